//
// Generated by NVIDIA NVVM Compiler
//
// Compiler Build ID: CL-36424714
// Cuda compilation tools, release 13.0, V13.0.88
// Based on NVVM 20.0.0
//

.version 9.0
.target sm_100
.address_size 64

	// .globl	_Z21global_queue_oneway_aPiS_S_S_S_S_S_S_S_S_S_S_ii

.visible .entry _Z21global_queue_oneway_aPiS_S_S_S_S_S_S_S_S_S_S_ii(
	.param .u64 .ptr .align 1 _Z21global_queue_oneway_aPiS_S_S_S_S_S_S_S_S_S_S_ii_param_0,
	.param .u64 .ptr .align 1 _Z21global_queue_oneway_aPiS_S_S_S_S_S_S_S_S_S_S_ii_param_1,
	.param .u64 .ptr .align 1 _Z21global_queue_oneway_aPiS_S_S_S_S_S_S_S_S_S_S_ii_param_2,
	.param .u64 .ptr .align 1 _Z21global_queue_oneway_aPiS_S_S_S_S_S_S_S_S_S_S_ii_param_3,
	.param .u64 .ptr .align 1 _Z21global_queue_oneway_aPiS_S_S_S_S_S_S_S_S_S_S_ii_param_4,
	.param .u64 .ptr .align 1 _Z21global_queue_oneway_aPiS_S_S_S_S_S_S_S_S_S_S_ii_param_5,
	.param .u64 .ptr .align 1 _Z21global_queue_oneway_aPiS_S_S_S_S_S_S_S_S_S_S_ii_param_6,
	.param .u64 .ptr .align 1 _Z21global_queue_oneway_aPiS_S_S_S_S_S_S_S_S_S_S_ii_param_7,
	.param .u64 .ptr .align 1 _Z21global_queue_oneway_aPiS_S_S_S_S_S_S_S_S_S_S_ii_param_8,
	.param .u64 .ptr .align 1 _Z21global_queue_oneway_aPiS_S_S_S_S_S_S_S_S_S_S_ii_param_9,
	.param .u64 .ptr .align 1 _Z21global_queue_oneway_aPiS_S_S_S_S_S_S_S_S_S_S_ii_param_10,
	.param .u64 .ptr .align 1 _Z21global_queue_oneway_aPiS_S_S_S_S_S_S_S_S_S_S_ii_param_11,
	.param .u32 _Z21global_queue_oneway_aPiS_S_S_S_S_S_S_S_S_S_S_ii_param_12,
	.param .u32 _Z21global_queue_oneway_aPiS_S_S_S_S_S_S_S_S_S_S_ii_param_13
)
{
	.reg .pred 	%p<15>;
	.reg .b32 	%r<47>;
	.reg .b64 	%rd<15>;

	ld.param.u64 	%rd5, [_Z21global_queue_oneway_aPiS_S_S_S_S_S_S_S_S_S_S_ii_param_4];
	ld.param.u64 	%rd6, [_Z21global_queue_oneway_aPiS_S_S_S_S_S_S_S_S_S_S_ii_param_6];
	ld.param.u64 	%rd7, [_Z21global_queue_oneway_aPiS_S_S_S_S_S_S_S_S_S_S_ii_param_11];
	ld.param.u32 	%r24, [_Z21global_queue_oneway_aPiS_S_S_S_S_S_S_S_S_S_S_ii_param_12];
	cvta.to.global.u64 	%rd1, %rd6;
	cvta.to.global.u64 	%rd2, %rd7;
	cvta.to.global.u64 	%rd3, %rd5;
	mov.u32 	%r1, %ntid.x;
	mov.u32 	%r25, %ctaid.x;
	mov.u32 	%r26, %tid.x;
	mad.lo.s32 	%r38, %r1, %r25, %r26;
	shl.b32 	%r3, %r24, 1;
	setp.ge.s32 	%p1, %r38, %r3;
	@%p1 bra 	$L__BB0_14;
	setp.gt.s32 	%p2, %r24, 0;
	mov.u32 	%r27, %nctaid.x;
	mul.lo.s32 	%r4, %r1, %r27;
	@%p2 bra 	$L__BB0_3;
$L__BB0_2:
	mul.wide.s32 	%rd8, %r38, 4;
	add.s64 	%rd9, %rd3, %rd8;
	mov.b32 	%r28, 0;
	st.global.u32 	[%rd9], %r28;
	add.s32 	%r38, %r38, %r4;
	setp.lt.s32 	%p3, %r38, %r3;
	@%p3 bra 	$L__BB0_2;
	bra.uni 	$L__BB0_14;
$L__BB0_3:
	mul.wide.s32 	%rd10, %r38, 4;
	add.s64 	%rd4, %rd3, %rd10;
	mov.b32 	%r29, 0;
	st.global.u32 	[%rd4], %r29;
	setp.ge.s32 	%p4, %r38, %r24;
	@%p4 bra 	$L__BB0_8;
	mov.b32 	%r41, 0;
	mov.u32 	%r40, %r41;
$L__BB0_5:
	mad.lo.s32 	%r35, %r40, %r24, %r38;
	mul.wide.s32 	%rd13, %r35, 4;
	add.s64 	%rd14, %rd1, %rd13;
	ld.global.u32 	%r36, [%rd14];
	setp.eq.s32 	%p10, %r36, 2147483647;
	@%p10 bra 	$L__BB0_7;
	add.s32 	%r41, %r41, 1;
	st.global.u32 	[%rd4], %r41;
$L__BB0_7:
	add.s32 	%r40, %r40, 1;
	setp.lt.s32 	%p11, %r41, 2;
	setp.lt.s32 	%p12, %r40, %r24;
	and.pred  	%p13, %p11, %p12;
	@%p13 bra 	$L__BB0_5;
	bra.uni 	$L__BB0_13;
$L__BB0_8:
	ld.global.u32 	%r45, [%rd2];
	setp.gt.s32 	%p5, %r45, 1;
	@%p5 bra 	$L__BB0_13;
	sub.s32 	%r31, %r38, %r24;
	mul.lo.s32 	%r9, %r31, %r24;
	mov.b32 	%r46, 0;
	mov.u32 	%r44, %r46;
$L__BB0_10:
	add.s32 	%r32, %r44, %r9;
	mul.wide.s32 	%rd11, %r32, 4;
	add.s64 	%rd12, %rd1, %rd11;
	ld.global.u32 	%r33, [%rd12];
	setp.eq.s32 	%p6, %r33, 2147483647;
	@%p6 bra 	$L__BB0_12;
	add.s32 	%r46, %r46, 1;
	st.global.u32 	[%rd4], %r46;
	ld.global.u32 	%r45, [%rd2];
$L__BB0_12:
	add.s32 	%r44, %r44, 1;
	setp.lt.s32 	%p7, %r45, 2;
	setp.lt.s32 	%p8, %r44, %r24;
	and.pred  	%p9, %p7, %p8;
	@%p9 bra 	$L__BB0_10;
$L__BB0_13:
	add.s32 	%r38, %r38, %r4;
	setp.lt.s32 	%p14, %r38, %r3;
	@%p14 bra 	$L__BB0_3;
$L__BB0_14:
	ret;

}
	// .globl	_Z21global_queue_oneway_bPiS_S_S_S_S_S_S_S_S_S_S_ii
.visible .entry _Z21global_queue_oneway_bPiS_S_S_S_S_S_S_S_S_S_S_ii(
	.param .u64 .ptr .align 1 _Z21global_queue_oneway_bPiS_S_S_S_S_S_S_S_S_S_S_ii_param_0,
	.param .u64 .ptr .align 1 _Z21global_queue_oneway_bPiS_S_S_S_S_S_S_S_S_S_S_ii_param_1,
	.param .u64 .ptr .align 1 _Z21global_queue_oneway_bPiS_S_S_S_S_S_S_S_S_S_S_ii_param_2,
	.param .u64 .ptr .align 1 _Z21global_queue_oneway_bPiS_S_S_S_S_S_S_S_S_S_S_ii_param_3,
	.param .u64 .ptr .align 1 _Z21global_queue_oneway_bPiS_S_S_S_S_S_S_S_S_S_S_ii_param_4,
	.param .u64 .ptr .align 1 _Z21global_queue_oneway_bPiS_S_S_S_S_S_S_S_S_S_S_ii_param_5,
	.param .u64 .ptr .align 1 _Z21global_queue_oneway_bPiS_S_S_S_S_S_S_S_S_S_S_ii_param_6,
	.param .u64 .ptr .align 1 _Z21global_queue_oneway_bPiS_S_S_S_S_S_S_S_S_S_S_ii_param_7,
	.param .u64 .ptr .align 1 _Z21global_queue_oneway_bPiS_S_S_S_S_S_S_S_S_S_S_ii_param_8,
	.param .u64 .ptr .align 1 _Z21global_queue_oneway_bPiS_S_S_S_S_S_S_S_S_S_S_ii_param_9,
	.param .u64 .ptr .align 1 _Z21global_queue_oneway_bPiS_S_S_S_S_S_S_S_S_S_S_ii_param_10,
	.param .u64 .ptr .align 1 _Z21global_queue_oneway_bPiS_S_S_S_S_S_S_S_S_S_S_ii_param_11,
	.param .u32 _Z21global_queue_oneway_bPiS_S_S_S_S_S_S_S_S_S_S_ii_param_12,
	.param .u32 _Z21global_queue_oneway_bPiS_S_S_S_S_S_S_S_S_S_S_ii_param_13
)
{
	.reg .pred 	%p<11>;
	.reg .b32 	%r<48>;
	.reg .b64 	%rd<21>;

	ld.param.u64 	%rd8, [_Z21global_queue_oneway_bPiS_S_S_S_S_S_S_S_S_S_S_ii_param_0];
	ld.param.u64 	%rd6, [_Z21global_queue_oneway_bPiS_S_S_S_S_S_S_S_S_S_S_ii_param_1];
	ld.param.u64 	%rd7, [_Z21global_queue_oneway_bPiS_S_S_S_S_S_S_S_S_S_S_ii_param_4];
	ld.param.u64 	%rd9, [_Z21global_queue_oneway_bPiS_S_S_S_S_S_S_S_S_S_S_ii_param_6];
	ld.param.u32 	%r21, [_Z21global_queue_oneway_bPiS_S_S_S_S_S_S_S_S_S_S_ii_param_12];
	cvta.to.global.u64 	%rd1, %rd8;
	cvta.to.global.u64 	%rd2, %rd9;
	mov.u32 	%r1, %ntid.x;
	mov.u32 	%r22, %ctaid.x;
	mov.u32 	%r23, %tid.x;
	mad.lo.s32 	%r40, %r1, %r22, %r23;
	setp.gt.s32 	%p1, %r40, 0;
	@%p1 bra 	$L__BB1_16;
	cvta.to.global.u64 	%rd3, %rd6;
	setp.lt.s32 	%p2, %r21, 1;
	@%p2 bra 	$L__BB1_16;
	mul.wide.u32 	%rd10, %r21, 4;
	add.s64 	%rd4, %rd3, %rd10;
	shl.b32 	%r24, %r21, 1;
	max.s32 	%r3, %r24, 1;
	neg.s32 	%r4, %r21;
	cvta.to.global.u64 	%rd5, %rd7;
	mov.u32 	%r25, %nctaid.x;
	mul.lo.s32 	%r5, %r1, %r25;
$L__BB1_3:
	mov.b32 	%r41, 0;
$L__BB1_4:
	mul.wide.u32 	%rd11, %r41, 4;
	add.s64 	%rd12, %rd5, %rd11;
	ld.global.u32 	%r27, [%rd12];
	setp.ne.s32 	%p3, %r27, 1;
	@%p3 bra 	$L__BB1_14;
	setp.ge.s32 	%p4, %r41, %r21;
	@%p4 bra 	$L__BB1_10;
	mov.b32 	%r46, 0;
$L__BB1_7:
	mad.lo.s32 	%r35, %r46, %r21, %r41;
	mul.wide.u32 	%rd17, %r35, 4;
	add.s64 	%rd18, %rd2, %rd17;
	ld.global.u32 	%r36, [%rd18];
	setp.ne.s32 	%p7, %r36, 2147483647;
	mov.u32 	%r47, %r46;
	@%p7 bra 	$L__BB1_9;
	add.s32 	%r46, %r46, 1;
	setp.ne.s32 	%p8, %r46, %r21;
	mov.u32 	%r47, %r21;
	@%p8 bra 	$L__BB1_7;
$L__BB1_9:
	mad.lo.s32 	%r37, %r47, %r21, %r41;
	ld.global.u32 	%r38, [%rd4];
	add.s32 	%r39, %r38, -1;
	st.global.u32 	[%rd4], %r39;
	mul.wide.s32 	%rd19, %r38, 4;
	add.s64 	%rd20, %rd1, %rd19;
	st.global.u32 	[%rd20+-4], %r37;
	bra.uni 	$L__BB1_14;
$L__BB1_10:
	sub.s32 	%r29, %r41, %r21;
	mul.lo.s32 	%r8, %r29, %r21;
	mov.b32 	%r44, 0;
	mov.u32 	%r42, %r8;
	mov.u32 	%r43, %r4;
$L__BB1_11:
	mul.wide.s32 	%rd13, %r42, 4;
	add.s64 	%rd14, %rd2, %rd13;
	ld.global.u32 	%r30, [%rd14];
	setp.ne.s32 	%p5, %r30, 2147483647;
	mov.u32 	%r45, %r44;
	@%p5 bra 	$L__BB1_13;
	add.s32 	%r44, %r44, 1;
	add.s32 	%r43, %r43, 1;
	setp.ne.s32 	%p6, %r43, 0;
	add.s32 	%r42, %r42, 1;
	mov.u32 	%r45, %r21;
	@%p6 bra 	$L__BB1_11;
$L__BB1_13:
	add.s32 	%r31, %r45, %r8;
	ld.global.u32 	%r32, [%rd4];
	add.s32 	%r33, %r32, -1;
	st.global.u32 	[%rd4], %r33;
	mul.wide.s32 	%rd15, %r32, 4;
	add.s64 	%rd16, %rd1, %rd15;
	st.global.u32 	[%rd16+-4], %r31;
$L__BB1_14:
	add.s32 	%r41, %r41, 1;
	setp.ne.s32 	%p9, %r41, %r3;
	@%p9 bra 	$L__BB1_4;
	add.s32 	%r40, %r40, %r5;
	setp.lt.s32 	%p10, %r40, 1;
	@%p10 bra 	$L__BB1_3;
$L__BB1_16:
	ret;

}
	// .globl	_Z20global_add_forbiddenPiS_S_S_S_S_S_S_S_S_S_S_ii
.visible .entry _Z20global_add_forbiddenPiS_S_S_S_S_S_S_S_S_S_S_ii(
	.param .u64 .ptr .align 1 _Z20global_add_forbiddenPiS_S_S_S_S_S_S_S_S_S_S_ii_param_0,
	.param .u64 .ptr .align 1 _Z20global_add_forbiddenPiS_S_S_S_S_S_S_S_S_S_S_ii_param_1,
	.param .u64 .ptr .align 1 _Z20global_add_forbiddenPiS_S_S_S_S_S_S_S_S_S_S_ii_param_2,
	.param .u64 .ptr .align 1 _Z20global_add_forbiddenPiS_S_S_S_S_S_S_S_S_S_S_ii_param_3,
	.param .u64 .ptr .align 1 _Z20global_add_forbiddenPiS_S_S_S_S_S_S_S_S_S_S_ii_param_4,
	.param .u64 .ptr .align 1 _Z20global_add_forbiddenPiS_S_S_S_S_S_S_S_S_S_S_ii_param_5,
	.param .u64 .ptr .align 1 _Z20global_add_forbiddenPiS_S_S_S_S_S_S_S_S_S_S_ii_param_6,
	.param .u64 .ptr .align 1 _Z20global_add_forbiddenPiS_S_S_S_S_S_S_S_S_S_S_ii_param_7,
	.param .u64 .ptr .align 1 _Z20global_add_forbiddenPiS_S_S_S_S_S_S_S_S_S_S_ii_param_8,
	.param .u64 .ptr .align 1 _Z20global_add_forbiddenPiS_S_S_S_S_S_S_S_S_S_S_ii_param_9,
	.param .u64 .ptr .align 1 _Z20global_add_forbiddenPiS_S_S_S_S_S_S_S_S_S_S_ii_param_10,
	.param .u64 .ptr .align 1 _Z20global_add_forbiddenPiS_S_S_S_S_S_S_S_S_S_S_ii_param_11,
	.param .u32 _Z20global_add_forbiddenPiS_S_S_S_S_S_S_S_S_S_S_ii_param_12,
	.param .u32 _Z20global_add_forbiddenPiS_S_S_S_S_S_S_S_S_S_S_ii_param_13
)
{
	.reg .pred 	%p<10>;
	.reg .b32 	%r<37>;
	.reg .b64 	%rd<21>;

	ld.param.u64 	%rd8, [_Z20global_add_forbiddenPiS_S_S_S_S_S_S_S_S_S_S_ii_param_6];
	ld.param.u64 	%rd9, [_Z20global_add_forbiddenPiS_S_S_S_S_S_S_S_S_S_S_ii_param_7];
	ld.param.u64 	%rd10, [_Z20global_add_forbiddenPiS_S_S_S_S_S_S_S_S_S_S_ii_param_8];
	ld.param.u64 	%rd11, [_Z20global_add_forbiddenPiS_S_S_S_S_S_S_S_S_S_S_ii_param_9];
	ld.param.u64 	%rd12, [_Z20global_add_forbiddenPiS_S_S_S_S_S_S_S_S_S_S_ii_param_10];
	ld.param.u32 	%r16, [_Z20global_add_forbiddenPiS_S_S_S_S_S_S_S_S_S_S_ii_param_12];
	ld.param.u32 	%r17, [_Z20global_add_forbiddenPiS_S_S_S_S_S_S_S_S_S_S_ii_param_13];
	mov.u32 	%r1, %ntid.x;
	mov.u32 	%r18, %ctaid.x;
	mov.u32 	%r19, %tid.x;
	mad.lo.s32 	%r20, %r1, %r18, %r19;
	add.s32 	%r30, %r20, %r16;
	setp.ge.s32 	%p1, %r30, %r17;
	@%p1 bra 	$L__BB2_11;
	mov.u32 	%r21, %nctaid.x;
	mul.lo.s32 	%r3, %r1, %r21;
	min.s32 	%r4, %r16, 0;
	add.s32 	%r5, %r4, -1;
	cvta.to.global.u64 	%rd1, %rd9;
	cvta.to.global.u64 	%rd2, %rd12;
	cvta.to.global.u64 	%rd3, %rd10;
	cvta.to.global.u64 	%rd4, %rd11;
	cvta.to.global.u64 	%rd5, %rd8;
$L__BB2_2:
	mul.wide.s32 	%rd13, %r30, 4;
	add.s64 	%rd6, %rd2, %rd13;
	mov.u32 	%r31, %r16;
$L__BB2_3:
	setp.lt.s32 	%p2, %r31, 1;
	mov.u32 	%r32, %r4;
	mov.u32 	%r33, %r5;
	@%p2 bra 	$L__BB2_5;
	add.s32 	%r31, %r31, -1;
	mul.wide.u32 	%rd14, %r31, 4;
	add.s64 	%rd15, %rd1, %rd14;
	ld.global.u32 	%r23, [%rd15];
	ld.global.u32 	%r24, [%rd6];
	setp.ne.s32 	%p3, %r23, %r24;
	mov.b32 	%r32, 1;
	mov.u32 	%r33, %r31;
	@%p3 bra 	$L__BB2_3;
$L__BB2_5:
	add.s64 	%rd7, %rd4, %rd13;
	mov.u32 	%r34, %r16;
$L__BB2_6:
	setp.lt.s32 	%p4, %r34, 1;
	mov.u32 	%r35, %r4;
	mov.u32 	%r36, %r5;
	@%p4 bra 	$L__BB2_8;
	add.s32 	%r34, %r34, -1;
	mul.wide.u32 	%rd17, %r34, 4;
	add.s64 	%rd18, %rd3, %rd17;
	ld.global.u32 	%r26, [%rd18];
	ld.global.u32 	%r27, [%rd7];
	setp.ne.s32 	%p5, %r26, %r27;
	mov.b32 	%r35, 1;
	mov.u32 	%r36, %r34;
	@%p5 bra 	$L__BB2_6;
$L__BB2_8:
	setp.eq.s32 	%p6, %r32, 0;
	setp.eq.s32 	%p7, %r35, 0;
	or.pred  	%p8, %p6, %p7;
	@%p8 bra 	$L__BB2_10;
	mad.lo.s32 	%r28, %r33, %r16, %r36;
	mul.wide.s32 	%rd19, %r28, 4;
	add.s64 	%rd20, %rd5, %rd19;
	mov.b32 	%r29, 2147483647;
	st.global.u32 	[%rd20], %r29;
$L__BB2_10:
	add.s32 	%r30, %r30, %r3;
	setp.lt.s32 	%p9, %r30, %r17;
	@%p9 bra 	$L__BB2_2;
$L__BB2_11:
	ret;

}
	// .globl	_Z19global_matrix_truncPiS_S_S_S_S_S_S_S_S_S_S_ii
.visible .entry _Z19global_matrix_truncPiS_S_S_S_S_S_S_S_S_S_S_ii(
	.param .u64 .ptr .align 1 _Z19global_matrix_truncPiS_S_S_S_S_S_S_S_S_S_S_ii_param_0,
	.param .u64 .ptr .align 1 _Z19global_matrix_truncPiS_S_S_S_S_S_S_S_S_S_S_ii_param_1,
	.param .u64 .ptr .align 1 _Z19global_matrix_truncPiS_S_S_S_S_S_S_S_S_S_S_ii_param_2,
	.param .u64 .ptr .align 1 _Z19global_matrix_truncPiS_S_S_S_S_S_S_S_S_S_S_ii_param_3,
	.param .u64 .ptr .align 1 _Z19global_matrix_truncPiS_S_S_S_S_S_S_S_S_S_S_ii_param_4,
	.param .u64 .ptr .align 1 _Z19global_matrix_truncPiS_S_S_S_S_S_S_S_S_S_S_ii_param_5,
	.param .u64 .ptr .align 1 _Z19global_matrix_truncPiS_S_S_S_S_S_S_S_S_S_S_ii_param_6,
	.param .u64 .ptr .align 1 _Z19global_matrix_truncPiS_S_S_S_S_S_S_S_S_S_S_ii_param_7,
	.param .u64 .ptr .align 1 _Z19global_matrix_truncPiS_S_S_S_S_S_S_S_S_S_S_ii_param_8,
	.param .u64 .ptr .align 1 _Z19global_matrix_truncPiS_S_S_S_S_S_S_S_S_S_S_ii_param_9,
	.param .u64 .ptr .align 1 _Z19global_matrix_truncPiS_S_S_S_S_S_S_S_S_S_S_ii_param_10,
	.param .u64 .ptr .align 1 _Z19global_matrix_truncPiS_S_S_S_S_S_S_S_S_S_S_ii_param_11,
	.param .u32 _Z19global_matrix_truncPiS_S_S_S_S_S_S_S_S_S_S_ii_param_12,
	.param .u32 _Z19global_matrix_truncPiS_S_S_S_S_S_S_S_S_S_S_ii_param_13
)
{
	.reg .pred 	%p<9>;
	.reg .b32 	%r<33>;
	.reg .b64 	%rd<23>;

	ld.param.u64 	%rd4, [_Z19global_matrix_truncPiS_S_S_S_S_S_S_S_S_S_S_ii_param_5];
	ld.param.u64 	%rd5, [_Z19global_matrix_truncPiS_S_S_S_S_S_S_S_S_S_S_ii_param_6];
	ld.param.u64 	%rd6, [_Z19global_matrix_truncPiS_S_S_S_S_S_S_S_S_S_S_ii_param_11];
	ld.param.u32 	%r14, [_Z19global_matrix_truncPiS_S_S_S_S_S_S_S_S_S_S_ii_param_12];
	cvta.to.global.u64 	%rd1, %rd4;
	cvta.to.global.u64 	%rd2, %rd5;
	cvta.to.global.u64 	%rd3, %rd6;
	mov.u32 	%r1, %ntid.x;
	mov.u32 	%r15, %ctaid.x;
	mov.u32 	%r16, %tid.x;
	mad.lo.s32 	%r31, %r1, %r15, %r16;
	add.s32 	%r3, %r14, -1;
	mul.lo.s32 	%r4, %r3, %r3;
	setp.ge.s32 	%p1, %r31, %r4;
	@%p1 bra 	$L__BB3_13;
	mov.u32 	%r17, %nctaid.x;
	mul.lo.s32 	%r5, %r1, %r17;
$L__BB3_2:
	div.s32 	%r7, %r31, %r3;
	mul.lo.s32 	%r18, %r7, %r3;
	sub.s32 	%r8, %r31, %r18;
	ld.global.u32 	%r9, [%rd3];
	setp.ge.s32 	%p2, %r7, %r9;
	@%p2 bra 	$L__BB3_5;
	ld.global.u32 	%r32, [%rd3+4];
	setp.ge.s32 	%p4, %r8, %r32;
	@%p4 bra 	$L__BB3_7;
	mad.lo.s32 	%r29, %r7, %r14, %r8;
	mul.wide.s32 	%rd19, %r29, 4;
	add.s64 	%rd20, %rd2, %rd19;
	ld.global.u32 	%r30, [%rd20];
	mul.wide.s32 	%rd21, %r31, 4;
	add.s64 	%rd22, %rd1, %rd21;
	st.global.u32 	[%rd22], %r30;
	bra.uni 	$L__BB3_12;
$L__BB3_5:
	ld.global.u32 	%r32, [%rd3+4];
	setp.ge.s32 	%p3, %r8, %r32;
	@%p3 bra 	$L__BB3_10;
	mad.lo.s32 	%r19, %r14, %r7, %r14;
	add.s32 	%r20, %r19, %r8;
	mul.wide.s32 	%rd7, %r20, 4;
	add.s64 	%rd8, %rd2, %rd7;
	ld.global.u32 	%r21, [%rd8];
	mul.wide.s32 	%rd9, %r31, 4;
	add.s64 	%rd10, %rd1, %rd9;
	st.global.u32 	[%rd10], %r21;
	bra.uni 	$L__BB3_12;
$L__BB3_7:
	setp.lt.s32 	%p5, %r8, %r32;
	@%p5 bra 	$L__BB3_9;
	mad.lo.s32 	%r22, %r7, %r14, %r8;
	add.s32 	%r23, %r22, 1;
	mul.wide.s32 	%rd11, %r23, 4;
	add.s64 	%rd12, %rd2, %rd11;
	ld.global.u32 	%r24, [%rd12];
	mul.wide.s32 	%rd13, %r31, 4;
	add.s64 	%rd14, %rd1, %rd13;
	st.global.u32 	[%rd14], %r24;
	bra.uni 	$L__BB3_12;
$L__BB3_9:
	setp.lt.s32 	%p6, %r7, %r9;
	@%p6 bra 	$L__BB3_12;
$L__BB3_10:
	setp.lt.s32 	%p7, %r8, %r32;
	@%p7 bra 	$L__BB3_12;
	mad.lo.s32 	%r25, %r14, %r7, %r14;
	add.s32 	%r26, %r8, %r25;
	add.s32 	%r27, %r26, 1;
	mul.wide.s32 	%rd15, %r27, 4;
	add.s64 	%rd16, %rd2, %rd15;
	ld.global.u32 	%r28, [%rd16];
	mul.wide.s32 	%rd17, %r31, 4;
	add.s64 	%rd18, %rd1, %rd17;
	st.global.u32 	[%rd18], %r28;
$L__BB3_12:
	add.s32 	%r31, %r31, %r5;
	setp.lt.s32 	%p8, %r31, %r4;
	@%p8 bra 	$L__BB3_2;
$L__BB3_13:
	ret;

}
	// .globl	_Z27global_queue_indexes_of_maxPiS_S_S_S_S_S_S_S_S_S_S_ii
.visible .entry _Z27global_queue_indexes_of_maxPiS_S_S_S_S_S_S_S_S_S_S_ii(
	.param .u64 .ptr .align 1 _Z27global_queue_indexes_of_maxPiS_S_S_S_S_S_S_S_S_S_S_ii_param_0,
	.param .u64 .ptr .align 1 _Z27global_queue_indexes_of_maxPiS_S_S_S_S_S_S_S_S_S_S_ii_param_1,
	.param .u64 .ptr .align 1 _Z27global_queue_indexes_of_maxPiS_S_S_S_S_S_S_S_S_S_S_ii_param_2,
	.param .u64 .ptr .align 1 _Z27global_queue_indexes_of_maxPiS_S_S_S_S_S_S_S_S_S_S_ii_param_3,
	.param .u64 .ptr .align 1 _Z27global_queue_indexes_of_maxPiS_S_S_S_S_S_S_S_S_S_S_ii_param_4,
	.param .u64 .ptr .align 1 _Z27global_queue_indexes_of_maxPiS_S_S_S_S_S_S_S_S_S_S_ii_param_5,
	.param .u64 .ptr .align 1 _Z27global_queue_indexes_of_maxPiS_S_S_S_S_S_S_S_S_S_S_ii_param_6,
	.param .u64 .ptr .align 1 _Z27global_queue_indexes_of_maxPiS_S_S_S_S_S_S_S_S_S_S_ii_param_7,
	.param .u64 .ptr .align 1 _Z27global_queue_indexes_of_maxPiS_S_S_S_S_S_S_S_S_S_S_ii_param_8,
	.param .u64 .ptr .align 1 _Z27global_queue_indexes_of_maxPiS_S_S_S_S_S_S_S_S_S_S_ii_param_9,
	.param .u64 .ptr .align 1 _Z27global_queue_indexes_of_maxPiS_S_S_S_S_S_S_S_S_S_S_ii_param_10,
	.param .u64 .ptr .align 1 _Z27global_queue_indexes_of_maxPiS_S_S_S_S_S_S_S_S_S_S_ii_param_11,
	.param .u32 _Z27global_queue_indexes_of_maxPiS_S_S_S_S_S_S_S_S_S_S_ii_param_12,
	.param .u32 _Z27global_queue_indexes_of_maxPiS_S_S_S_S_S_S_S_S_S_S_ii_param_13
)
{
	.reg .pred 	%p<6>;
	.reg .b32 	%r<33>;
	.reg .b64 	%rd<15>;

	ld.param.u64 	%rd5, [_Z27global_queue_indexes_of_maxPiS_S_S_S_S_S_S_S_S_S_S_ii_param_0];
	ld.param.u64 	%rd6, [_Z27global_queue_indexes_of_maxPiS_S_S_S_S_S_S_S_S_S_S_ii_param_1];
	ld.param.u64 	%rd7, [_Z27global_queue_indexes_of_maxPiS_S_S_S_S_S_S_S_S_S_S_ii_param_3];
	ld.param.u64 	%rd8, [_Z27global_queue_indexes_of_maxPiS_S_S_S_S_S_S_S_S_S_S_ii_param_11];
	ld.param.u32 	%r16, [_Z27global_queue_indexes_of_maxPiS_S_S_S_S_S_S_S_S_S_S_ii_param_12];
	cvta.to.global.u64 	%rd1, %rd8;
	mov.u32 	%r1, %ntid.x;
	mov.u32 	%r17, %ctaid.x;
	mov.u32 	%r18, %tid.x;
	mad.lo.s32 	%r27, %r1, %r17, %r18;
	setp.gt.s32 	%p1, %r27, 0;
	@%p1 bra 	$L__BB4_8;
	cvta.to.global.u64 	%rd9, %rd6;
	mul.wide.s32 	%rd10, %r16, 4;
	add.s64 	%rd2, %rd9, %rd10;
	mov.u32 	%r19, %nctaid.x;
	mul.lo.s32 	%r3, %r1, %r19;
	ld.global.u32 	%r30, [%rd1];
	cvta.to.global.u64 	%rd3, %rd7;
	cvta.to.global.u64 	%rd4, %rd5;
$L__BB4_2:
	setp.lt.s32 	%p2, %r30, 0;
	@%p2 bra 	$L__BB4_7;
	mov.b32 	%r29, 0;
$L__BB4_4:
	ld.global.u32 	%r21, [%rd1+4];
	mul.wide.u32 	%rd11, %r29, 4;
	add.s64 	%rd12, %rd3, %rd11;
	ld.global.u32 	%r22, [%rd12];
	setp.ne.s32 	%p3, %r21, %r22;
	@%p3 bra 	$L__BB4_6;
	ld.global.u32 	%r23, [%rd2];
	add.s32 	%r24, %r23, -1;
	st.global.u32 	[%rd2], %r24;
	mul.wide.s32 	%rd13, %r23, 4;
	add.s64 	%rd14, %rd4, %rd13;
	st.global.u32 	[%rd14+-4], %r29;
	ld.global.u32 	%r30, [%rd1];
$L__BB4_6:
	add.s32 	%r12, %r29, 1;
	setp.lt.s32 	%p4, %r29, %r30;
	mov.u32 	%r29, %r12;
	@%p4 bra 	$L__BB4_4;
$L__BB4_7:
	add.s32 	%r27, %r27, %r3;
	setp.lt.s32 	%p5, %r27, 1;
	@%p5 bra 	$L__BB4_2;
$L__BB4_8:
	ret;

}
	// .globl	_Z31global_gamma_max_index_of_max_aPiS_S_S_S_S_S_S_S_S_S_S_ii
.visible .entry _Z31global_gamma_max_index_of_max_aPiS_S_S_S_S_S_S_S_S_S_S_ii(
	.param .u64 .ptr .align 1 _Z31global_gamma_max_index_of_max_aPiS_S_S_S_S_S_S_S_S_S_S_ii_param_0,
	.param .u64 .ptr .align 1 _Z31global_gamma_max_index_of_max_aPiS_S_S_S_S_S_S_S_S_S_S_ii_param_1,
	.param .u64 .ptr .align 1 _Z31global_gamma_max_index_of_max_aPiS_S_S_S_S_S_S_S_S_S_S_ii_param_2,
	.param .u64 .ptr .align 1 _Z31global_gamma_max_index_of_max_aPiS_S_S_S_S_S_S_S_S_S_S_ii_param_3,
	.param .u64 .ptr .align 1 _Z31global_gamma_max_index_of_max_aPiS_S_S_S_S_S_S_S_S_S_S_ii_param_4,
	.param .u64 .ptr .align 1 _Z31global_gamma_max_index_of_max_aPiS_S_S_S_S_S_S_S_S_S_S_ii_param_5,
	.param .u64 .ptr .align 1 _Z31global_gamma_max_index_of_max_aPiS_S_S_S_S_S_S_S_S_S_S_ii_param_6,
	.param .u64 .ptr .align 1 _Z31global_gamma_max_index_of_max_aPiS_S_S_S_S_S_S_S_S_S_S_ii_param_7,
	.param .u64 .ptr .align 1 _Z31global_gamma_max_index_of_max_aPiS_S_S_S_S_S_S_S_S_S_S_ii_param_8,
	.param .u64 .ptr .align 1 _Z31global_gamma_max_index_of_max_aPiS_S_S_S_S_S_S_S_S_S_S_ii_param_9,
	.param .u64 .ptr .align 1 _Z31global_gamma_max_index_of_max_aPiS_S_S_S_S_S_S_S_S_S_S_ii_param_10,
	.param .u64 .ptr .align 1 _Z31global_gamma_max_index_of_max_aPiS_S_S_S_S_S_S_S_S_S_S_ii_param_11,
	.param .u32 _Z31global_gamma_max_index_of_max_aPiS_S_S_S_S_S_S_S_S_S_S_ii_param_12,
	.param .u32 _Z31global_gamma_max_index_of_max_aPiS_S_S_S_S_S_S_S_S_S_S_ii_param_13
)
{
	.reg .pred 	%p<27>;
	.reg .b32 	%r<131>;
	.reg .b64 	%rd<29>;

	ld.param.u64 	%rd13, [_Z31global_gamma_max_index_of_max_aPiS_S_S_S_S_S_S_S_S_S_S_ii_param_3];
	ld.param.u64 	%rd14, [_Z31global_gamma_max_index_of_max_aPiS_S_S_S_S_S_S_S_S_S_S_ii_param_4];
	ld.param.u32 	%r64, [_Z31global_gamma_max_index_of_max_aPiS_S_S_S_S_S_S_S_S_S_S_ii_param_12];
	cvta.to.global.u64 	%rd1, %rd13;
	cvta.to.global.u64 	%rd2, %rd14;
	mov.u32 	%r1, %ntid.x;
	mov.u32 	%r65, %ctaid.x;
	mov.u32 	%r66, %tid.x;
	mad.lo.s32 	%r105, %r1, %r65, %r66;
	setp.ge.s32 	%p1, %r105, %r64;
	@%p1 bra 	$L__BB5_46;
	setp.gt.s32 	%p2, %r64, 1;
	mov.u32 	%r67, %nctaid.x;
	mul.lo.s32 	%r3, %r1, %r67;
	@%p2 bra 	$L__BB5_2;
	bra.uni 	$L__BB5_45;
$L__BB5_2:
	add.s32 	%r70, %r64, -1;
	add.s32 	%r4, %r64, -2;
	add.s32 	%r71, %r64, 7;
	and.b32  	%r72, %r71, 7;
	add.s32 	%r5, %r72, -1;
	add.s32 	%r73, %r64, 3;
	and.b32  	%r6, %r73, 3;
	and.b32  	%r7, %r70, 7;
	and.b32  	%r8, %r71, 3;
	and.b32  	%r9, %r73, 1;
	and.b32  	%r74, %r70, -8;
	neg.s32 	%r10, %r74;
	add.s64 	%rd3, %rd1, 16;
	mul.wide.u32 	%rd23, %r64, 4;
$L__BB5_3:
	setp.lt.u32 	%p4, %r4, 7;
	mul.lo.s32 	%r12, %r105, %r64;
	mul.wide.s32 	%rd21, %r105, 4;
	add.s64 	%rd4, %rd2, %rd21;
	st.global.u32 	[%rd4], %r12;
	mul.wide.s32 	%rd22, %r12, 4;
	add.s64 	%rd5, %rd1, %rd22;
	ld.global.u32 	%r110, [%rd5];
	add.s64 	%rd6, %rd4, %rd23;
	st.global.u32 	[%rd6], %r110;
	mov.b32 	%r125, 1;
	@%p4 bra 	$L__BB5_23;
	add.s64 	%rd28, %rd3, %rd22;
	mov.b32 	%r106, 4;
	mov.u32 	%r107, %r12;
	mov.u32 	%r108, %r10;
$L__BB5_5:
	.pragma "nounroll";
	ld.global.u32 	%r77, [%rd28+-12];
	setp.gt.s32 	%p5, %r110, %r77;
	@%p5 bra 	$L__BB5_7;
	add.s32 	%r78, %r107, 1;
	st.global.u32 	[%rd4], %r78;
	ld.global.u32 	%r110, [%rd28+-12];
	st.global.u32 	[%rd6], %r110;
$L__BB5_7:
	ld.global.u32 	%r79, [%rd28+-8];
	setp.gt.s32 	%p6, %r110, %r79;
	@%p6 bra 	$L__BB5_9;
	add.s32 	%r80, %r107, 2;
	st.global.u32 	[%rd4], %r80;
	ld.global.u32 	%r110, [%rd28+-8];
	st.global.u32 	[%rd6], %r110;
$L__BB5_9:
	ld.global.u32 	%r81, [%rd28+-4];
	setp.gt.s32 	%p7, %r110, %r81;
	@%p7 bra 	$L__BB5_11;
	add.s32 	%r82, %r107, 3;
	st.global.u32 	[%rd4], %r82;
	ld.global.u32 	%r110, [%rd28+-4];
	st.global.u32 	[%rd6], %r110;
$L__BB5_11:
	ld.global.u32 	%r83, [%rd28];
	setp.gt.s32 	%p8, %r110, %r83;
	@%p8 bra 	$L__BB5_13;
	add.s32 	%r84, %r107, 4;
	st.global.u32 	[%rd4], %r84;
	ld.global.u32 	%r110, [%rd28];
	st.global.u32 	[%rd6], %r110;
$L__BB5_13:
	ld.global.u32 	%r85, [%rd28+4];
	setp.gt.s32 	%p9, %r110, %r85;
	@%p9 bra 	$L__BB5_15;
	add.s32 	%r86, %r107, 5;
	st.global.u32 	[%rd4], %r86;
	ld.global.u32 	%r110, [%rd28+4];
	st.global.u32 	[%rd6], %r110;
$L__BB5_15:
	ld.global.u32 	%r87, [%rd28+8];
	setp.gt.s32 	%p10, %r110, %r87;
	@%p10 bra 	$L__BB5_17;
	add.s32 	%r88, %r107, 6;
	st.global.u32 	[%rd4], %r88;
	ld.global.u32 	%r110, [%rd28+8];
	st.global.u32 	[%rd6], %r110;
$L__BB5_17:
	ld.global.u32 	%r89, [%rd28+12];
	setp.gt.s32 	%p11, %r110, %r89;
	@%p11 bra 	$L__BB5_19;
	add.s32 	%r90, %r107, 7;
	st.global.u32 	[%rd4], %r90;
	ld.global.u32 	%r110, [%rd28+12];
	st.global.u32 	[%rd6], %r110;
$L__BB5_19:
	ld.global.u32 	%r91, [%rd28+16];
	setp.gt.s32 	%p12, %r110, %r91;
	@%p12 bra 	$L__BB5_21;
	add.s32 	%r92, %r107, 8;
	st.global.u32 	[%rd4], %r92;
	ld.global.u32 	%r110, [%rd28+16];
	st.global.u32 	[%rd6], %r110;
$L__BB5_21:
	add.s32 	%r108, %r108, 8;
	add.s32 	%r107, %r107, 8;
	add.s64 	%rd28, %rd28, 32;
	add.s32 	%r106, %r106, 8;
	setp.eq.s32 	%p13, %r108, 0;
	@%p13 bra 	$L__BB5_22;
	bra.uni 	$L__BB5_5;
$L__BB5_22:
	add.s32 	%r125, %r106, -3;
$L__BB5_23:
	setp.eq.s32 	%p14, %r7, 0;
	@%p14 bra 	$L__BB5_44;
	setp.lt.u32 	%p15, %r5, 3;
	@%p15 bra 	$L__BB5_34;
	add.s32 	%r40, %r125, %r12;
	mul.wide.s32 	%rd25, %r125, 4;
	add.s64 	%rd10, %rd5, %rd25;
	ld.global.u32 	%r93, [%rd10];
	setp.gt.s32 	%p16, %r110, %r93;
	@%p16 bra 	$L__BB5_27;
	st.global.u32 	[%rd4], %r40;
	ld.global.u32 	%r110, [%rd10];
	st.global.u32 	[%rd6], %r110;
$L__BB5_27:
	ld.global.u32 	%r94, [%rd10+4];
	setp.gt.s32 	%p17, %r110, %r94;
	@%p17 bra 	$L__BB5_29;
	add.s32 	%r95, %r40, 1;
	st.global.u32 	[%rd4], %r95;
	ld.global.u32 	%r110, [%rd10+4];
	st.global.u32 	[%rd6], %r110;
$L__BB5_29:
	ld.global.u32 	%r96, [%rd10+8];
	setp.gt.s32 	%p18, %r110, %r96;
	@%p18 bra 	$L__BB5_31;
	add.s32 	%r97, %r40, 2;
	st.global.u32 	[%rd4], %r97;
	ld.global.u32 	%r110, [%rd10+8];
	st.global.u32 	[%rd6], %r110;
$L__BB5_31:
	ld.global.u32 	%r98, [%rd10+12];
	setp.gt.s32 	%p19, %r110, %r98;
	@%p19 bra 	$L__BB5_33;
	add.s32 	%r99, %r40, 3;
	st.global.u32 	[%rd4], %r99;
	ld.global.u32 	%r110, [%rd10+12];
	st.global.u32 	[%rd6], %r110;
$L__BB5_33:
	add.s32 	%r125, %r125, 4;
$L__BB5_34:
	setp.eq.s32 	%p20, %r8, 0;
	@%p20 bra 	$L__BB5_44;
	setp.eq.s32 	%p21, %r6, 1;
	@%p21 bra 	$L__BB5_41;
	add.s32 	%r52, %r125, %r12;
	mul.wide.s32 	%rd26, %r125, 4;
	add.s64 	%rd11, %rd5, %rd26;
	ld.global.u32 	%r100, [%rd11];
	setp.gt.s32 	%p22, %r110, %r100;
	@%p22 bra 	$L__BB5_38;
	st.global.u32 	[%rd4], %r52;
	ld.global.u32 	%r110, [%rd11];
	st.global.u32 	[%rd6], %r110;
$L__BB5_38:
	ld.global.u32 	%r101, [%rd11+4];
	setp.gt.s32 	%p23, %r110, %r101;
	@%p23 bra 	$L__BB5_40;
	add.s32 	%r102, %r52, 1;
	st.global.u32 	[%rd4], %r102;
	ld.global.u32 	%r110, [%rd11+4];
	st.global.u32 	[%rd6], %r110;
$L__BB5_40:
	add.s32 	%r125, %r125, 2;
$L__BB5_41:
	setp.eq.s32 	%p24, %r9, 0;
	@%p24 bra 	$L__BB5_44;
	add.s32 	%r60, %r125, %r12;
	mul.wide.s32 	%rd27, %r125, 4;
	add.s64 	%rd12, %rd5, %rd27;
	ld.global.u32 	%r103, [%rd12];
	setp.gt.s32 	%p25, %r110, %r103;
	@%p25 bra 	$L__BB5_44;
	st.global.u32 	[%rd4], %r60;
	ld.global.u32 	%r104, [%rd12];
	st.global.u32 	[%rd6], %r104;
$L__BB5_44:
	add.s32 	%r105, %r105, %r3;
	setp.lt.s32 	%p26, %r105, %r64;
	@%p26 bra 	$L__BB5_3;
	bra.uni 	$L__BB5_46;
$L__BB5_45:
	mul.lo.s32 	%r68, %r105, %r64;
	mul.wide.s32 	%rd15, %r105, 4;
	add.s64 	%rd16, %rd2, %rd15;
	st.global.u32 	[%rd16], %r68;
	mul.wide.s32 	%rd17, %r68, 4;
	add.s64 	%rd18, %rd1, %rd17;
	ld.global.u32 	%r69, [%rd18];
	mul.wide.s32 	%rd19, %r64, 4;
	add.s64 	%rd20, %rd16, %rd19;
	st.global.u32 	[%rd20], %r69;
	add.s32 	%r105, %r105, %r3;
	setp.lt.s32 	%p3, %r105, %r64;
	@%p3 bra 	$L__BB5_45;
$L__BB5_46:
	ret;

}
	// .globl	_Z31global_gamma_max_index_of_max_bPiS_S_S_S_S_S_S_S_S_S_S_ii
.visible .entry _Z31global_gamma_max_index_of_max_bPiS_S_S_S_S_S_S_S_S_S_S_ii(
	.param .u64 .ptr .align 1 _Z31global_gamma_max_index_of_max_bPiS_S_S_S_S_S_S_S_S_S_S_ii_param_0,
	.param .u64 .ptr .align 1 _Z31global_gamma_max_index_of_max_bPiS_S_S_S_S_S_S_S_S_S_S_ii_param_1,
	.param .u64 .ptr .align 1 _Z31global_gamma_max_index_of_max_bPiS_S_S_S_S_S_S_S_S_S_S_ii_param_2,
	.param .u64 .ptr .align 1 _Z31global_gamma_max_index_of_max_bPiS_S_S_S_S_S_S_S_S_S_S_ii_param_3,
	.param .u64 .ptr .align 1 _Z31global_gamma_max_index_of_max_bPiS_S_S_S_S_S_S_S_S_S_S_ii_param_4,
	.param .u64 .ptr .align 1 _Z31global_gamma_max_index_of_max_bPiS_S_S_S_S_S_S_S_S_S_S_ii_param_5,
	.param .u64 .ptr .align 1 _Z31global_gamma_max_index_of_max_bPiS_S_S_S_S_S_S_S_S_S_S_ii_param_6,
	.param .u64 .ptr .align 1 _Z31global_gamma_max_index_of_max_bPiS_S_S_S_S_S_S_S_S_S_S_ii_param_7,
	.param .u64 .ptr .align 1 _Z31global_gamma_max_index_of_max_bPiS_S_S_S_S_S_S_S_S_S_S_ii_param_8,
	.param .u64 .ptr .align 1 _Z31global_gamma_max_index_of_max_bPiS_S_S_S_S_S_S_S_S_S_S_ii_param_9,
	.param .u64 .ptr .align 1 _Z31global_gamma_max_index_of_max_bPiS_S_S_S_S_S_S_S_S_S_S_ii_param_10,
	.param .u64 .ptr .align 1 _Z31global_gamma_max_index_of_max_bPiS_S_S_S_S_S_S_S_S_S_S_ii_param_11,
	.param .u32 _Z31global_gamma_max_index_of_max_bPiS_S_S_S_S_S_S_S_S_S_S_ii_param_12,
	.param .u32 _Z31global_gamma_max_index_of_max_bPiS_S_S_S_S_S_S_S_S_S_S_ii_param_13
)
{
	.reg .pred 	%p<31>;
	.reg .b32 	%r<140>;
	.reg .b64 	%rd<18>;

	ld.param.u64 	%rd11, [_Z31global_gamma_max_index_of_max_bPiS_S_S_S_S_S_S_S_S_S_S_ii_param_4];
	ld.param.u64 	%rd12, [_Z31global_gamma_max_index_of_max_bPiS_S_S_S_S_S_S_S_S_S_S_ii_param_11];
	ld.param.u32 	%r84, [_Z31global_gamma_max_index_of_max_bPiS_S_S_S_S_S_S_S_S_S_S_ii_param_12];
	cvta.to.global.u64 	%rd1, %rd12;
	cvta.to.global.u64 	%rd2, %rd11;
	mov.u32 	%r1, %ntid.x;
	mov.u32 	%r85, %ctaid.x;
	mov.u32 	%r86, %tid.x;
	mad.lo.s32 	%r97, %r1, %r85, %r86;
	setp.gt.s32 	%p1, %r97, 0;
	@%p1 bra 	$L__BB6_47;
	mul.wide.s32 	%rd13, %r84, 4;
	add.s64 	%rd3, %rd2, %rd13;
	setp.gt.s32 	%p2, %r84, 1;
	mov.u32 	%r87, %nctaid.x;
	mul.lo.s32 	%r3, %r1, %r87;
	@%p2 bra 	$L__BB6_2;
	bra.uni 	$L__BB6_46;
$L__BB6_2:
	add.s32 	%r90, %r84, -1;
	add.s32 	%r4, %r84, -2;
	and.b32  	%r5, %r90, 3;
	and.b32  	%r91, %r90, -4;
	neg.s32 	%r6, %r91;
	add.s32 	%r92, %r84, 1;
	mul.wide.u32 	%rd4, %r92, 4;
	mul.wide.u32 	%rd16, %r84, 4;
$L__BB6_3:
	setp.lt.u32 	%p4, %r4, 3;
	ld.global.u32 	%r127, [%rd2];
	st.global.u32 	[%rd1], %r127;
	ld.global.u32 	%r104, [%rd3];
	st.global.u32 	[%rd1+4], %r104;
	mov.b32 	%r131, 1;
	@%p4 bra 	$L__BB6_27;
	mov.b32 	%r98, 0;
	mov.u64 	%rd17, %rd2;
	mov.u32 	%r99, %r6;
$L__BB6_5:
	add.s64 	%rd6, %rd17, %rd4;
	ld.global.u32 	%r17, [%rd6];
	setp.ge.s32 	%p5, %r104, %r17;
	@%p5 bra 	$L__BB6_7;
	ld.global.u32 	%r105, [%rd17+4];
	bra.uni 	$L__BB6_9;
$L__BB6_7:
	setp.ne.s32 	%p6, %r104, %r17;
	@%p6 bra 	$L__BB6_10;
	ld.global.u32 	%r105, [%rd17+4];
	setp.ge.s32 	%p7, %r127, %r105;
	@%p7 bra 	$L__BB6_10;
$L__BB6_9:
	st.global.u32 	[%rd1], %r105;
	ld.global.u32 	%r104, [%rd6];
	st.global.u32 	[%rd1+4], %r104;
	mov.u32 	%r127, %r105;
$L__BB6_10:
	ld.global.u32 	%r27, [%rd6+4];
	setp.ge.s32 	%p8, %r104, %r27;
	@%p8 bra 	$L__BB6_12;
	ld.global.u32 	%r111, [%rd17+8];
	bra.uni 	$L__BB6_14;
$L__BB6_12:
	setp.ne.s32 	%p9, %r104, %r27;
	@%p9 bra 	$L__BB6_15;
	ld.global.u32 	%r111, [%rd17+8];
	setp.ge.s32 	%p10, %r127, %r111;
	@%p10 bra 	$L__BB6_15;
$L__BB6_14:
	st.global.u32 	[%rd1], %r111;
	ld.global.u32 	%r104, [%rd6+4];
	st.global.u32 	[%rd1+4], %r104;
	mov.u32 	%r127, %r111;
$L__BB6_15:
	ld.global.u32 	%r37, [%rd6+8];
	setp.ge.s32 	%p11, %r104, %r37;
	@%p11 bra 	$L__BB6_17;
	ld.global.u32 	%r117, [%rd17+12];
	bra.uni 	$L__BB6_19;
$L__BB6_17:
	setp.ne.s32 	%p12, %r104, %r37;
	@%p12 bra 	$L__BB6_20;
	ld.global.u32 	%r117, [%rd17+12];
	setp.ge.s32 	%p13, %r127, %r117;
	@%p13 bra 	$L__BB6_20;
$L__BB6_19:
	st.global.u32 	[%rd1], %r117;
	ld.global.u32 	%r104, [%rd6+8];
	st.global.u32 	[%rd1+4], %r104;
	mov.u32 	%r127, %r117;
$L__BB6_20:
	ld.global.u32 	%r47, [%rd6+12];
	setp.ge.s32 	%p14, %r104, %r47;
	@%p14 bra 	$L__BB6_22;
	ld.global.u32 	%r123, [%rd17+16];
	bra.uni 	$L__BB6_24;
$L__BB6_22:
	setp.ne.s32 	%p15, %r104, %r47;
	@%p15 bra 	$L__BB6_25;
	ld.global.u32 	%r123, [%rd17+16];
	setp.ge.s32 	%p16, %r127, %r123;
	@%p16 bra 	$L__BB6_25;
$L__BB6_24:
	st.global.u32 	[%rd1], %r123;
	ld.global.u32 	%r104, [%rd6+12];
	st.global.u32 	[%rd1+4], %r104;
	mov.u32 	%r127, %r123;
$L__BB6_25:
	add.s32 	%r99, %r99, 4;
	add.s32 	%r98, %r98, 4;
	add.s64 	%rd17, %rd17, 16;
	setp.ne.s32 	%p17, %r99, 0;
	@%p17 bra 	$L__BB6_5;
	add.s32 	%r131, %r98, 1;
$L__BB6_27:
	setp.eq.s32 	%p18, %r5, 0;
	@%p18 bra 	$L__BB6_45;
	add.s32 	%r95, %r131, %r84;
	mul.wide.u32 	%rd14, %r95, 4;
	add.s64 	%rd8, %rd2, %rd14;
	ld.global.u32 	%r63, [%rd8];
	setp.ge.s32 	%p19, %r104, %r63;
	mul.wide.u32 	%rd15, %r131, 4;
	add.s64 	%rd9, %rd2, %rd15;
	@%p19 bra 	$L__BB6_30;
	ld.global.u32 	%r132, [%rd9];
	bra.uni 	$L__BB6_32;
$L__BB6_30:
	setp.ne.s32 	%p20, %r104, %r63;
	@%p20 bra 	$L__BB6_33;
	ld.global.u32 	%r132, [%rd9];
	setp.ge.s32 	%p21, %r127, %r132;
	@%p21 bra 	$L__BB6_33;
$L__BB6_32:
	st.global.u32 	[%rd1], %r132;
	ld.global.u32 	%r104, [%rd8];
	st.global.u32 	[%rd1+4], %r104;
	mov.u32 	%r127, %r132;
$L__BB6_33:
	setp.eq.s32 	%p22, %r5, 1;
	@%p22 bra 	$L__BB6_45;
	add.s64 	%rd10, %rd9, %rd16;
	ld.global.u32 	%r70, [%rd10+4];
	setp.ge.s32 	%p23, %r104, %r70;
	@%p23 bra 	$L__BB6_36;
	ld.global.u32 	%r135, [%rd9+4];
	bra.uni 	$L__BB6_38;
$L__BB6_36:
	setp.ne.s32 	%p24, %r104, %r70;
	@%p24 bra 	$L__BB6_39;
	ld.global.u32 	%r135, [%rd9+4];
	setp.ge.s32 	%p25, %r127, %r135;
	@%p25 bra 	$L__BB6_39;
$L__BB6_38:
	st.global.u32 	[%rd1], %r135;
	ld.global.u32 	%r104, [%rd10+4];
	st.global.u32 	[%rd1+4], %r104;
	mov.u32 	%r127, %r135;
$L__BB6_39:
	setp.eq.s32 	%p26, %r5, 2;
	@%p26 bra 	$L__BB6_45;
	ld.global.u32 	%r77, [%rd10+8];
	setp.ge.s32 	%p27, %r104, %r77;
	@%p27 bra 	$L__BB6_42;
	ld.global.u32 	%r138, [%rd9+8];
	bra.uni 	$L__BB6_44;
$L__BB6_42:
	setp.ne.s32 	%p28, %r104, %r77;
	@%p28 bra 	$L__BB6_45;
	ld.global.u32 	%r138, [%rd9+8];
	setp.ge.s32 	%p29, %r127, %r138;
	@%p29 bra 	$L__BB6_45;
$L__BB6_44:
	st.global.u32 	[%rd1], %r138;
	ld.global.u32 	%r96, [%rd10+8];
	st.global.u32 	[%rd1+4], %r96;
$L__BB6_45:
	add.s32 	%r97, %r97, %r3;
	setp.lt.s32 	%p30, %r97, 1;
	@%p30 bra 	$L__BB6_3;
	bra.uni 	$L__BB6_47;
$L__BB6_46:
	ld.global.u32 	%r88, [%rd2];
	st.global.u32 	[%rd1], %r88;
	ld.global.u32 	%r89, [%rd3];
	st.global.u32 	[%rd1+4], %r89;
	add.s32 	%r97, %r97, %r3;
	setp.lt.s32 	%p3, %r97, 1;
	@%p3 bra 	$L__BB6_46;
$L__BB6_47:
	ret;

}
	// .globl	_Z17global_calc_gammaPiS_S_S_S_S_S_S_S_S_S_S_ii
.visible .entry _Z17global_calc_gammaPiS_S_S_S_S_S_S_S_S_S_S_ii(
	.param .u64 .ptr .align 1 _Z17global_calc_gammaPiS_S_S_S_S_S_S_S_S_S_S_ii_param_0,
	.param .u64 .ptr .align 1 _Z17global_calc_gammaPiS_S_S_S_S_S_S_S_S_S_S_ii_param_1,
	.param .u64 .ptr .align 1 _Z17global_calc_gammaPiS_S_S_S_S_S_S_S_S_S_S_ii_param_2,
	.param .u64 .ptr .align 1 _Z17global_calc_gammaPiS_S_S_S_S_S_S_S_S_S_S_ii_param_3,
	.param .u64 .ptr .align 1 _Z17global_calc_gammaPiS_S_S_S_S_S_S_S_S_S_S_ii_param_4,
	.param .u64 .ptr .align 1 _Z17global_calc_gammaPiS_S_S_S_S_S_S_S_S_S_S_ii_param_5,
	.param .u64 .ptr .align 1 _Z17global_calc_gammaPiS_S_S_S_S_S_S_S_S_S_S_ii_param_6,
	.param .u64 .ptr .align 1 _Z17global_calc_gammaPiS_S_S_S_S_S_S_S_S_S_S_ii_param_7,
	.param .u64 .ptr .align 1 _Z17global_calc_gammaPiS_S_S_S_S_S_S_S_S_S_S_ii_param_8,
	.param .u64 .ptr .align 1 _Z17global_calc_gammaPiS_S_S_S_S_S_S_S_S_S_S_ii_param_9,
	.param .u64 .ptr .align 1 _Z17global_calc_gammaPiS_S_S_S_S_S_S_S_S_S_S_ii_param_10,
	.param .u64 .ptr .align 1 _Z17global_calc_gammaPiS_S_S_S_S_S_S_S_S_S_S_ii_param_11,
	.param .u32 _Z17global_calc_gammaPiS_S_S_S_S_S_S_S_S_S_S_ii_param_12,
	.param .u32 _Z17global_calc_gammaPiS_S_S_S_S_S_S_S_S_S_S_ii_param_13
)
{
	.reg .pred 	%p<16>;
	.reg .b32 	%r<170>;
	.reg .b64 	%rd<49>;

	ld.param.u64 	%rd3, [_Z17global_calc_gammaPiS_S_S_S_S_S_S_S_S_S_S_ii_param_3];
	ld.param.u64 	%rd4, [_Z17global_calc_gammaPiS_S_S_S_S_S_S_S_S_S_S_ii_param_6];
	ld.param.u32 	%r55, [_Z17global_calc_gammaPiS_S_S_S_S_S_S_S_S_S_S_ii_param_12];
	cvta.to.global.u64 	%rd1, %rd3;
	cvta.to.global.u64 	%rd2, %rd4;
	mov.u32 	%r1, %ntid.x;
	mov.u32 	%r56, %ctaid.x;
	mov.u32 	%r57, %tid.x;
	mad.lo.s32 	%r148, %r1, %r56, %r57;
	mul.lo.s32 	%r3, %r55, %r55;
	setp.ge.s32 	%p1, %r148, %r3;
	@%p1 bra 	$L__BB7_20;
	setp.gt.s32 	%p2, %r55, 2;
	mov.u32 	%r58, %nctaid.x;
	mul.lo.s32 	%r4, %r1, %r58;
	@%p2 bra 	$L__BB7_2;
	bra.uni 	$L__BB7_16;
$L__BB7_2:
	add.s32 	%r71, %r55, -2;
	add.s32 	%r5, %r55, -3;
	and.b32  	%r6, %r55, 3;
	and.b32  	%r7, %r71, 3;
	and.b32  	%r8, %r55, 1;
	and.b32  	%r72, %r71, -4;
	neg.s32 	%r9, %r72;
$L__BB7_3:
	mul.wide.s32 	%rd13, %r148, 4;
	add.s64 	%rd14, %rd2, %rd13;
	ld.global.u32 	%r74, [%rd14];
	setp.ne.s32 	%p7, %r74, 0;
	mov.b32 	%r166, -2147483648;
	@%p7 bra 	$L__BB7_15;
	setp.lt.u32 	%p8, %r5, 3;
	div.s32 	%r11, %r148, %r55;
	mul.lo.s32 	%r13, %r11, %r55;
	sub.s32 	%r12, %r148, %r13;
	add.s32 	%r77, %r12, 1;
	rem.s32 	%r78, %r77, %r55;
	add.s32 	%r79, %r78, %r13;
	mul.wide.s32 	%rd15, %r79, 4;
	add.s64 	%rd16, %rd2, %rd15;
	add.s32 	%r80, %r11, 1;
	rem.s32 	%r81, %r80, %r55;
	mad.lo.s32 	%r82, %r81, %r55, %r12;
	mul.wide.s32 	%rd17, %r82, 4;
	add.s64 	%rd18, %rd2, %rd17;
	ld.global.u32 	%r166, [%rd18];
	ld.global.u32 	%r167, [%rd16];
	mov.b32 	%r163, 2;
	@%p8 bra 	$L__BB7_8;
	mov.b32 	%r151, 5;
	mov.u32 	%r149, %r12;
	mov.u32 	%r150, %r11;
	mov.u32 	%r152, %r9;
$L__BB7_6:
	.pragma "nounroll";
	add.s32 	%r84, %r149, 2;
	rem.s32 	%r85, %r84, %r55;
	add.s32 	%r86, %r85, %r13;
	mul.wide.s32 	%rd19, %r86, 4;
	add.s64 	%rd20, %rd2, %rd19;
	ld.global.u32 	%r87, [%rd20];
	min.s32 	%r88, %r167, %r87;
	add.s32 	%r89, %r150, 2;
	rem.s32 	%r90, %r89, %r55;
	mad.lo.s32 	%r91, %r90, %r55, %r12;
	mul.wide.s32 	%rd21, %r91, 4;
	add.s64 	%rd22, %rd2, %rd21;
	ld.global.u32 	%r92, [%rd22];
	min.s32 	%r93, %r166, %r92;
	add.s32 	%r94, %r149, 3;
	rem.s32 	%r95, %r94, %r55;
	add.s32 	%r96, %r95, %r13;
	mul.wide.s32 	%rd23, %r96, 4;
	add.s64 	%rd24, %rd2, %rd23;
	ld.global.u32 	%r97, [%rd24];
	min.s32 	%r98, %r88, %r97;
	add.s32 	%r99, %r150, 3;
	rem.s32 	%r100, %r99, %r55;
	mad.lo.s32 	%r101, %r100, %r55, %r12;
	mul.wide.s32 	%rd25, %r101, 4;
	add.s64 	%rd26, %rd2, %rd25;
	ld.global.u32 	%r102, [%rd26];
	min.s32 	%r103, %r93, %r102;
	add.s32 	%r22, %r149, 4;
	rem.s32 	%r104, %r22, %r55;
	add.s32 	%r105, %r104, %r13;
	mul.wide.s32 	%rd27, %r105, 4;
	add.s64 	%rd28, %rd2, %rd27;
	ld.global.u32 	%r106, [%rd28];
	min.s32 	%r107, %r98, %r106;
	add.s32 	%r23, %r150, 4;
	rem.s32 	%r108, %r23, %r55;
	mad.lo.s32 	%r109, %r108, %r55, %r12;
	mul.wide.s32 	%rd29, %r109, 4;
	add.s64 	%rd30, %rd2, %rd29;
	ld.global.u32 	%r110, [%rd30];
	min.s32 	%r111, %r103, %r110;
	add.s32 	%r112, %r149, 5;
	rem.s32 	%r113, %r112, %r55;
	add.s32 	%r114, %r113, %r13;
	mul.wide.s32 	%rd31, %r114, 4;
	add.s64 	%rd32, %rd2, %rd31;
	ld.global.u32 	%r115, [%rd32];
	min.s32 	%r167, %r107, %r115;
	add.s32 	%r116, %r150, 5;
	rem.s32 	%r117, %r116, %r55;
	mad.lo.s32 	%r118, %r117, %r55, %r12;
	mul.wide.s32 	%rd33, %r118, 4;
	add.s64 	%rd34, %rd2, %rd33;
	ld.global.u32 	%r119, [%rd34];
	min.s32 	%r166, %r111, %r119;
	add.s32 	%r152, %r152, 4;
	add.s32 	%r151, %r151, 4;
	setp.eq.s32 	%p9, %r152, 0;
	mov.u32 	%r149, %r22;
	mov.u32 	%r150, %r23;
	@%p9 bra 	$L__BB7_7;
	bra.uni 	$L__BB7_6;
$L__BB7_7:
	add.s32 	%r163, %r151, -3;
$L__BB7_8:
	setp.eq.s32 	%p10, %r7, 0;
	@%p10 bra 	$L__BB7_13;
	setp.eq.s32 	%p11, %r6, 3;
	@%p11 bra 	$L__BB7_11;
	add.s32 	%r121, %r163, %r12;
	rem.s32 	%r122, %r121, %r55;
	add.s32 	%r123, %r122, %r13;
	mul.wide.s32 	%rd35, %r123, 4;
	add.s64 	%rd36, %rd2, %rd35;
	ld.global.u32 	%r124, [%rd36];
	min.s32 	%r125, %r167, %r124;
	add.s32 	%r126, %r163, %r11;
	rem.s32 	%r127, %r126, %r55;
	mad.lo.s32 	%r128, %r127, %r55, %r12;
	mul.wide.s32 	%rd37, %r128, 4;
	add.s64 	%rd38, %rd2, %rd37;
	ld.global.u32 	%r129, [%rd38];
	min.s32 	%r130, %r166, %r129;
	add.s32 	%r131, %r121, 1;
	rem.s32 	%r132, %r131, %r55;
	add.s32 	%r133, %r132, %r13;
	mul.wide.s32 	%rd39, %r133, 4;
	add.s64 	%rd40, %rd2, %rd39;
	ld.global.u32 	%r134, [%rd40];
	min.s32 	%r167, %r125, %r134;
	add.s32 	%r135, %r126, 1;
	rem.s32 	%r136, %r135, %r55;
	mad.lo.s32 	%r137, %r136, %r55, %r12;
	mul.wide.s32 	%rd41, %r137, 4;
	add.s64 	%rd42, %rd2, %rd41;
	ld.global.u32 	%r138, [%rd42];
	min.s32 	%r166, %r130, %r138;
	add.s32 	%r163, %r163, 2;
$L__BB7_11:
	setp.eq.s32 	%p12, %r8, 0;
	@%p12 bra 	$L__BB7_13;
	add.s32 	%r139, %r163, %r12;
	rem.s32 	%r140, %r139, %r55;
	add.s32 	%r141, %r140, %r13;
	mul.wide.s32 	%rd43, %r141, 4;
	add.s64 	%rd44, %rd2, %rd43;
	ld.global.u32 	%r142, [%rd44];
	min.s32 	%r167, %r167, %r142;
	add.s32 	%r143, %r163, %r11;
	rem.s32 	%r144, %r143, %r55;
	mad.lo.s32 	%r145, %r144, %r55, %r12;
	mul.wide.s32 	%rd45, %r145, 4;
	add.s64 	%rd46, %rd2, %rd45;
	ld.global.u32 	%r146, [%rd46];
	min.s32 	%r166, %r166, %r146;
$L__BB7_13:
	setp.eq.s32 	%p13, %r167, 2147483647;
	@%p13 bra 	$L__BB7_15;
	setp.eq.s32 	%p14, %r166, 2147483647;
	selp.b32 	%r147, 0, %r166, %p14;
	add.s32 	%r166, %r167, %r147;
$L__BB7_15:
	add.s64 	%rd48, %rd1, %rd13;
	st.global.u32 	[%rd48], %r166;
	add.s32 	%r148, %r148, %r4;
	setp.lt.s32 	%p15, %r148, %r3;
	@%p15 bra 	$L__BB7_3;
	bra.uni 	$L__BB7_20;
$L__BB7_16:
	mul.wide.s32 	%rd5, %r148, 4;
	add.s64 	%rd6, %rd2, %rd5;
	ld.global.u32 	%r60, [%rd6];
	setp.ne.s32 	%p3, %r60, 0;
	mov.b32 	%r169, -2147483648;
	@%p3 bra 	$L__BB7_19;
	div.s32 	%r61, %r148, %r55;
	mul.lo.s32 	%r62, %r61, %r55;
	sub.s32 	%r63, %r148, %r62;
	add.s32 	%r64, %r63, 1;
	rem.s32 	%r65, %r64, %r55;
	add.s32 	%r66, %r65, %r62;
	mul.wide.s32 	%rd7, %r66, 4;
	add.s64 	%rd8, %rd2, %rd7;
	ld.global.u32 	%r50, [%rd8];
	add.s32 	%r67, %r61, 1;
	rem.s32 	%r68, %r67, %r55;
	mad.lo.s32 	%r69, %r68, %r55, %r63;
	mul.wide.s32 	%rd9, %r69, 4;
	add.s64 	%rd10, %rd2, %rd9;
	ld.global.u32 	%r169, [%rd10];
	setp.eq.s32 	%p4, %r50, 2147483647;
	@%p4 bra 	$L__BB7_19;
	setp.eq.s32 	%p5, %r169, 2147483647;
	selp.b32 	%r70, 0, %r169, %p5;
	add.s32 	%r169, %r50, %r70;
$L__BB7_19:
	add.s64 	%rd12, %rd1, %rd5;
	st.global.u32 	[%rd12], %r169;
	add.s32 	%r148, %r148, %r4;
	setp.lt.s32 	%p6, %r148, %r3;
	@%p6 bra 	$L__BB7_16;
$L__BB7_20:
	ret;

}
	// .globl	_Z17global_sub_by_rowPiS_S_S_S_S_S_S_S_S_S_S_ii
.visible .entry _Z17global_sub_by_rowPiS_S_S_S_S_S_S_S_S_S_S_ii(
	.param .u64 .ptr .align 1 _Z17global_sub_by_rowPiS_S_S_S_S_S_S_S_S_S_S_ii_param_0,
	.param .u64 .ptr .align 1 _Z17global_sub_by_rowPiS_S_S_S_S_S_S_S_S_S_S_ii_param_1,
	.param .u64 .ptr .align 1 _Z17global_sub_by_rowPiS_S_S_S_S_S_S_S_S_S_S_ii_param_2,
	.param .u64 .ptr .align 1 _Z17global_sub_by_rowPiS_S_S_S_S_S_S_S_S_S_S_ii_param_3,
	.param .u64 .ptr .align 1 _Z17global_sub_by_rowPiS_S_S_S_S_S_S_S_S_S_S_ii_param_4,
	.param .u64 .ptr .align 1 _Z17global_sub_by_rowPiS_S_S_S_S_S_S_S_S_S_S_ii_param_5,
	.param .u64 .ptr .align 1 _Z17global_sub_by_rowPiS_S_S_S_S_S_S_S_S_S_S_ii_param_6,
	.param .u64 .ptr .align 1 _Z17global_sub_by_rowPiS_S_S_S_S_S_S_S_S_S_S_ii_param_7,
	.param .u64 .ptr .align 1 _Z17global_sub_by_rowPiS_S_S_S_S_S_S_S_S_S_S_ii_param_8,
	.param .u64 .ptr .align 1 _Z17global_sub_by_rowPiS_S_S_S_S_S_S_S_S_S_S_ii_param_9,
	.param .u64 .ptr .align 1 _Z17global_sub_by_rowPiS_S_S_S_S_S_S_S_S_S_S_ii_param_10,
	.param .u64 .ptr .align 1 _Z17global_sub_by_rowPiS_S_S_S_S_S_S_S_S_S_S_ii_param_11,
	.param .u32 _Z17global_sub_by_rowPiS_S_S_S_S_S_S_S_S_S_S_ii_param_12,
	.param .u32 _Z17global_sub_by_rowPiS_S_S_S_S_S_S_S_S_S_S_ii_param_13
)
{
	.reg .pred 	%p<4>;
	.reg .b32 	%r<16>;
	.reg .b64 	%rd<9>;

	ld.param.u64 	%rd4, [_Z17global_sub_by_rowPiS_S_S_S_S_S_S_S_S_S_S_ii_param_4];
	ld.param.u64 	%rd5, [_Z17global_sub_by_rowPiS_S_S_S_S_S_S_S_S_S_S_ii_param_6];
	ld.param.u32 	%r8, [_Z17global_sub_by_rowPiS_S_S_S_S_S_S_S_S_S_S_ii_param_12];
	mov.u32 	%r1, %ntid.x;
	mov.u32 	%r9, %ctaid.x;
	mov.u32 	%r10, %tid.x;
	mad.lo.s32 	%r15, %r1, %r9, %r10;
	mul.lo.s32 	%r3, %r8, %r8;
	setp.ge.s32 	%p1, %r15, %r3;
	@%p1 bra 	$L__BB8_5;
	mov.u32 	%r11, %nctaid.x;
	mul.lo.s32 	%r4, %r1, %r11;
	cvta.to.global.u64 	%rd1, %rd5;
	cvta.to.global.u64 	%rd2, %rd4;
$L__BB8_2:
	mul.wide.s32 	%rd6, %r15, 4;
	add.s64 	%rd3, %rd1, %rd6;
	ld.global.u32 	%r6, [%rd3];
	setp.eq.s32 	%p2, %r6, 2147483647;
	@%p2 bra 	$L__BB8_4;
	div.s32 	%r12, %r15, %r8;
	mul.wide.s32 	%rd7, %r12, 4;
	add.s64 	%rd8, %rd2, %rd7;
	ld.global.u32 	%r13, [%rd8];
	sub.s32 	%r14, %r6, %r13;
	st.global.u32 	[%rd3], %r14;
$L__BB8_4:
	add.s32 	%r15, %r15, %r4;
	setp.lt.s32 	%p3, %r15, %r3;
	@%p3 bra 	$L__BB8_2;
$L__BB8_5:
	ret;

}
	// .globl	_Z17global_sub_by_colPiS_S_S_S_S_S_S_S_S_S_S_ii
.visible .entry _Z17global_sub_by_colPiS_S_S_S_S_S_S_S_S_S_S_ii(
	.param .u64 .ptr .align 1 _Z17global_sub_by_colPiS_S_S_S_S_S_S_S_S_S_S_ii_param_0,
	.param .u64 .ptr .align 1 _Z17global_sub_by_colPiS_S_S_S_S_S_S_S_S_S_S_ii_param_1,
	.param .u64 .ptr .align 1 _Z17global_sub_by_colPiS_S_S_S_S_S_S_S_S_S_S_ii_param_2,
	.param .u64 .ptr .align 1 _Z17global_sub_by_colPiS_S_S_S_S_S_S_S_S_S_S_ii_param_3,
	.param .u64 .ptr .align 1 _Z17global_sub_by_colPiS_S_S_S_S_S_S_S_S_S_S_ii_param_4,
	.param .u64 .ptr .align 1 _Z17global_sub_by_colPiS_S_S_S_S_S_S_S_S_S_S_ii_param_5,
	.param .u64 .ptr .align 1 _Z17global_sub_by_colPiS_S_S_S_S_S_S_S_S_S_S_ii_param_6,
	.param .u64 .ptr .align 1 _Z17global_sub_by_colPiS_S_S_S_S_S_S_S_S_S_S_ii_param_7,
	.param .u64 .ptr .align 1 _Z17global_sub_by_colPiS_S_S_S_S_S_S_S_S_S_S_ii_param_8,
	.param .u64 .ptr .align 1 _Z17global_sub_by_colPiS_S_S_S_S_S_S_S_S_S_S_ii_param_9,
	.param .u64 .ptr .align 1 _Z17global_sub_by_colPiS_S_S_S_S_S_S_S_S_S_S_ii_param_10,
	.param .u64 .ptr .align 1 _Z17global_sub_by_colPiS_S_S_S_S_S_S_S_S_S_S_ii_param_11,
	.param .u32 _Z17global_sub_by_colPiS_S_S_S_S_S_S_S_S_S_S_ii_param_12,
	.param .u32 _Z17global_sub_by_colPiS_S_S_S_S_S_S_S_S_S_S_ii_param_13
)
{
	.reg .pred 	%p<4>;
	.reg .b32 	%r<16>;
	.reg .b64 	%rd<9>;

	ld.param.u64 	%rd4, [_Z17global_sub_by_colPiS_S_S_S_S_S_S_S_S_S_S_ii_param_4];
	ld.param.u64 	%rd5, [_Z17global_sub_by_colPiS_S_S_S_S_S_S_S_S_S_S_ii_param_6];
	ld.param.u32 	%r8, [_Z17global_sub_by_colPiS_S_S_S_S_S_S_S_S_S_S_ii_param_12];
	mov.u32 	%r1, %ntid.x;
	mov.u32 	%r9, %ctaid.x;
	mov.u32 	%r10, %tid.x;
	mad.lo.s32 	%r15, %r1, %r9, %r10;
	mul.lo.s32 	%r3, %r8, %r8;
	setp.ge.s32 	%p1, %r15, %r3;
	@%p1 bra 	$L__BB9_5;
	mov.u32 	%r11, %nctaid.x;
	mul.lo.s32 	%r4, %r1, %r11;
	cvta.to.global.u64 	%rd1, %rd5;
	cvta.to.global.u64 	%rd2, %rd4;
$L__BB9_2:
	mul.wide.s32 	%rd6, %r15, 4;
	add.s64 	%rd3, %rd1, %rd6;
	ld.global.u32 	%r6, [%rd3];
	setp.eq.s32 	%p2, %r6, 2147483647;
	@%p2 bra 	$L__BB9_4;
	rem.s32 	%r12, %r15, %r8;
	mul.wide.s32 	%rd7, %r12, 4;
	add.s64 	%rd8, %rd2, %rd7;
	ld.global.u32 	%r13, [%rd8];
	sub.s32 	%r14, %r6, %r13;
	st.global.u32 	[%rd3], %r14;
$L__BB9_4:
	add.s32 	%r15, %r15, %r4;
	setp.lt.s32 	%p3, %r15, %r3;
	@%p3 bra 	$L__BB9_2;
$L__BB9_5:
	ret;

}
	// .globl	_Z17global_min_by_colPiS_S_S_S_S_S_S_S_S_S_S_ii
.visible .entry _Z17global_min_by_colPiS_S_S_S_S_S_S_S_S_S_S_ii(
	.param .u64 .ptr .align 1 _Z17global_min_by_colPiS_S_S_S_S_S_S_S_S_S_S_ii_param_0,
	.param .u64 .ptr .align 1 _Z17global_min_by_colPiS_S_S_S_S_S_S_S_S_S_S_ii_param_1,
	.param .u64 .ptr .align 1 _Z17global_min_by_colPiS_S_S_S_S_S_S_S_S_S_S_ii_param_2,
	.param .u64 .ptr .align 1 _Z17global_min_by_colPiS_S_S_S_S_S_S_S_S_S_S_ii_param_3,
	.param .u64 .ptr .align 1 _Z17global_min_by_colPiS_S_S_S_S_S_S_S_S_S_S_ii_param_4,
	.param .u64 .ptr .align 1 _Z17global_min_by_colPiS_S_S_S_S_S_S_S_S_S_S_ii_param_5,
	.param .u64 .ptr .align 1 _Z17global_min_by_colPiS_S_S_S_S_S_S_S_S_S_S_ii_param_6,
	.param .u64 .ptr .align 1 _Z17global_min_by_colPiS_S_S_S_S_S_S_S_S_S_S_ii_param_7,
	.param .u64 .ptr .align 1 _Z17global_min_by_colPiS_S_S_S_S_S_S_S_S_S_S_ii_param_8,
	.param .u64 .ptr .align 1 _Z17global_min_by_colPiS_S_S_S_S_S_S_S_S_S_S_ii_param_9,
	.param .u64 .ptr .align 1 _Z17global_min_by_colPiS_S_S_S_S_S_S_S_S_S_S_ii_param_10,
	.param .u64 .ptr .align 1 _Z17global_min_by_colPiS_S_S_S_S_S_S_S_S_S_S_ii_param_11,
	.param .u32 _Z17global_min_by_colPiS_S_S_S_S_S_S_S_S_S_S_ii_param_12,
	.param .u32 _Z17global_min_by_colPiS_S_S_S_S_S_S_S_S_S_S_ii_param_13
)
{
	.reg .pred 	%p<12>;
	.reg .b32 	%r<90>;
	.reg .b64 	%rd<33>;

	ld.param.u64 	%rd5, [_Z17global_min_by_colPiS_S_S_S_S_S_S_S_S_S_S_ii_param_4];
	ld.param.u64 	%rd6, [_Z17global_min_by_colPiS_S_S_S_S_S_S_S_S_S_S_ii_param_6];
	ld.param.u32 	%r36, [_Z17global_min_by_colPiS_S_S_S_S_S_S_S_S_S_S_ii_param_12];
	cvta.to.global.u64 	%rd1, %rd5;
	cvta.to.global.u64 	%rd2, %rd6;
	mov.u32 	%r1, %ntid.x;
	mov.u32 	%r37, %ctaid.x;
	mov.u32 	%r38, %tid.x;
	mad.lo.s32 	%r78, %r1, %r37, %r38;
	setp.ge.s32 	%p1, %r78, %r36;
	@%p1 bra 	$L__BB10_17;
	setp.gt.s32 	%p2, %r36, 1;
	mov.u32 	%r39, %nctaid.x;
	mul.lo.s32 	%r3, %r1, %r39;
	@%p2 bra 	$L__BB10_2;
	bra.uni 	$L__BB10_16;
$L__BB10_2:
	add.s32 	%r41, %r36, -1;
	add.s32 	%r4, %r36, -2;
	add.s32 	%r42, %r36, 7;
	and.b32  	%r43, %r42, 7;
	add.s32 	%r5, %r43, -1;
	add.s32 	%r44, %r36, 3;
	and.b32  	%r6, %r44, 3;
	and.b32  	%r7, %r41, 7;
	and.b32  	%r8, %r42, 3;
	and.b32  	%r9, %r44, 1;
	and.b32  	%r45, %r41, -8;
	neg.s32 	%r10, %r45;
	shl.b32 	%r11, %r36, 3;
	mul.wide.u32 	%rd29, %r36, 4;
$L__BB10_3:
	setp.lt.u32 	%p4, %r4, 7;
	mul.wide.s32 	%rd10, %r78, 4;
	add.s64 	%rd3, %rd2, %rd10;
	ld.global.u32 	%r85, [%rd3];
	add.s64 	%rd4, %rd1, %rd10;
	st.global.u32 	[%rd4], %r85;
	mov.b32 	%r86, 1;
	@%p4 bra 	$L__BB10_7;
	mov.b32 	%r80, 0;
	mov.u32 	%r79, %r36;
	mov.u32 	%r81, %r10;
$L__BB10_5:
	.pragma "nounroll";
	mul.wide.s32 	%rd11, %r79, 4;
	add.s64 	%rd12, %rd3, %rd11;
	ld.global.u32 	%r48, [%rd12];
	min.s32 	%r49, %r85, %r48;
	st.global.u32 	[%rd4], %r49;
	add.s64 	%rd14, %rd12, %rd29;
	ld.global.u32 	%r50, [%rd14];
	min.s32 	%r51, %r49, %r50;
	st.global.u32 	[%rd4], %r51;
	add.s64 	%rd15, %rd14, %rd29;
	ld.global.u32 	%r52, [%rd15];
	min.s32 	%r53, %r51, %r52;
	st.global.u32 	[%rd4], %r53;
	add.s64 	%rd16, %rd15, %rd29;
	ld.global.u32 	%r54, [%rd16];
	min.s32 	%r55, %r53, %r54;
	st.global.u32 	[%rd4], %r55;
	add.s64 	%rd17, %rd16, %rd29;
	ld.global.u32 	%r56, [%rd17];
	min.s32 	%r57, %r55, %r56;
	st.global.u32 	[%rd4], %r57;
	add.s64 	%rd18, %rd17, %rd29;
	ld.global.u32 	%r58, [%rd18];
	min.s32 	%r59, %r57, %r58;
	st.global.u32 	[%rd4], %r59;
	add.s64 	%rd19, %rd18, %rd29;
	ld.global.u32 	%r60, [%rd19];
	min.s32 	%r61, %r59, %r60;
	st.global.u32 	[%rd4], %r61;
	add.s64 	%rd20, %rd19, %rd29;
	ld.global.u32 	%r62, [%rd20];
	min.s32 	%r85, %r61, %r62;
	st.global.u32 	[%rd4], %r85;
	add.s32 	%r81, %r81, 8;
	add.s32 	%r80, %r80, 8;
	add.s32 	%r79, %r79, %r11;
	setp.ne.s32 	%p5, %r81, 0;
	@%p5 bra 	$L__BB10_5;
	add.s32 	%r86, %r80, 1;
$L__BB10_7:
	setp.eq.s32 	%p6, %r7, 0;
	@%p6 bra 	$L__BB10_15;
	setp.lt.u32 	%p7, %r5, 3;
	@%p7 bra 	$L__BB10_10;
	mul.lo.s32 	%r63, %r86, %r36;
	mul.wide.s32 	%rd21, %r63, 4;
	add.s64 	%rd22, %rd3, %rd21;
	ld.global.u32 	%r64, [%rd22];
	min.s32 	%r65, %r85, %r64;
	st.global.u32 	[%rd4], %r65;
	add.s64 	%rd24, %rd22, %rd29;
	ld.global.u32 	%r66, [%rd24];
	min.s32 	%r67, %r65, %r66;
	st.global.u32 	[%rd4], %r67;
	add.s64 	%rd25, %rd24, %rd29;
	ld.global.u32 	%r68, [%rd25];
	min.s32 	%r69, %r67, %r68;
	st.global.u32 	[%rd4], %r69;
	add.s64 	%rd26, %rd25, %rd29;
	ld.global.u32 	%r70, [%rd26];
	min.s32 	%r85, %r69, %r70;
	st.global.u32 	[%rd4], %r85;
	add.s32 	%r86, %r86, 4;
$L__BB10_10:
	setp.eq.s32 	%p8, %r8, 0;
	@%p8 bra 	$L__BB10_15;
	setp.eq.s32 	%p9, %r6, 1;
	@%p9 bra 	$L__BB10_13;
	mul.lo.s32 	%r71, %r86, %r36;
	mul.wide.s32 	%rd27, %r71, 4;
	add.s64 	%rd28, %rd3, %rd27;
	ld.global.u32 	%r72, [%rd28];
	min.s32 	%r73, %r85, %r72;
	st.global.u32 	[%rd4], %r73;
	add.s64 	%rd30, %rd28, %rd29;
	ld.global.u32 	%r74, [%rd30];
	min.s32 	%r85, %r73, %r74;
	st.global.u32 	[%rd4], %r85;
	add.s32 	%r86, %r86, 2;
$L__BB10_13:
	setp.eq.s32 	%p10, %r9, 0;
	@%p10 bra 	$L__BB10_15;
	mul.lo.s32 	%r75, %r86, %r36;
	mul.wide.s32 	%rd31, %r75, 4;
	add.s64 	%rd32, %rd3, %rd31;
	ld.global.u32 	%r76, [%rd32];
	min.s32 	%r77, %r85, %r76;
	st.global.u32 	[%rd4], %r77;
$L__BB10_15:
	add.s32 	%r78, %r78, %r3;
	setp.lt.s32 	%p11, %r78, %r36;
	@%p11 bra 	$L__BB10_3;
	bra.uni 	$L__BB10_17;
$L__BB10_16:
	mul.wide.s32 	%rd7, %r78, 4;
	add.s64 	%rd8, %rd2, %rd7;
	ld.global.u32 	%r40, [%rd8];
	add.s64 	%rd9, %rd1, %rd7;
	st.global.u32 	[%rd9], %r40;
	add.s32 	%r78, %r78, %r3;
	setp.lt.s32 	%p3, %r78, %r36;
	@%p3 bra 	$L__BB10_16;
$L__BB10_17:
	ret;

}
	// .globl	_Z17global_min_by_rowPiS_S_S_S_S_S_S_S_S_S_S_ii
.visible .entry _Z17global_min_by_rowPiS_S_S_S_S_S_S_S_S_S_S_ii(
	.param .u64 .ptr .align 1 _Z17global_min_by_rowPiS_S_S_S_S_S_S_S_S_S_S_ii_param_0,
	.param .u64 .ptr .align 1 _Z17global_min_by_rowPiS_S_S_S_S_S_S_S_S_S_S_ii_param_1,
	.param .u64 .ptr .align 1 _Z17global_min_by_rowPiS_S_S_S_S_S_S_S_S_S_S_ii_param_2,
	.param .u64 .ptr .align 1 _Z17global_min_by_rowPiS_S_S_S_S_S_S_S_S_S_S_ii_param_3,
	.param .u64 .ptr .align 1 _Z17global_min_by_rowPiS_S_S_S_S_S_S_S_S_S_S_ii_param_4,
	.param .u64 .ptr .align 1 _Z17global_min_by_rowPiS_S_S_S_S_S_S_S_S_S_S_ii_param_5,
	.param .u64 .ptr .align 1 _Z17global_min_by_rowPiS_S_S_S_S_S_S_S_S_S_S_ii_param_6,
	.param .u64 .ptr .align 1 _Z17global_min_by_rowPiS_S_S_S_S_S_S_S_S_S_S_ii_param_7,
	.param .u64 .ptr .align 1 _Z17global_min_by_rowPiS_S_S_S_S_S_S_S_S_S_S_ii_param_8,
	.param .u64 .ptr .align 1 _Z17global_min_by_rowPiS_S_S_S_S_S_S_S_S_S_S_ii_param_9,
	.param .u64 .ptr .align 1 _Z17global_min_by_rowPiS_S_S_S_S_S_S_S_S_S_S_ii_param_10,
	.param .u64 .ptr .align 1 _Z17global_min_by_rowPiS_S_S_S_S_S_S_S_S_S_S_ii_param_11,
	.param .u32 _Z17global_min_by_rowPiS_S_S_S_S_S_S_S_S_S_S_ii_param_12,
	.param .u32 _Z17global_min_by_rowPiS_S_S_S_S_S_S_S_S_S_S_ii_param_13
)
{
	.reg .pred 	%p<14>;
	.reg .b32 	%r<118>;
	.reg .b64 	%rd<25>;

	ld.param.u64 	%rd10, [_Z17global_min_by_rowPiS_S_S_S_S_S_S_S_S_S_S_ii_param_4];
	ld.param.u64 	%rd11, [_Z17global_min_by_rowPiS_S_S_S_S_S_S_S_S_S_S_ii_param_6];
	ld.param.u32 	%r36, [_Z17global_min_by_rowPiS_S_S_S_S_S_S_S_S_S_S_ii_param_12];
	cvta.to.global.u64 	%rd1, %rd10;
	cvta.to.global.u64 	%rd2, %rd11;
	mov.u32 	%r1, %ntid.x;
	mov.u32 	%r37, %ctaid.x;
	mov.u32 	%r38, %tid.x;
	mad.lo.s32 	%r107, %r1, %r37, %r38;
	setp.ge.s32 	%p1, %r107, %r36;
	@%p1 bra 	$L__BB11_19;
	setp.gt.s32 	%p2, %r36, 1;
	mov.u32 	%r39, %nctaid.x;
	mul.lo.s32 	%r3, %r1, %r39;
	@%p2 bra 	$L__BB11_2;
	bra.uni 	$L__BB11_18;
$L__BB11_2:
	add.s32 	%r42, %r36, -1;
	add.s32 	%r4, %r36, -2;
	add.s32 	%r43, %r36, 15;
	and.b32  	%r44, %r43, 15;
	add.s32 	%r5, %r44, -1;
	add.s32 	%r45, %r36, 7;
	and.b32  	%r46, %r45, 7;
	add.s32 	%r6, %r46, -1;
	and.b32  	%r7, %r42, 15;
	and.b32  	%r8, %r43, 7;
	and.b32  	%r9, %r45, 3;
	and.b32  	%r47, %r42, -16;
	neg.s32 	%r10, %r47;
	add.s64 	%rd3, %rd2, 32;
$L__BB11_3:
	setp.lt.u32 	%p4, %r4, 15;
	mul.lo.s32 	%r12, %r107, %r36;
	mul.wide.s32 	%rd16, %r12, 4;
	add.s64 	%rd4, %rd2, %rd16;
	ld.global.u32 	%r111, [%rd4];
	mul.wide.s32 	%rd17, %r107, 4;
	add.s64 	%rd5, %rd1, %rd17;
	st.global.u32 	[%rd5], %r111;
	mov.b32 	%r114, 1;
	@%p4 bra 	$L__BB11_7;
	add.s64 	%rd24, %rd3, %rd16;
	mov.b32 	%r108, 0;
	mov.u32 	%r109, %r10;
$L__BB11_5:
	.pragma "nounroll";
	ld.global.u32 	%r50, [%rd24+-28];
	min.s32 	%r51, %r111, %r50;
	st.global.u32 	[%rd5], %r51;
	ld.global.u32 	%r52, [%rd24+-24];
	min.s32 	%r53, %r51, %r52;
	st.global.u32 	[%rd5], %r53;
	ld.global.u32 	%r54, [%rd24+-20];
	min.s32 	%r55, %r53, %r54;
	st.global.u32 	[%rd5], %r55;
	ld.global.u32 	%r56, [%rd24+-16];
	min.s32 	%r57, %r55, %r56;
	st.global.u32 	[%rd5], %r57;
	ld.global.u32 	%r58, [%rd24+-12];
	min.s32 	%r59, %r57, %r58;
	st.global.u32 	[%rd5], %r59;
	ld.global.u32 	%r60, [%rd24+-8];
	min.s32 	%r61, %r59, %r60;
	st.global.u32 	[%rd5], %r61;
	ld.global.u32 	%r62, [%rd24+-4];
	min.s32 	%r63, %r61, %r62;
	st.global.u32 	[%rd5], %r63;
	ld.global.u32 	%r64, [%rd24];
	min.s32 	%r65, %r63, %r64;
	st.global.u32 	[%rd5], %r65;
	ld.global.u32 	%r66, [%rd24+4];
	min.s32 	%r67, %r65, %r66;
	st.global.u32 	[%rd5], %r67;
	ld.global.u32 	%r68, [%rd24+8];
	min.s32 	%r69, %r67, %r68;
	st.global.u32 	[%rd5], %r69;
	ld.global.u32 	%r70, [%rd24+12];
	min.s32 	%r71, %r69, %r70;
	st.global.u32 	[%rd5], %r71;
	ld.global.u32 	%r72, [%rd24+16];
	min.s32 	%r73, %r71, %r72;
	st.global.u32 	[%rd5], %r73;
	ld.global.u32 	%r74, [%rd24+20];
	min.s32 	%r75, %r73, %r74;
	st.global.u32 	[%rd5], %r75;
	ld.global.u32 	%r76, [%rd24+24];
	min.s32 	%r77, %r75, %r76;
	st.global.u32 	[%rd5], %r77;
	ld.global.u32 	%r78, [%rd24+28];
	min.s32 	%r79, %r77, %r78;
	st.global.u32 	[%rd5], %r79;
	ld.global.u32 	%r80, [%rd24+32];
	min.s32 	%r111, %r79, %r80;
	st.global.u32 	[%rd5], %r111;
	add.s32 	%r109, %r109, 16;
	add.s32 	%r108, %r108, 16;
	add.s64 	%rd24, %rd24, 64;
	setp.eq.s32 	%p5, %r109, 0;
	@%p5 bra 	$L__BB11_6;
	bra.uni 	$L__BB11_5;
$L__BB11_6:
	add.s32 	%r114, %r108, 1;
$L__BB11_7:
	setp.eq.s32 	%p6, %r7, 0;
	@%p6 bra 	$L__BB11_17;
	setp.lt.u32 	%p7, %r5, 7;
	@%p7 bra 	$L__BB11_10;
	mul.wide.s32 	%rd19, %r114, 4;
	add.s64 	%rd20, %rd4, %rd19;
	ld.global.u32 	%r81, [%rd20];
	min.s32 	%r82, %r111, %r81;
	st.global.u32 	[%rd5], %r82;
	ld.global.u32 	%r83, [%rd20+4];
	min.s32 	%r84, %r82, %r83;
	st.global.u32 	[%rd5], %r84;
	ld.global.u32 	%r85, [%rd20+8];
	min.s32 	%r86, %r84, %r85;
	st.global.u32 	[%rd5], %r86;
	ld.global.u32 	%r87, [%rd20+12];
	min.s32 	%r88, %r86, %r87;
	st.global.u32 	[%rd5], %r88;
	ld.global.u32 	%r89, [%rd20+16];
	min.s32 	%r90, %r88, %r89;
	st.global.u32 	[%rd5], %r90;
	ld.global.u32 	%r91, [%rd20+20];
	min.s32 	%r92, %r90, %r91;
	st.global.u32 	[%rd5], %r92;
	ld.global.u32 	%r93, [%rd20+24];
	min.s32 	%r94, %r92, %r93;
	st.global.u32 	[%rd5], %r94;
	ld.global.u32 	%r95, [%rd20+28];
	min.s32 	%r111, %r94, %r95;
	st.global.u32 	[%rd5], %r111;
	add.s32 	%r114, %r114, 8;
$L__BB11_10:
	setp.eq.s32 	%p8, %r8, 0;
	@%p8 bra 	$L__BB11_17;
	setp.lt.u32 	%p9, %r6, 3;
	@%p9 bra 	$L__BB11_13;
	mul.wide.s32 	%rd21, %r114, 4;
	add.s64 	%rd22, %rd4, %rd21;
	ld.global.u32 	%r96, [%rd22];
	min.s32 	%r97, %r111, %r96;
	st.global.u32 	[%rd5], %r97;
	ld.global.u32 	%r98, [%rd22+4];
	min.s32 	%r99, %r97, %r98;
	st.global.u32 	[%rd5], %r99;
	ld.global.u32 	%r100, [%rd22+8];
	min.s32 	%r101, %r99, %r100;
	st.global.u32 	[%rd5], %r101;
	ld.global.u32 	%r102, [%rd22+12];
	min.s32 	%r111, %r101, %r102;
	st.global.u32 	[%rd5], %r111;
	add.s32 	%r114, %r114, 4;
$L__BB11_13:
	setp.eq.s32 	%p10, %r9, 0;
	@%p10 bra 	$L__BB11_17;
	setp.eq.s32 	%p11, %r9, 1;
	mul.wide.s32 	%rd23, %r114, 4;
	add.s64 	%rd9, %rd4, %rd23;
	ld.global.u32 	%r103, [%rd9];
	min.s32 	%r31, %r111, %r103;
	st.global.u32 	[%rd5], %r31;
	@%p11 bra 	$L__BB11_17;
	setp.eq.s32 	%p12, %r9, 2;
	ld.global.u32 	%r104, [%rd9+4];
	min.s32 	%r32, %r31, %r104;
	st.global.u32 	[%rd5], %r32;
	@%p12 bra 	$L__BB11_17;
	ld.global.u32 	%r105, [%rd9+8];
	min.s32 	%r106, %r32, %r105;
	st.global.u32 	[%rd5], %r106;
$L__BB11_17:
	add.s32 	%r107, %r107, %r3;
	setp.lt.s32 	%p13, %r107, %r36;
	@%p13 bra 	$L__BB11_3;
	bra.uni 	$L__BB11_19;
$L__BB11_18:
	mul.lo.s32 	%r40, %r107, %r36;
	mul.wide.s32 	%rd12, %r40, 4;
	add.s64 	%rd13, %rd2, %rd12;
	ld.global.u32 	%r41, [%rd13];
	mul.wide.s32 	%rd14, %r107, 4;
	add.s64 	%rd15, %rd1, %rd14;
	st.global.u32 	[%rd15], %r41;
	add.s32 	%r107, %r107, %r3;
	setp.lt.s32 	%p3, %r107, %r36;
	@%p3 bra 	$L__BB11_18;
$L__BB11_19:
	ret;

}
	// .globl	_Z18global_next_by_rowPiS_S_S_S_S_S_S_S_S_S_S_ii
.visible .entry _Z18global_next_by_rowPiS_S_S_S_S_S_S_S_S_S_S_ii(
	.param .u64 .ptr .align 1 _Z18global_next_by_rowPiS_S_S_S_S_S_S_S_S_S_S_ii_param_0,
	.param .u64 .ptr .align 1 _Z18global_next_by_rowPiS_S_S_S_S_S_S_S_S_S_S_ii_param_1,
	.param .u64 .ptr .align 1 _Z18global_next_by_rowPiS_S_S_S_S_S_S_S_S_S_S_ii_param_2,
	.param .u64 .ptr .align 1 _Z18global_next_by_rowPiS_S_S_S_S_S_S_S_S_S_S_ii_param_3,
	.param .u64 .ptr .align 1 _Z18global_next_by_rowPiS_S_S_S_S_S_S_S_S_S_S_ii_param_4,
	.param .u64 .ptr .align 1 _Z18global_next_by_rowPiS_S_S_S_S_S_S_S_S_S_S_ii_param_5,
	.param .u64 .ptr .align 1 _Z18global_next_by_rowPiS_S_S_S_S_S_S_S_S_S_S_ii_param_6,
	.param .u64 .ptr .align 1 _Z18global_next_by_rowPiS_S_S_S_S_S_S_S_S_S_S_ii_param_7,
	.param .u64 .ptr .align 1 _Z18global_next_by_rowPiS_S_S_S_S_S_S_S_S_S_S_ii_param_8,
	.param .u64 .ptr .align 1 _Z18global_next_by_rowPiS_S_S_S_S_S_S_S_S_S_S_ii_param_9,
	.param .u64 .ptr .align 1 _Z18global_next_by_rowPiS_S_S_S_S_S_S_S_S_S_S_ii_param_10,
	.param .u64 .ptr .align 1 _Z18global_next_by_rowPiS_S_S_S_S_S_S_S_S_S_S_ii_param_11,
	.param .u32 _Z18global_next_by_rowPiS_S_S_S_S_S_S_S_S_S_S_ii_param_12,
	.param .u32 _Z18global_next_by_rowPiS_S_S_S_S_S_S_S_S_S_S_ii_param_13
)
{
	.reg .pred 	%p<16>;
	.reg .b32 	%r<57>;
	.reg .b64 	%rd<32>;

	ld.param.u64 	%rd13, [_Z18global_next_by_rowPiS_S_S_S_S_S_S_S_S_S_S_ii_param_4];
	ld.param.u64 	%rd14, [_Z18global_next_by_rowPiS_S_S_S_S_S_S_S_S_S_S_ii_param_6];
	ld.param.u32 	%r17, [_Z18global_next_by_rowPiS_S_S_S_S_S_S_S_S_S_S_ii_param_12];
	cvta.to.global.u64 	%rd1, %rd13;
	cvta.to.global.u64 	%rd2, %rd14;
	mov.u32 	%r1, %ntid.x;
	mov.u32 	%r18, %ctaid.x;
	mov.u32 	%r19, %tid.x;
	mad.lo.s32 	%r52, %r1, %r18, %r19;
	setp.ge.s32 	%p1, %r52, %r17;
	@%p1 bra 	$L__BB12_24;
	setp.lt.s32 	%p2, %r17, 1;
	@%p2 bra 	$L__BB12_24;
	and.b32  	%r3, %r17, 3;
	and.b32  	%r4, %r17, 2147483644;
	neg.s32 	%r5, %r4;
	shl.b32 	%r6, %r17, 2;
	cvt.u64.u32 	%rd3, %r17;
	mul.wide.u32 	%rd4, %r17, 4;
	add.s64 	%rd15, %rd4, %rd1;
	add.s64 	%rd5, %rd15, 12;
	mov.u32 	%r20, %nctaid.x;
	mul.lo.s32 	%r7, %r1, %r20;
$L__BB12_3:
	setp.lt.u32 	%p3, %r17, 4;
	mul.wide.s32 	%rd16, %r52, 4;
	add.s64 	%rd6, %rd1, %rd16;
	mov.b32 	%r56, 0;
	@%p3 bra 	$L__BB12_14;
	mov.u32 	%r53, %r17;
	mov.u64 	%rd31, %rd5;
	mov.u32 	%r54, %r52;
	mov.u32 	%r55, %r5;
$L__BB12_5:
	mul.wide.s32 	%rd17, %r54, 4;
	add.s64 	%rd8, %rd2, %rd17;
	ld.global.u32 	%r22, [%rd8];
	setp.eq.s32 	%p4, %r22, 2147483647;
	@%p4 bra 	$L__BB12_7;
	ld.global.u32 	%r23, [%rd6];
	mul.wide.u32 	%rd18, %r53, 4;
	add.s64 	%rd19, %rd1, %rd18;
	ld.global.u32 	%r24, [%rd19];
	max.s32 	%r25, %r23, %r24;
	st.global.u32 	[%rd6], %r25;
$L__BB12_7:
	add.s64 	%rd20, %rd8, %rd4;
	ld.global.u32 	%r26, [%rd20];
	setp.eq.s32 	%p5, %r26, 2147483647;
	@%p5 bra 	$L__BB12_9;
	ld.global.u32 	%r27, [%rd6];
	ld.global.u32 	%r28, [%rd31+-8];
	max.s32 	%r29, %r27, %r28;
	st.global.u32 	[%rd6], %r29;
$L__BB12_9:
	shl.b64 	%rd21, %rd3, 3;
	add.s64 	%rd22, %rd8, %rd21;
	ld.global.u32 	%r30, [%rd22];
	setp.eq.s32 	%p6, %r30, 2147483647;
	@%p6 bra 	$L__BB12_11;
	ld.global.u32 	%r31, [%rd6];
	ld.global.u32 	%r32, [%rd31+-4];
	max.s32 	%r33, %r31, %r32;
	st.global.u32 	[%rd6], %r33;
$L__BB12_11:
	mad.lo.s64 	%rd23, %rd3, 12, %rd8;
	ld.global.u32 	%r34, [%rd23];
	setp.eq.s32 	%p7, %r34, 2147483647;
	@%p7 bra 	$L__BB12_13;
	ld.global.u32 	%r35, [%rd6];
	ld.global.u32 	%r36, [%rd31];
	max.s32 	%r37, %r35, %r36;
	st.global.u32 	[%rd6], %r37;
$L__BB12_13:
	add.s32 	%r55, %r55, 4;
	add.s32 	%r54, %r54, %r6;
	add.s64 	%rd31, %rd31, 16;
	add.s32 	%r53, %r53, 4;
	setp.ne.s32 	%p8, %r55, 0;
	mov.u32 	%r56, %r4;
	@%p8 bra 	$L__BB12_5;
$L__BB12_14:
	setp.eq.s32 	%p9, %r3, 0;
	@%p9 bra 	$L__BB12_23;
	mad.lo.s32 	%r38, %r56, %r17, %r52;
	mul.wide.s32 	%rd24, %r38, 4;
	add.s64 	%rd10, %rd2, %rd24;
	ld.global.u32 	%r39, [%rd10];
	setp.eq.s32 	%p10, %r39, 2147483647;
	@%p10 bra 	$L__BB12_17;
	ld.global.u32 	%r40, [%rd6];
	add.s32 	%r41, %r56, %r17;
	mul.wide.u32 	%rd25, %r41, 4;
	add.s64 	%rd26, %rd1, %rd25;
	ld.global.u32 	%r42, [%rd26];
	max.s32 	%r43, %r40, %r42;
	st.global.u32 	[%rd6], %r43;
$L__BB12_17:
	setp.eq.s32 	%p11, %r3, 1;
	@%p11 bra 	$L__BB12_23;
	add.s64 	%rd11, %rd10, %rd4;
	ld.global.u32 	%r44, [%rd11];
	setp.eq.s32 	%p12, %r44, 2147483647;
	cvt.u64.u32 	%rd27, %r56;
	add.s64 	%rd28, %rd27, %rd3;
	shl.b64 	%rd29, %rd28, 2;
	add.s64 	%rd12, %rd1, %rd29;
	@%p12 bra 	$L__BB12_20;
	ld.global.u32 	%r45, [%rd6];
	ld.global.u32 	%r46, [%rd12+4];
	max.s32 	%r47, %r45, %r46;
	st.global.u32 	[%rd6], %r47;
$L__BB12_20:
	setp.eq.s32 	%p13, %r3, 2;
	@%p13 bra 	$L__BB12_23;
	add.s64 	%rd30, %rd11, %rd4;
	ld.global.u32 	%r48, [%rd30];
	setp.eq.s32 	%p14, %r48, 2147483647;
	@%p14 bra 	$L__BB12_23;
	ld.global.u32 	%r49, [%rd6];
	ld.global.u32 	%r50, [%rd12+8];
	max.s32 	%r51, %r49, %r50;
	st.global.u32 	[%rd6], %r51;
$L__BB12_23:
	add.s32 	%r52, %r52, %r7;
	setp.lt.s32 	%p15, %r52, %r17;
	@%p15 bra 	$L__BB12_3;
$L__BB12_24:
	ret;

}
	// .globl	_Z18global_prev_by_colPiS_S_S_S_S_S_S_S_S_S_S_ii
.visible .entry _Z18global_prev_by_colPiS_S_S_S_S_S_S_S_S_S_S_ii(
	.param .u64 .ptr .align 1 _Z18global_prev_by_colPiS_S_S_S_S_S_S_S_S_S_S_ii_param_0,
	.param .u64 .ptr .align 1 _Z18global_prev_by_colPiS_S_S_S_S_S_S_S_S_S_S_ii_param_1,
	.param .u64 .ptr .align 1 _Z18global_prev_by_colPiS_S_S_S_S_S_S_S_S_S_S_ii_param_2,
	.param .u64 .ptr .align 1 _Z18global_prev_by_colPiS_S_S_S_S_S_S_S_S_S_S_ii_param_3,
	.param .u64 .ptr .align 1 _Z18global_prev_by_colPiS_S_S_S_S_S_S_S_S_S_S_ii_param_4,
	.param .u64 .ptr .align 1 _Z18global_prev_by_colPiS_S_S_S_S_S_S_S_S_S_S_ii_param_5,
	.param .u64 .ptr .align 1 _Z18global_prev_by_colPiS_S_S_S_S_S_S_S_S_S_S_ii_param_6,
	.param .u64 .ptr .align 1 _Z18global_prev_by_colPiS_S_S_S_S_S_S_S_S_S_S_ii_param_7,
	.param .u64 .ptr .align 1 _Z18global_prev_by_colPiS_S_S_S_S_S_S_S_S_S_S_ii_param_8,
	.param .u64 .ptr .align 1 _Z18global_prev_by_colPiS_S_S_S_S_S_S_S_S_S_S_ii_param_9,
	.param .u64 .ptr .align 1 _Z18global_prev_by_colPiS_S_S_S_S_S_S_S_S_S_S_ii_param_10,
	.param .u64 .ptr .align 1 _Z18global_prev_by_colPiS_S_S_S_S_S_S_S_S_S_S_ii_param_11,
	.param .u32 _Z18global_prev_by_colPiS_S_S_S_S_S_S_S_S_S_S_ii_param_12,
	.param .u32 _Z18global_prev_by_colPiS_S_S_S_S_S_S_S_S_S_S_ii_param_13
)
{
	.reg .pred 	%p<16>;
	.reg .b32 	%r<57>;
	.reg .b64 	%rd<23>;

	ld.param.u64 	%rd9, [_Z18global_prev_by_colPiS_S_S_S_S_S_S_S_S_S_S_ii_param_4];
	ld.param.u64 	%rd10, [_Z18global_prev_by_colPiS_S_S_S_S_S_S_S_S_S_S_ii_param_6];
	ld.param.u32 	%r17, [_Z18global_prev_by_colPiS_S_S_S_S_S_S_S_S_S_S_ii_param_12];
	cvta.to.global.u64 	%rd1, %rd9;
	cvta.to.global.u64 	%rd2, %rd10;
	mov.u32 	%r1, %ntid.x;
	mov.u32 	%r18, %ctaid.x;
	mov.u32 	%r19, %tid.x;
	mad.lo.s32 	%r52, %r1, %r18, %r19;
	setp.ge.s32 	%p1, %r52, %r17;
	@%p1 bra 	$L__BB13_24;
	setp.lt.s32 	%p2, %r17, 1;
	@%p2 bra 	$L__BB13_24;
	and.b32  	%r3, %r17, 3;
	and.b32  	%r4, %r17, 2147483644;
	neg.s32 	%r5, %r4;
	add.s64 	%rd3, %rd2, 8;
	mov.u32 	%r20, %nctaid.x;
	mul.lo.s32 	%r6, %r1, %r20;
	cvt.u64.u32 	%rd19, %r17;
$L__BB13_3:
	setp.lt.u32 	%p3, %r17, 4;
	mul.lo.s32 	%r8, %r52, %r17;
	mul.wide.s32 	%rd11, %r52, 4;
	add.s64 	%rd4, %rd1, %rd11;
	mov.b32 	%r56, 0;
	@%p3 bra 	$L__BB13_14;
	mov.u32 	%r53, %r8;
	mov.u32 	%r54, %r5;
	mov.u32 	%r55, %r17;
$L__BB13_5:
	mul.wide.s32 	%rd12, %r53, 4;
	add.s64 	%rd5, %rd3, %rd12;
	ld.global.u32 	%r22, [%rd5+-8];
	setp.eq.s32 	%p4, %r22, 2147483647;
	@%p4 bra 	$L__BB13_7;
	ld.global.u32 	%r23, [%rd4];
	mul.wide.u32 	%rd13, %r55, 4;
	add.s64 	%rd14, %rd1, %rd13;
	ld.global.u32 	%r24, [%rd14];
	max.s32 	%r25, %r23, %r24;
	st.global.u32 	[%rd4], %r25;
$L__BB13_7:
	ld.global.u32 	%r26, [%rd5+-4];
	setp.eq.s32 	%p5, %r26, 2147483647;
	mul.wide.u32 	%rd15, %r55, 4;
	add.s64 	%rd6, %rd1, %rd15;
	@%p5 bra 	$L__BB13_9;
	ld.global.u32 	%r27, [%rd4];
	ld.global.u32 	%r28, [%rd6+4];
	max.s32 	%r29, %r27, %r28;
	st.global.u32 	[%rd4], %r29;
$L__BB13_9:
	ld.global.u32 	%r30, [%rd5];
	setp.eq.s32 	%p6, %r30, 2147483647;
	@%p6 bra 	$L__BB13_11;
	ld.global.u32 	%r31, [%rd4];
	ld.global.u32 	%r32, [%rd6+8];
	max.s32 	%r33, %r31, %r32;
	st.global.u32 	[%rd4], %r33;
$L__BB13_11:
	ld.global.u32 	%r34, [%rd5+4];
	setp.eq.s32 	%p7, %r34, 2147483647;
	@%p7 bra 	$L__BB13_13;
	ld.global.u32 	%r35, [%rd4];
	ld.global.u32 	%r36, [%rd6+12];
	max.s32 	%r37, %r35, %r36;
	st.global.u32 	[%rd4], %r37;
$L__BB13_13:
	add.s32 	%r55, %r55, 4;
	add.s32 	%r54, %r54, 4;
	add.s32 	%r53, %r53, 4;
	setp.ne.s32 	%p8, %r54, 0;
	mov.u32 	%r56, %r4;
	@%p8 bra 	$L__BB13_5;
$L__BB13_14:
	setp.eq.s32 	%p9, %r3, 0;
	@%p9 bra 	$L__BB13_23;
	add.s32 	%r38, %r56, %r8;
	mul.wide.s32 	%rd16, %r38, 4;
	add.s64 	%rd7, %rd2, %rd16;
	ld.global.u32 	%r39, [%rd7];
	setp.eq.s32 	%p10, %r39, 2147483647;
	@%p10 bra 	$L__BB13_17;
	ld.global.u32 	%r40, [%rd4];
	add.s32 	%r41, %r56, %r17;
	mul.wide.u32 	%rd17, %r41, 4;
	add.s64 	%rd18, %rd1, %rd17;
	ld.global.u32 	%r42, [%rd18];
	max.s32 	%r43, %r40, %r42;
	st.global.u32 	[%rd4], %r43;
$L__BB13_17:
	setp.eq.s32 	%p11, %r3, 1;
	@%p11 bra 	$L__BB13_23;
	ld.global.u32 	%r44, [%rd7+4];
	setp.eq.s32 	%p12, %r44, 2147483647;
	cvt.u64.u32 	%rd20, %r56;
	add.s64 	%rd21, %rd20, %rd19;
	shl.b64 	%rd22, %rd21, 2;
	add.s64 	%rd8, %rd1, %rd22;
	@%p12 bra 	$L__BB13_20;
	ld.global.u32 	%r45, [%rd4];
	ld.global.u32 	%r46, [%rd8+4];
	max.s32 	%r47, %r45, %r46;
	st.global.u32 	[%rd4], %r47;
$L__BB13_20:
	setp.eq.s32 	%p13, %r3, 2;
	@%p13 bra 	$L__BB13_23;
	ld.global.u32 	%r48, [%rd7+8];
	setp.eq.s32 	%p14, %r48, 2147483647;
	@%p14 bra 	$L__BB13_23;
	ld.global.u32 	%r49, [%rd4];
	ld.global.u32 	%r50, [%rd8+8];
	max.s32 	%r51, %r49, %r50;
	st.global.u32 	[%rd4], %r51;
$L__BB13_23:
	add.s32 	%r52, %r52, %r6;
	setp.lt.s32 	%p15, %r52, %r17;
	@%p15 bra 	$L__BB13_3;
$L__BB13_24:
	ret;

}
	// .globl	_Z17global_min_by_dimPiS_S_S_S_S_S_S_S_S_S_S_ii
.visible .entry _Z17global_min_by_dimPiS_S_S_S_S_S_S_S_S_S_S_ii(
	.param .u64 .ptr .align 1 _Z17global_min_by_dimPiS_S_S_S_S_S_S_S_S_S_S_ii_param_0,
	.param .u64 .ptr .align 1 _Z17global_min_by_dimPiS_S_S_S_S_S_S_S_S_S_S_ii_param_1,
	.param .u64 .ptr .align 1 _Z17global_min_by_dimPiS_S_S_S_S_S_S_S_S_S_S_ii_param_2,
	.param .u64 .ptr .align 1 _Z17global_min_by_dimPiS_S_S_S_S_S_S_S_S_S_S_ii_param_3,
	.param .u64 .ptr .align 1 _Z17global_min_by_dimPiS_S_S_S_S_S_S_S_S_S_S_ii_param_4,
	.param .u64 .ptr .align 1 _Z17global_min_by_dimPiS_S_S_S_S_S_S_S_S_S_S_ii_param_5,
	.param .u64 .ptr .align 1 _Z17global_min_by_dimPiS_S_S_S_S_S_S_S_S_S_S_ii_param_6,
	.param .u64 .ptr .align 1 _Z17global_min_by_dimPiS_S_S_S_S_S_S_S_S_S_S_ii_param_7,
	.param .u64 .ptr .align 1 _Z17global_min_by_dimPiS_S_S_S_S_S_S_S_S_S_S_ii_param_8,
	.param .u64 .ptr .align 1 _Z17global_min_by_dimPiS_S_S_S_S_S_S_S_S_S_S_ii_param_9,
	.param .u64 .ptr .align 1 _Z17global_min_by_dimPiS_S_S_S_S_S_S_S_S_S_S_ii_param_10,
	.param .u64 .ptr .align 1 _Z17global_min_by_dimPiS_S_S_S_S_S_S_S_S_S_S_ii_param_11,
	.param .u32 _Z17global_min_by_dimPiS_S_S_S_S_S_S_S_S_S_S_ii_param_12,
	.param .u32 _Z17global_min_by_dimPiS_S_S_S_S_S_S_S_S_S_S_ii_param_13
)
{
	.reg .pred 	%p<13>;
	.reg .b32 	%r<113>;
	.reg .b64 	%rd<15>;

	ld.param.u64 	%rd7, [_Z17global_min_by_dimPiS_S_S_S_S_S_S_S_S_S_S_ii_param_4];
	ld.param.u64 	%rd8, [_Z17global_min_by_dimPiS_S_S_S_S_S_S_S_S_S_S_ii_param_11];
	ld.param.u32 	%r33, [_Z17global_min_by_dimPiS_S_S_S_S_S_S_S_S_S_S_ii_param_12];
	cvta.to.global.u64 	%rd1, %rd8;
	cvta.to.global.u64 	%rd2, %rd7;
	mov.u32 	%r1, %ntid.x;
	mov.u32 	%r34, %ctaid.x;
	mov.u32 	%r35, %tid.x;
	mad.lo.s32 	%r103, %r1, %r34, %r35;
	setp.gt.s32 	%p1, %r103, 0;
	@%p1 bra 	$L__BB14_19;
	setp.gt.s32 	%p2, %r33, 1;
	@%p2 bra 	$L__BB14_3;
	ld.global.u32 	%r36, [%rd2];
	st.global.u32 	[%rd1], %r36;
	bra.uni 	$L__BB14_19;
$L__BB14_3:
	add.s32 	%r37, %r33, -1;
	add.s32 	%r3, %r33, -2;
	add.s32 	%r38, %r33, 15;
	and.b32  	%r39, %r38, 15;
	add.s32 	%r4, %r39, -1;
	add.s32 	%r40, %r33, 7;
	and.b32  	%r41, %r40, 7;
	add.s32 	%r5, %r41, -1;
	and.b32  	%r6, %r37, 15;
	and.b32  	%r7, %r38, 7;
	and.b32  	%r8, %r40, 3;
	and.b32  	%r42, %r37, -16;
	neg.s32 	%r9, %r42;
	add.s64 	%rd3, %rd2, 32;
	mov.u32 	%r43, %nctaid.x;
	mul.lo.s32 	%r10, %r1, %r43;
$L__BB14_4:
	setp.lt.u32 	%p3, %r3, 15;
	ld.global.u32 	%r109, [%rd2];
	st.global.u32 	[%rd1], %r109;
	mov.b32 	%r110, 1;
	@%p3 bra 	$L__BB14_8;
	mov.b32 	%r104, 0;
	mov.u64 	%rd14, %rd3;
	mov.u32 	%r105, %r9;
$L__BB14_6:
	.pragma "nounroll";
	ld.global.u32 	%r46, [%rd14+-28];
	min.s32 	%r47, %r109, %r46;
	st.global.u32 	[%rd1], %r47;
	ld.global.u32 	%r48, [%rd14+-24];
	min.s32 	%r49, %r47, %r48;
	st.global.u32 	[%rd1], %r49;
	ld.global.u32 	%r50, [%rd14+-20];
	min.s32 	%r51, %r49, %r50;
	st.global.u32 	[%rd1], %r51;
	ld.global.u32 	%r52, [%rd14+-16];
	min.s32 	%r53, %r51, %r52;
	st.global.u32 	[%rd1], %r53;
	ld.global.u32 	%r54, [%rd14+-12];
	min.s32 	%r55, %r53, %r54;
	st.global.u32 	[%rd1], %r55;
	ld.global.u32 	%r56, [%rd14+-8];
	min.s32 	%r57, %r55, %r56;
	st.global.u32 	[%rd1], %r57;
	ld.global.u32 	%r58, [%rd14+-4];
	min.s32 	%r59, %r57, %r58;
	st.global.u32 	[%rd1], %r59;
	ld.global.u32 	%r60, [%rd14];
	min.s32 	%r61, %r59, %r60;
	st.global.u32 	[%rd1], %r61;
	ld.global.u32 	%r62, [%rd14+4];
	min.s32 	%r63, %r61, %r62;
	st.global.u32 	[%rd1], %r63;
	ld.global.u32 	%r64, [%rd14+8];
	min.s32 	%r65, %r63, %r64;
	st.global.u32 	[%rd1], %r65;
	ld.global.u32 	%r66, [%rd14+12];
	min.s32 	%r67, %r65, %r66;
	st.global.u32 	[%rd1], %r67;
	ld.global.u32 	%r68, [%rd14+16];
	min.s32 	%r69, %r67, %r68;
	st.global.u32 	[%rd1], %r69;
	ld.global.u32 	%r70, [%rd14+20];
	min.s32 	%r71, %r69, %r70;
	st.global.u32 	[%rd1], %r71;
	ld.global.u32 	%r72, [%rd14+24];
	min.s32 	%r73, %r71, %r72;
	st.global.u32 	[%rd1], %r73;
	ld.global.u32 	%r74, [%rd14+28];
	min.s32 	%r75, %r73, %r74;
	st.global.u32 	[%rd1], %r75;
	ld.global.u32 	%r76, [%rd14+32];
	min.s32 	%r109, %r75, %r76;
	st.global.u32 	[%rd1], %r109;
	add.s32 	%r105, %r105, 16;
	add.s32 	%r104, %r104, 16;
	add.s64 	%rd14, %rd14, 64;
	setp.ne.s32 	%p4, %r105, 0;
	@%p4 bra 	$L__BB14_6;
	add.s32 	%r110, %r104, 1;
$L__BB14_8:
	setp.eq.s32 	%p5, %r6, 0;
	@%p5 bra 	$L__BB14_18;
	setp.lt.u32 	%p6, %r4, 7;
	@%p6 bra 	$L__BB14_11;
	mul.wide.u32 	%rd9, %r110, 4;
	add.s64 	%rd10, %rd2, %rd9;
	ld.global.u32 	%r77, [%rd10];
	min.s32 	%r78, %r109, %r77;
	st.global.u32 	[%rd1], %r78;
	ld.global.u32 	%r79, [%rd10+4];
	min.s32 	%r80, %r78, %r79;
	st.global.u32 	[%rd1], %r80;
	ld.global.u32 	%r81, [%rd10+8];
	min.s32 	%r82, %r80, %r81;
	st.global.u32 	[%rd1], %r82;
	ld.global.u32 	%r83, [%rd10+12];
	min.s32 	%r84, %r82, %r83;
	st.global.u32 	[%rd1], %r84;
	ld.global.u32 	%r85, [%rd10+16];
	min.s32 	%r86, %r84, %r85;
	st.global.u32 	[%rd1], %r86;
	ld.global.u32 	%r87, [%rd10+20];
	min.s32 	%r88, %r86, %r87;
	st.global.u32 	[%rd1], %r88;
	ld.global.u32 	%r89, [%rd10+24];
	min.s32 	%r90, %r88, %r89;
	st.global.u32 	[%rd1], %r90;
	ld.global.u32 	%r91, [%rd10+28];
	min.s32 	%r109, %r90, %r91;
	st.global.u32 	[%rd1], %r109;
	add.s32 	%r110, %r110, 8;
$L__BB14_11:
	setp.eq.s32 	%p7, %r7, 0;
	@%p7 bra 	$L__BB14_18;
	setp.lt.u32 	%p8, %r5, 3;
	@%p8 bra 	$L__BB14_14;
	mul.wide.u32 	%rd11, %r110, 4;
	add.s64 	%rd12, %rd2, %rd11;
	ld.global.u32 	%r92, [%rd12];
	min.s32 	%r93, %r109, %r92;
	st.global.u32 	[%rd1], %r93;
	ld.global.u32 	%r94, [%rd12+4];
	min.s32 	%r95, %r93, %r94;
	st.global.u32 	[%rd1], %r95;
	ld.global.u32 	%r96, [%rd12+8];
	min.s32 	%r97, %r95, %r96;
	st.global.u32 	[%rd1], %r97;
	ld.global.u32 	%r98, [%rd12+12];
	min.s32 	%r109, %r97, %r98;
	st.global.u32 	[%rd1], %r109;
	add.s32 	%r110, %r110, 4;
$L__BB14_14:
	setp.eq.s32 	%p9, %r8, 0;
	@%p9 bra 	$L__BB14_18;
	setp.eq.s32 	%p10, %r8, 1;
	mul.wide.u32 	%rd13, %r110, 4;
	add.s64 	%rd6, %rd2, %rd13;
	ld.global.u32 	%r99, [%rd6];
	min.s32 	%r30, %r109, %r99;
	st.global.u32 	[%rd1], %r30;
	@%p10 bra 	$L__BB14_18;
	setp.eq.s32 	%p11, %r8, 2;
	ld.global.u32 	%r100, [%rd6+4];
	min.s32 	%r31, %r30, %r100;
	st.global.u32 	[%rd1], %r31;
	@%p11 bra 	$L__BB14_18;
	ld.global.u32 	%r101, [%rd6+8];
	min.s32 	%r102, %r31, %r101;
	st.global.u32 	[%rd1], %r102;
$L__BB14_18:
	add.s32 	%r103, %r103, %r10;
	setp.lt.s32 	%p12, %r103, 1;
	@%p12 bra 	$L__BB14_4;
$L__BB14_19:
	ret;

}
	// .globl	_Z17global_sum_lboundPiS_S_S_S_S_S_S_S_S_S_S_ii
.visible .entry _Z17global_sum_lboundPiS_S_S_S_S_S_S_S_S_S_S_ii(
	.param .u64 .ptr .align 1 _Z17global_sum_lboundPiS_S_S_S_S_S_S_S_S_S_S_ii_param_0,
	.param .u64 .ptr .align 1 _Z17global_sum_lboundPiS_S_S_S_S_S_S_S_S_S_S_ii_param_1,
	.param .u64 .ptr .align 1 _Z17global_sum_lboundPiS_S_S_S_S_S_S_S_S_S_S_ii_param_2,
	.param .u64 .ptr .align 1 _Z17global_sum_lboundPiS_S_S_S_S_S_S_S_S_S_S_ii_param_3,
	.param .u64 .ptr .align 1 _Z17global_sum_lboundPiS_S_S_S_S_S_S_S_S_S_S_ii_param_4,
	.param .u64 .ptr .align 1 _Z17global_sum_lboundPiS_S_S_S_S_S_S_S_S_S_S_ii_param_5,
	.param .u64 .ptr .align 1 _Z17global_sum_lboundPiS_S_S_S_S_S_S_S_S_S_S_ii_param_6,
	.param .u64 .ptr .align 1 _Z17global_sum_lboundPiS_S_S_S_S_S_S_S_S_S_S_ii_param_7,
	.param .u64 .ptr .align 1 _Z17global_sum_lboundPiS_S_S_S_S_S_S_S_S_S_S_ii_param_8,
	.param .u64 .ptr .align 1 _Z17global_sum_lboundPiS_S_S_S_S_S_S_S_S_S_S_ii_param_9,
	.param .u64 .ptr .align 1 _Z17global_sum_lboundPiS_S_S_S_S_S_S_S_S_S_S_ii_param_10,
	.param .u64 .ptr .align 1 _Z17global_sum_lboundPiS_S_S_S_S_S_S_S_S_S_S_ii_param_11,
	.param .u32 _Z17global_sum_lboundPiS_S_S_S_S_S_S_S_S_S_S_ii_param_12,
	.param .u32 _Z17global_sum_lboundPiS_S_S_S_S_S_S_S_S_S_S_ii_param_13
)
{
	.reg .pred 	%p<44>;
	.reg .b32 	%r<334>;
	.reg .b64 	%rd<119>;

	ld.param.u64 	%rd17, [_Z17global_sum_lboundPiS_S_S_S_S_S_S_S_S_S_S_ii_param_2];
	ld.param.u64 	%rd18, [_Z17global_sum_lboundPiS_S_S_S_S_S_S_S_S_S_S_ii_param_6];
	ld.param.u64 	%rd19, [_Z17global_sum_lboundPiS_S_S_S_S_S_S_S_S_S_S_ii_param_11];
	ld.param.u32 	%r89, [_Z17global_sum_lboundPiS_S_S_S_S_S_S_S_S_S_S_ii_param_12];
	ld.param.u32 	%r90, [_Z17global_sum_lboundPiS_S_S_S_S_S_S_S_S_S_S_ii_param_13];
	cvta.to.global.u64 	%rd1, %rd18;
	cvta.to.global.u64 	%rd2, %rd17;
	cvta.to.global.u64 	%rd3, %rd19;
	mov.u32 	%r1, %ntid.x;
	mov.u32 	%r91, %ctaid.x;
	mov.u32 	%r92, %tid.x;
	mad.lo.s32 	%r2, %r1, %r91, %r92;
	setp.gt.s32 	%p1, %r2, 0;
	@%p1 bra 	$L__BB15_64;
	setp.lt.s32 	%p2, %r89, 2;
	add.s32 	%r3, %r89, -1;
	mov.u32 	%r93, %nctaid.x;
	mul.lo.s32 	%r4, %r1, %r93;
	@%p2 bra 	$L__BB15_47;
	setp.gt.s32 	%p14, %r90, 0;
	@%p14 bra 	$L__BB15_19;
	add.s32 	%r5, %r89, -2;
	add.s32 	%r261, %r89, 15;
	and.b32  	%r262, %r261, 15;
	add.s32 	%r6, %r262, -1;
	add.s32 	%r263, %r89, 7;
	and.b32  	%r264, %r263, 7;
	add.s32 	%r7, %r264, -1;
	and.b32  	%r8, %r3, 15;
	and.b32  	%r9, %r261, 7;
	and.b32  	%r10, %r263, 3;
	and.b32  	%r265, %r3, -16;
	neg.s32 	%r11, %r265;
	shl.b32 	%r266, %r89, 4;
	add.s32 	%r12, %r266, -16;
	add.s64 	%rd4, %rd2, 32;
	mul.wide.s32 	%rd9, %r3, 4;
$L__BB15_4:
	setp.lt.u32 	%p34, %r5, 15;
	mov.b32 	%r268, 0;
	st.global.u32 	[%rd3], %r268;
	mov.b32 	%r310, 1;
	@%p34 bra 	$L__BB15_8;
	mov.b32 	%r307, 0;
	mov.u64 	%rd118, %rd4;
	mov.u32 	%r306, %r89;
	mov.u32 	%r308, %r11;
$L__BB15_6:
	.pragma "nounroll";
	add.s32 	%r270, %r306, -1;
	mul.wide.s32 	%rd77, %r270, 4;
	add.s64 	%rd78, %rd1, %rd77;
	ld.global.u32 	%r271, [%rd78];
	st.global.u32 	[%rd118+-28], %r271;
	mul.wide.s32 	%rd79, %r3, 4;
	add.s64 	%rd80, %rd78, %rd79;
	ld.global.u32 	%r272, [%rd80];
	st.global.u32 	[%rd118+-24], %r272;
	add.s64 	%rd81, %rd80, %rd79;
	ld.global.u32 	%r273, [%rd81];
	st.global.u32 	[%rd118+-20], %r273;
	add.s64 	%rd82, %rd81, %rd79;
	ld.global.u32 	%r274, [%rd82];
	st.global.u32 	[%rd118+-16], %r274;
	add.s64 	%rd83, %rd82, %rd79;
	ld.global.u32 	%r275, [%rd83];
	st.global.u32 	[%rd118+-12], %r275;
	add.s64 	%rd84, %rd83, %rd79;
	ld.global.u32 	%r276, [%rd84];
	st.global.u32 	[%rd118+-8], %r276;
	add.s64 	%rd85, %rd84, %rd79;
	ld.global.u32 	%r277, [%rd85];
	st.global.u32 	[%rd118+-4], %r277;
	add.s64 	%rd86, %rd85, %rd79;
	ld.global.u32 	%r278, [%rd86];
	st.global.u32 	[%rd118], %r278;
	add.s64 	%rd87, %rd86, %rd79;
	ld.global.u32 	%r279, [%rd87];
	st.global.u32 	[%rd118+4], %r279;
	add.s64 	%rd88, %rd87, %rd79;
	ld.global.u32 	%r280, [%rd88];
	st.global.u32 	[%rd118+8], %r280;
	add.s64 	%rd89, %rd88, %rd79;
	ld.global.u32 	%r281, [%rd89];
	st.global.u32 	[%rd118+12], %r281;
	add.s64 	%rd90, %rd89, %rd79;
	ld.global.u32 	%r282, [%rd90];
	st.global.u32 	[%rd118+16], %r282;
	add.s64 	%rd91, %rd90, %rd79;
	ld.global.u32 	%r283, [%rd91];
	st.global.u32 	[%rd118+20], %r283;
	add.s64 	%rd92, %rd91, %rd79;
	ld.global.u32 	%r284, [%rd92];
	st.global.u32 	[%rd118+24], %r284;
	add.s64 	%rd93, %rd92, %rd79;
	ld.global.u32 	%r285, [%rd93];
	st.global.u32 	[%rd118+28], %r285;
	add.s64 	%rd94, %rd93, %rd79;
	ld.global.u32 	%r286, [%rd94];
	st.global.u32 	[%rd118+32], %r286;
	add.s32 	%r308, %r308, 16;
	add.s32 	%r307, %r307, 16;
	add.s32 	%r306, %r306, %r12;
	add.s64 	%rd118, %rd118, 64;
	setp.ne.s32 	%p35, %r308, 0;
	@%p35 bra 	$L__BB15_6;
	add.s32 	%r310, %r307, 1;
$L__BB15_8:
	setp.eq.s32 	%p36, %r8, 0;
	@%p36 bra 	$L__BB15_18;
	setp.lt.u32 	%p37, %r6, 7;
	@%p37 bra 	$L__BB15_11;
	mul.lo.s32 	%r287, %r310, %r3;
	mul.wide.s32 	%rd95, %r287, 4;
	add.s64 	%rd96, %rd1, %rd95;
	ld.global.u32 	%r288, [%rd96];
	mul.wide.u32 	%rd97, %r310, 4;
	add.s64 	%rd98, %rd2, %rd97;
	st.global.u32 	[%rd98], %r288;
	mul.wide.s32 	%rd99, %r3, 4;
	add.s64 	%rd100, %rd96, %rd99;
	ld.global.u32 	%r289, [%rd100];
	st.global.u32 	[%rd98+4], %r289;
	add.s64 	%rd101, %rd100, %rd99;
	ld.global.u32 	%r290, [%rd101];
	st.global.u32 	[%rd98+8], %r290;
	add.s64 	%rd102, %rd101, %rd99;
	ld.global.u32 	%r291, [%rd102];
	st.global.u32 	[%rd98+12], %r291;
	add.s64 	%rd103, %rd102, %rd99;
	ld.global.u32 	%r292, [%rd103];
	st.global.u32 	[%rd98+16], %r292;
	add.s64 	%rd104, %rd103, %rd99;
	ld.global.u32 	%r293, [%rd104];
	st.global.u32 	[%rd98+20], %r293;
	add.s64 	%rd105, %rd104, %rd99;
	ld.global.u32 	%r294, [%rd105];
	st.global.u32 	[%rd98+24], %r294;
	add.s64 	%rd106, %rd105, %rd99;
	ld.global.u32 	%r295, [%rd106];
	st.global.u32 	[%rd98+28], %r295;
	add.s32 	%r310, %r310, 8;
$L__BB15_11:
	setp.eq.s32 	%p38, %r9, 0;
	@%p38 bra 	$L__BB15_18;
	setp.lt.u32 	%p39, %r7, 3;
	@%p39 bra 	$L__BB15_14;
	mul.lo.s32 	%r296, %r310, %r3;
	mul.wide.s32 	%rd107, %r296, 4;
	add.s64 	%rd108, %rd1, %rd107;
	ld.global.u32 	%r297, [%rd108];
	mul.wide.u32 	%rd109, %r310, 4;
	add.s64 	%rd110, %rd2, %rd109;
	st.global.u32 	[%rd110], %r297;
	mul.wide.s32 	%rd111, %r3, 4;
	add.s64 	%rd112, %rd108, %rd111;
	ld.global.u32 	%r298, [%rd112];
	st.global.u32 	[%rd110+4], %r298;
	add.s64 	%rd113, %rd112, %rd111;
	ld.global.u32 	%r299, [%rd113];
	st.global.u32 	[%rd110+8], %r299;
	add.s64 	%rd114, %rd113, %rd111;
	ld.global.u32 	%r300, [%rd114];
	st.global.u32 	[%rd110+12], %r300;
	add.s32 	%r310, %r310, 4;
$L__BB15_14:
	setp.eq.s32 	%p40, %r10, 0;
	@%p40 bra 	$L__BB15_18;
	setp.eq.s32 	%p41, %r10, 1;
	mul.lo.s32 	%r301, %r310, %r3;
	mul.wide.s32 	%rd115, %r301, 4;
	add.s64 	%rd7, %rd1, %rd115;
	ld.global.u32 	%r302, [%rd7];
	mul.wide.u32 	%rd116, %r310, 4;
	add.s64 	%rd8, %rd2, %rd116;
	st.global.u32 	[%rd8], %r302;
	@%p41 bra 	$L__BB15_18;
	setp.eq.s32 	%p42, %r10, 2;
	add.s64 	%rd10, %rd7, %rd9;
	ld.global.u32 	%r303, [%rd10];
	st.global.u32 	[%rd8+4], %r303;
	@%p42 bra 	$L__BB15_18;
	add.s64 	%rd117, %rd10, %rd9;
	ld.global.u32 	%r304, [%rd117];
	st.global.u32 	[%rd8+8], %r304;
$L__BB15_18:
	add.s32 	%r2, %r2, %r4;
	setp.lt.s32 	%p43, %r2, 1;
	@%p43 bra 	$L__BB15_4;
	bra.uni 	$L__BB15_64;
$L__BB15_19:
	add.s32 	%r27, %r89, -2;
	add.s32 	%r157, %r89, 15;
	and.b32  	%r158, %r157, 15;
	add.s32 	%r28, %r158, -1;
	add.s32 	%r159, %r89, 7;
	and.b32  	%r160, %r159, 7;
	add.s32 	%r29, %r160, -1;
	and.b32  	%r30, %r90, 15;
	and.b32  	%r31, %r90, 7;
	add.s32 	%r32, %r31, -1;
	and.b32  	%r33, %r3, 15;
	and.b32  	%r34, %r3, -16;
	and.b32  	%r35, %r157, 7;
	and.b32  	%r36, %r159, 3;
	and.b32  	%r37, %r90, 2147483632;
	and.b32  	%r38, %r90, 3;
$L__BB15_20:
	setp.lt.u32 	%p15, %r27, 15;
	mov.b32 	%r162, 0;
	st.global.u32 	[%rd3], %r162;
	mov.b32 	%r323, 1;
	@%p15 bra 	$L__BB15_23;
	mov.b32 	%r313, 1;
$L__BB15_22:
	.pragma "nounroll";
	mul.lo.s32 	%r164, %r313, %r3;
	mul.wide.s32 	%rd27, %r164, 4;
	add.s64 	%rd28, %rd1, %rd27;
	ld.global.u32 	%r165, [%rd28];
	mul.wide.u32 	%rd29, %r313, 4;
	add.s64 	%rd30, %rd2, %rd29;
	st.global.u32 	[%rd30], %r165;
	mul.wide.s32 	%rd31, %r3, 4;
	add.s64 	%rd32, %rd28, %rd31;
	ld.global.u32 	%r166, [%rd32];
	st.global.u32 	[%rd30+4], %r166;
	add.s64 	%rd33, %rd32, %rd31;
	ld.global.u32 	%r167, [%rd33];
	st.global.u32 	[%rd30+8], %r167;
	add.s64 	%rd34, %rd33, %rd31;
	ld.global.u32 	%r168, [%rd34];
	st.global.u32 	[%rd30+12], %r168;
	add.s64 	%rd35, %rd34, %rd31;
	ld.global.u32 	%r169, [%rd35];
	st.global.u32 	[%rd30+16], %r169;
	add.s64 	%rd36, %rd35, %rd31;
	ld.global.u32 	%r170, [%rd36];
	st.global.u32 	[%rd30+20], %r170;
	add.s64 	%rd37, %rd36, %rd31;
	ld.global.u32 	%r171, [%rd37];
	st.global.u32 	[%rd30+24], %r171;
	add.s64 	%rd38, %rd37, %rd31;
	ld.global.u32 	%r172, [%rd38];
	st.global.u32 	[%rd30+28], %r172;
	add.s64 	%rd39, %rd38, %rd31;
	ld.global.u32 	%r173, [%rd39];
	st.global.u32 	[%rd30+32], %r173;
	add.s64 	%rd40, %rd39, %rd31;
	ld.global.u32 	%r174, [%rd40];
	st.global.u32 	[%rd30+36], %r174;
	add.s64 	%rd41, %rd40, %rd31;
	ld.global.u32 	%r175, [%rd41];
	st.global.u32 	[%rd30+40], %r175;
	add.s64 	%rd42, %rd41, %rd31;
	ld.global.u32 	%r176, [%rd42];
	st.global.u32 	[%rd30+44], %r176;
	add.s64 	%rd43, %rd42, %rd31;
	ld.global.u32 	%r177, [%rd43];
	st.global.u32 	[%rd30+48], %r177;
	add.s64 	%rd44, %rd43, %rd31;
	ld.global.u32 	%r178, [%rd44];
	st.global.u32 	[%rd30+52], %r178;
	add.s64 	%rd45, %rd44, %rd31;
	ld.global.u32 	%r179, [%rd45];
	st.global.u32 	[%rd30+56], %r179;
	add.s64 	%rd46, %rd45, %rd31;
	ld.global.u32 	%r180, [%rd46];
	st.global.u32 	[%rd30+60], %r180;
	add.s32 	%r323, %r313, 16;
	add.s32 	%r181, %r313, 15;
	setp.eq.s32 	%p16, %r181, %r34;
	mov.u32 	%r313, %r323;
	@%p16 bra 	$L__BB15_23;
	bra.uni 	$L__BB15_22;
$L__BB15_23:
	setp.eq.s32 	%p17, %r33, 0;
	@%p17 bra 	$L__BB15_33;
	setp.lt.u32 	%p18, %r28, 7;
	@%p18 bra 	$L__BB15_26;
	mul.lo.s32 	%r182, %r323, %r3;
	mul.wide.s32 	%rd47, %r182, 4;
	add.s64 	%rd48, %rd1, %rd47;
	ld.global.u32 	%r183, [%rd48];
	mul.wide.u32 	%rd49, %r323, 4;
	add.s64 	%rd50, %rd2, %rd49;
	st.global.u32 	[%rd50], %r183;
	mul.wide.s32 	%rd51, %r3, 4;
	add.s64 	%rd52, %rd48, %rd51;
	ld.global.u32 	%r184, [%rd52];
	st.global.u32 	[%rd50+4], %r184;
	add.s64 	%rd53, %rd52, %rd51;
	ld.global.u32 	%r185, [%rd53];
	st.global.u32 	[%rd50+8], %r185;
	add.s64 	%rd54, %rd53, %rd51;
	ld.global.u32 	%r186, [%rd54];
	st.global.u32 	[%rd50+12], %r186;
	add.s64 	%rd55, %rd54, %rd51;
	ld.global.u32 	%r187, [%rd55];
	st.global.u32 	[%rd50+16], %r187;
	add.s64 	%rd56, %rd55, %rd51;
	ld.global.u32 	%r188, [%rd56];
	st.global.u32 	[%rd50+20], %r188;
	add.s64 	%rd57, %rd56, %rd51;
	ld.global.u32 	%r189, [%rd57];
	st.global.u32 	[%rd50+24], %r189;
	add.s64 	%rd58, %rd57, %rd51;
	ld.global.u32 	%r190, [%rd58];
	st.global.u32 	[%rd50+28], %r190;
	add.s32 	%r323, %r323, 8;
$L__BB15_26:
	setp.eq.s32 	%p19, %r35, 0;
	@%p19 bra 	$L__BB15_33;
	setp.lt.u32 	%p20, %r29, 3;
	@%p20 bra 	$L__BB15_29;
	mul.lo.s32 	%r191, %r323, %r3;
	mul.wide.s32 	%rd59, %r191, 4;
	add.s64 	%rd60, %rd1, %rd59;
	ld.global.u32 	%r192, [%rd60];
	mul.wide.u32 	%rd61, %r323, 4;
	add.s64 	%rd62, %rd2, %rd61;
	st.global.u32 	[%rd62], %r192;
	mul.wide.s32 	%rd63, %r3, 4;
	add.s64 	%rd64, %rd60, %rd63;
	ld.global.u32 	%r193, [%rd64];
	st.global.u32 	[%rd62+4], %r193;
	add.s64 	%rd65, %rd64, %rd63;
	ld.global.u32 	%r194, [%rd65];
	st.global.u32 	[%rd62+8], %r194;
	add.s64 	%rd66, %rd65, %rd63;
	ld.global.u32 	%r195, [%rd66];
	st.global.u32 	[%rd62+12], %r195;
	add.s32 	%r323, %r323, 4;
$L__BB15_29:
	setp.eq.s32 	%p21, %r36, 0;
	@%p21 bra 	$L__BB15_33;
	setp.eq.s32 	%p22, %r36, 1;
	mul.lo.s32 	%r196, %r323, %r3;
	mul.wide.s32 	%rd67, %r196, 4;
	add.s64 	%rd12, %rd1, %rd67;
	ld.global.u32 	%r197, [%rd12];
	mul.wide.u32 	%rd68, %r323, 4;
	add.s64 	%rd13, %rd2, %rd68;
	st.global.u32 	[%rd13], %r197;
	@%p22 bra 	$L__BB15_33;
	setp.eq.s32 	%p23, %r36, 2;
	mul.wide.s32 	%rd14, %r3, 4;
	add.s64 	%rd15, %rd12, %rd14;
	ld.global.u32 	%r198, [%rd15];
	st.global.u32 	[%rd13+4], %r198;
	@%p23 bra 	$L__BB15_33;
	add.s64 	%rd69, %rd15, %rd14;
	ld.global.u32 	%r199, [%rd69];
	st.global.u32 	[%rd13+8], %r199;
$L__BB15_33:
	setp.lt.u32 	%p24, %r90, 16;
	ld.global.u32 	%r316, [%rd3];
	mov.b32 	%r319, 1;
	@%p24 bra 	$L__BB15_36;
	mov.b32 	%r315, 1;
$L__BB15_35:
	.pragma "nounroll";
	mul.wide.u32 	%rd70, %r315, 4;
	add.s64 	%rd71, %rd2, %rd70;
	ld.global.u32 	%r202, [%rd71];
	add.s32 	%r203, %r316, %r202;
	st.global.u32 	[%rd3], %r203;
	ld.global.u32 	%r204, [%rd71+4];
	add.s32 	%r205, %r203, %r204;
	st.global.u32 	[%rd3], %r205;
	ld.global.u32 	%r206, [%rd71+8];
	add.s32 	%r207, %r205, %r206;
	st.global.u32 	[%rd3], %r207;
	ld.global.u32 	%r208, [%rd71+12];
	add.s32 	%r209, %r207, %r208;
	st.global.u32 	[%rd3], %r209;
	ld.global.u32 	%r210, [%rd71+16];
	add.s32 	%r211, %r209, %r210;
	st.global.u32 	[%rd3], %r211;
	ld.global.u32 	%r212, [%rd71+20];
	add.s32 	%r213, %r211, %r212;
	st.global.u32 	[%rd3], %r213;
	ld.global.u32 	%r214, [%rd71+24];
	add.s32 	%r215, %r213, %r214;
	st.global.u32 	[%rd3], %r215;
	ld.global.u32 	%r216, [%rd71+28];
	add.s32 	%r217, %r215, %r216;
	st.global.u32 	[%rd3], %r217;
	ld.global.u32 	%r218, [%rd71+32];
	add.s32 	%r219, %r217, %r218;
	st.global.u32 	[%rd3], %r219;
	ld.global.u32 	%r220, [%rd71+36];
	add.s32 	%r221, %r219, %r220;
	st.global.u32 	[%rd3], %r221;
	ld.global.u32 	%r222, [%rd71+40];
	add.s32 	%r223, %r221, %r222;
	st.global.u32 	[%rd3], %r223;
	ld.global.u32 	%r224, [%rd71+44];
	add.s32 	%r225, %r223, %r224;
	st.global.u32 	[%rd3], %r225;
	ld.global.u32 	%r226, [%rd71+48];
	add.s32 	%r227, %r225, %r226;
	st.global.u32 	[%rd3], %r227;
	ld.global.u32 	%r228, [%rd71+52];
	add.s32 	%r229, %r227, %r228;
	st.global.u32 	[%rd3], %r229;
	ld.global.u32 	%r230, [%rd71+56];
	add.s32 	%r231, %r229, %r230;
	st.global.u32 	[%rd3], %r231;
	ld.global.u32 	%r232, [%rd71+60];
	add.s32 	%r316, %r231, %r232;
	st.global.u32 	[%rd3], %r316;
	add.s32 	%r319, %r315, 16;
	add.s32 	%r233, %r315, 15;
	setp.ne.s32 	%p25, %r233, %r37;
	mov.u32 	%r315, %r319;
	@%p25 bra 	$L__BB15_35;
$L__BB15_36:
	setp.eq.s32 	%p26, %r30, 0;
	@%p26 bra 	$L__BB15_46;
	add.s32 	%r234, %r30, -1;
	setp.lt.u32 	%p27, %r234, 7;
	@%p27 bra 	$L__BB15_39;
	mul.wide.u32 	%rd72, %r319, 4;
	add.s64 	%rd73, %rd2, %rd72;
	ld.global.u32 	%r235, [%rd73];
	add.s32 	%r236, %r316, %r235;
	st.global.u32 	[%rd3], %r236;
	ld.global.u32 	%r237, [%rd73+4];
	add.s32 	%r238, %r236, %r237;
	st.global.u32 	[%rd3], %r238;
	ld.global.u32 	%r239, [%rd73+8];
	add.s32 	%r240, %r238, %r239;
	st.global.u32 	[%rd3], %r240;
	ld.global.u32 	%r241, [%rd73+12];
	add.s32 	%r242, %r240, %r241;
	st.global.u32 	[%rd3], %r242;
	ld.global.u32 	%r243, [%rd73+16];
	add.s32 	%r244, %r242, %r243;
	st.global.u32 	[%rd3], %r244;
	ld.global.u32 	%r245, [%rd73+20];
	add.s32 	%r246, %r244, %r245;
	st.global.u32 	[%rd3], %r246;
	ld.global.u32 	%r247, [%rd73+24];
	add.s32 	%r248, %r246, %r247;
	st.global.u32 	[%rd3], %r248;
	ld.global.u32 	%r249, [%rd73+28];
	add.s32 	%r316, %r248, %r249;
	st.global.u32 	[%rd3], %r316;
	add.s32 	%r319, %r319, 8;
$L__BB15_39:
	setp.eq.s32 	%p28, %r31, 0;
	@%p28 bra 	$L__BB15_46;
	setp.lt.u32 	%p29, %r32, 3;
	@%p29 bra 	$L__BB15_42;
	mul.wide.u32 	%rd74, %r319, 4;
	add.s64 	%rd75, %rd2, %rd74;
	ld.global.u32 	%r250, [%rd75];
	add.s32 	%r251, %r316, %r250;
	st.global.u32 	[%rd3], %r251;
	ld.global.u32 	%r252, [%rd75+4];
	add.s32 	%r253, %r251, %r252;
	st.global.u32 	[%rd3], %r253;
	ld.global.u32 	%r254, [%rd75+8];
	add.s32 	%r255, %r253, %r254;
	st.global.u32 	[%rd3], %r255;
	ld.global.u32 	%r256, [%rd75+12];
	add.s32 	%r316, %r255, %r256;
	st.global.u32 	[%rd3], %r316;
	add.s32 	%r319, %r319, 4;
$L__BB15_42:
	setp.eq.s32 	%p30, %r38, 0;
	@%p30 bra 	$L__BB15_46;
	setp.eq.s32 	%p31, %r38, 1;
	mul.wide.u32 	%rd76, %r319, 4;
	add.s64 	%rd11, %rd2, %rd76;
	ld.global.u32 	%r257, [%rd11];
	add.s32 	%r56, %r316, %r257;
	st.global.u32 	[%rd3], %r56;
	@%p31 bra 	$L__BB15_46;
	setp.eq.s32 	%p32, %r38, 2;
	ld.global.u32 	%r258, [%rd11+4];
	add.s32 	%r57, %r56, %r258;
	st.global.u32 	[%rd3], %r57;
	@%p32 bra 	$L__BB15_46;
	ld.global.u32 	%r259, [%rd11+8];
	add.s32 	%r260, %r57, %r259;
	st.global.u32 	[%rd3], %r260;
$L__BB15_46:
	add.s32 	%r2, %r2, %r4;
	setp.lt.s32 	%p33, %r2, 1;
	@%p33 bra 	$L__BB15_20;
	bra.uni 	$L__BB15_64;
$L__BB15_47:
	setp.gt.s32 	%p3, %r90, 0;
	@%p3 bra 	$L__BB15_49;
	mov.b32 	%r156, 0;
	st.global.u32 	[%rd3], %r156;
	bra.uni 	$L__BB15_64;
$L__BB15_49:
	and.b32  	%r65, %r90, 15;
	add.s32 	%r66, %r65, -1;
	and.b32  	%r67, %r90, 7;
	add.s32 	%r68, %r67, -1;
	and.b32  	%r69, %r90, 2147483632;
	and.b32  	%r70, %r90, 3;
$L__BB15_50:
	setp.lt.u32 	%p4, %r90, 16;
	mov.b32 	%r328, 0;
	st.global.u32 	[%rd3], %r328;
	mov.b32 	%r331, 1;
	@%p4 bra 	$L__BB15_53;
	mov.b32 	%r327, 1;
	mov.b32 	%r328, 0;
$L__BB15_52:
	.pragma "nounroll";
	mul.wide.u32 	%rd20, %r327, 4;
	add.s64 	%rd21, %rd2, %rd20;
	ld.global.u32 	%r98, [%rd21];
	add.s32 	%r99, %r328, %r98;
	st.global.u32 	[%rd3], %r99;
	ld.global.u32 	%r100, [%rd21+4];
	add.s32 	%r101, %r99, %r100;
	st.global.u32 	[%rd3], %r101;
	ld.global.u32 	%r102, [%rd21+8];
	add.s32 	%r103, %r101, %r102;
	st.global.u32 	[%rd3], %r103;
	ld.global.u32 	%r104, [%rd21+12];
	add.s32 	%r105, %r103, %r104;
	st.global.u32 	[%rd3], %r105;
	ld.global.u32 	%r106, [%rd21+16];
	add.s32 	%r107, %r105, %r106;
	st.global.u32 	[%rd3], %r107;
	ld.global.u32 	%r108, [%rd21+20];
	add.s32 	%r109, %r107, %r108;
	st.global.u32 	[%rd3], %r109;
	ld.global.u32 	%r110, [%rd21+24];
	add.s32 	%r111, %r109, %r110;
	st.global.u32 	[%rd3], %r111;
	ld.global.u32 	%r112, [%rd21+28];
	add.s32 	%r113, %r111, %r112;
	st.global.u32 	[%rd3], %r113;
	ld.global.u32 	%r114, [%rd21+32];
	add.s32 	%r115, %r113, %r114;
	st.global.u32 	[%rd3], %r115;
	ld.global.u32 	%r116, [%rd21+36];
	add.s32 	%r117, %r115, %r116;
	st.global.u32 	[%rd3], %r117;
	ld.global.u32 	%r118, [%rd21+40];
	add.s32 	%r119, %r117, %r118;
	st.global.u32 	[%rd3], %r119;
	ld.global.u32 	%r120, [%rd21+44];
	add.s32 	%r121, %r119, %r120;
	st.global.u32 	[%rd3], %r121;
	ld.global.u32 	%r122, [%rd21+48];
	add.s32 	%r123, %r121, %r122;
	st.global.u32 	[%rd3], %r123;
	ld.global.u32 	%r124, [%rd21+52];
	add.s32 	%r125, %r123, %r124;
	st.global.u32 	[%rd3], %r125;
	ld.global.u32 	%r126, [%rd21+56];
	add.s32 	%r127, %r125, %r126;
	st.global.u32 	[%rd3], %r127;
	ld.global.u32 	%r128, [%rd21+60];
	add.s32 	%r328, %r127, %r128;
	st.global.u32 	[%rd3], %r328;
	add.s32 	%r331, %r327, 16;
	add.s32 	%r129, %r327, 15;
	setp.ne.s32 	%p5, %r129, %r69;
	mov.u32 	%r327, %r331;
	@%p5 bra 	$L__BB15_52;
$L__BB15_53:
	setp.eq.s32 	%p6, %r65, 0;
	@%p6 bra 	$L__BB15_63;
	setp.lt.u32 	%p7, %r66, 7;
	@%p7 bra 	$L__BB15_56;
	mul.wide.u32 	%rd22, %r331, 4;
	add.s64 	%rd23, %rd2, %rd22;
	ld.global.u32 	%r130, [%rd23];
	add.s32 	%r131, %r328, %r130;
	st.global.u32 	[%rd3], %r131;
	ld.global.u32 	%r132, [%rd23+4];
	add.s32 	%r133, %r131, %r132;
	st.global.u32 	[%rd3], %r133;
	ld.global.u32 	%r134, [%rd23+8];
	add.s32 	%r135, %r133, %r134;
	st.global.u32 	[%rd3], %r135;
	ld.global.u32 	%r136, [%rd23+12];
	add.s32 	%r137, %r135, %r136;
	st.global.u32 	[%rd3], %r137;
	ld.global.u32 	%r138, [%rd23+16];
	add.s32 	%r139, %r137, %r138;
	st.global.u32 	[%rd3], %r139;
	ld.global.u32 	%r140, [%rd23+20];
	add.s32 	%r141, %r139, %r140;
	st.global.u32 	[%rd3], %r141;
	ld.global.u32 	%r142, [%rd23+24];
	add.s32 	%r143, %r141, %r142;
	st.global.u32 	[%rd3], %r143;
	ld.global.u32 	%r144, [%rd23+28];
	add.s32 	%r328, %r143, %r144;
	st.global.u32 	[%rd3], %r328;
	add.s32 	%r331, %r331, 8;
$L__BB15_56:
	setp.eq.s32 	%p8, %r67, 0;
	@%p8 bra 	$L__BB15_63;
	setp.lt.u32 	%p9, %r68, 3;
	@%p9 bra 	$L__BB15_59;
	mul.wide.u32 	%rd24, %r331, 4;
	add.s64 	%rd25, %rd2, %rd24;
	ld.global.u32 	%r145, [%rd25];
	add.s32 	%r146, %r328, %r145;
	st.global.u32 	[%rd3], %r146;
	ld.global.u32 	%r147, [%rd25+4];
	add.s32 	%r148, %r146, %r147;
	st.global.u32 	[%rd3], %r148;
	ld.global.u32 	%r149, [%rd25+8];
	add.s32 	%r150, %r148, %r149;
	st.global.u32 	[%rd3], %r150;
	ld.global.u32 	%r151, [%rd25+12];
	add.s32 	%r328, %r150, %r151;
	st.global.u32 	[%rd3], %r328;
	add.s32 	%r331, %r331, 4;
$L__BB15_59:
	setp.eq.s32 	%p10, %r70, 0;
	@%p10 bra 	$L__BB15_63;
	setp.eq.s32 	%p11, %r70, 1;
	mul.wide.u32 	%rd26, %r331, 4;
	add.s64 	%rd16, %rd2, %rd26;
	ld.global.u32 	%r152, [%rd16];
	add.s32 	%r86, %r328, %r152;
	st.global.u32 	[%rd3], %r86;
	@%p11 bra 	$L__BB15_63;
	setp.eq.s32 	%p12, %r70, 2;
	ld.global.u32 	%r153, [%rd16+4];
	add.s32 	%r87, %r86, %r153;
	st.global.u32 	[%rd3], %r87;
	@%p12 bra 	$L__BB15_63;
	ld.global.u32 	%r154, [%rd16+8];
	add.s32 	%r155, %r87, %r154;
	st.global.u32 	[%rd3], %r155;
$L__BB15_63:
	add.s32 	%r2, %r2, %r4;
	setp.lt.s32 	%p13, %r2, 1;
	@%p13 bra 	$L__BB15_50;
$L__BB15_64:
	ret;

}
	// .globl	_Z17global_add_lboundPiS_S_S_S_S_S_S_S_S_S_S_ii
.visible .entry _Z17global_add_lboundPiS_S_S_S_S_S_S_S_S_S_S_ii(
	.param .u64 .ptr .align 1 _Z17global_add_lboundPiS_S_S_S_S_S_S_S_S_S_S_ii_param_0,
	.param .u64 .ptr .align 1 _Z17global_add_lboundPiS_S_S_S_S_S_S_S_S_S_S_ii_param_1,
	.param .u64 .ptr .align 1 _Z17global_add_lboundPiS_S_S_S_S_S_S_S_S_S_S_ii_param_2,
	.param .u64 .ptr .align 1 _Z17global_add_lboundPiS_S_S_S_S_S_S_S_S_S_S_ii_param_3,
	.param .u64 .ptr .align 1 _Z17global_add_lboundPiS_S_S_S_S_S_S_S_S_S_S_ii_param_4,
	.param .u64 .ptr .align 1 _Z17global_add_lboundPiS_S_S_S_S_S_S_S_S_S_S_ii_param_5,
	.param .u64 .ptr .align 1 _Z17global_add_lboundPiS_S_S_S_S_S_S_S_S_S_S_ii_param_6,
	.param .u64 .ptr .align 1 _Z17global_add_lboundPiS_S_S_S_S_S_S_S_S_S_S_ii_param_7,
	.param .u64 .ptr .align 1 _Z17global_add_lboundPiS_S_S_S_S_S_S_S_S_S_S_ii_param_8,
	.param .u64 .ptr .align 1 _Z17global_add_lboundPiS_S_S_S_S_S_S_S_S_S_S_ii_param_9,
	.param .u64 .ptr .align 1 _Z17global_add_lboundPiS_S_S_S_S_S_S_S_S_S_S_ii_param_10,
	.param .u64 .ptr .align 1 _Z17global_add_lboundPiS_S_S_S_S_S_S_S_S_S_S_ii_param_11,
	.param .u32 _Z17global_add_lboundPiS_S_S_S_S_S_S_S_S_S_S_ii_param_12,
	.param .u32 _Z17global_add_lboundPiS_S_S_S_S_S_S_S_S_S_S_ii_param_13
)
{
	.reg .pred 	%p<3>;
	.reg .b32 	%r<17>;
	.reg .b64 	%rd<12>;

	ld.param.u64 	%rd4, [_Z17global_add_lboundPiS_S_S_S_S_S_S_S_S_S_S_ii_param_0];
	ld.param.u64 	%rd5, [_Z17global_add_lboundPiS_S_S_S_S_S_S_S_S_S_S_ii_param_2];
	ld.param.u64 	%rd6, [_Z17global_add_lboundPiS_S_S_S_S_S_S_S_S_S_S_ii_param_6];
	ld.param.u32 	%r9, [_Z17global_add_lboundPiS_S_S_S_S_S_S_S_S_S_S_ii_param_12];
	mov.u32 	%r1, %ntid.x;
	mov.u32 	%r10, %ctaid.x;
	mov.u32 	%r11, %tid.x;
	mad.lo.s32 	%r16, %r1, %r10, %r11;
	setp.gt.s32 	%p1, %r16, 0;
	@%p1 bra 	$L__BB16_3;
	cvta.to.global.u64 	%rd7, %rd4;
	cvta.to.global.u64 	%rd8, %rd5;
	mul.wide.s32 	%rd9, %r9, 4;
	add.s64 	%rd1, %rd7, %rd9;
	add.s64 	%rd2, %rd8, %rd9;
	mov.u32 	%r12, %nctaid.x;
	mul.lo.s32 	%r3, %r1, %r12;
	ld.global.u32 	%r15, [%rd2];
	cvta.to.global.u64 	%rd3, %rd6;
$L__BB16_2:
	ld.global.u32 	%r13, [%rd1];
	mul.wide.s32 	%rd10, %r13, 4;
	add.s64 	%rd11, %rd3, %rd10;
	ld.global.u32 	%r14, [%rd11];
	add.s32 	%r15, %r15, %r14;
	st.global.u32 	[%rd2], %r15;
	add.s32 	%r16, %r16, %r3;
	setp.lt.s32 	%p2, %r16, 1;
	@%p2 bra 	$L__BB16_2;
$L__BB16_3:
	ret;

}
	// .globl	_Z23global_sum_lbound_beginPiS_S_S_S_S_S_S_S_S_S_S_ii
.visible .entry _Z23global_sum_lbound_beginPiS_S_S_S_S_S_S_S_S_S_S_ii(
	.param .u64 .ptr .align 1 _Z23global_sum_lbound_beginPiS_S_S_S_S_S_S_S_S_S_S_ii_param_0,
	.param .u64 .ptr .align 1 _Z23global_sum_lbound_beginPiS_S_S_S_S_S_S_S_S_S_S_ii_param_1,
	.param .u64 .ptr .align 1 _Z23global_sum_lbound_beginPiS_S_S_S_S_S_S_S_S_S_S_ii_param_2,
	.param .u64 .ptr .align 1 _Z23global_sum_lbound_beginPiS_S_S_S_S_S_S_S_S_S_S_ii_param_3,
	.param .u64 .ptr .align 1 _Z23global_sum_lbound_beginPiS_S_S_S_S_S_S_S_S_S_S_ii_param_4,
	.param .u64 .ptr .align 1 _Z23global_sum_lbound_beginPiS_S_S_S_S_S_S_S_S_S_S_ii_param_5,
	.param .u64 .ptr .align 1 _Z23global_sum_lbound_beginPiS_S_S_S_S_S_S_S_S_S_S_ii_param_6,
	.param .u64 .ptr .align 1 _Z23global_sum_lbound_beginPiS_S_S_S_S_S_S_S_S_S_S_ii_param_7,
	.param .u64 .ptr .align 1 _Z23global_sum_lbound_beginPiS_S_S_S_S_S_S_S_S_S_S_ii_param_8,
	.param .u64 .ptr .align 1 _Z23global_sum_lbound_beginPiS_S_S_S_S_S_S_S_S_S_S_ii_param_9,
	.param .u64 .ptr .align 1 _Z23global_sum_lbound_beginPiS_S_S_S_S_S_S_S_S_S_S_ii_param_10,
	.param .u64 .ptr .align 1 _Z23global_sum_lbound_beginPiS_S_S_S_S_S_S_S_S_S_S_ii_param_11,
	.param .u32 _Z23global_sum_lbound_beginPiS_S_S_S_S_S_S_S_S_S_S_ii_param_12,
	.param .u32 _Z23global_sum_lbound_beginPiS_S_S_S_S_S_S_S_S_S_S_ii_param_13
)
{
	.reg .pred 	%p<2>;
	.reg .b32 	%r<7>;
	.reg .b64 	%rd<5>;

	ld.param.u64 	%rd1, [_Z23global_sum_lbound_beginPiS_S_S_S_S_S_S_S_S_S_S_ii_param_2];
	ld.param.u32 	%r1, [_Z23global_sum_lbound_beginPiS_S_S_S_S_S_S_S_S_S_S_ii_param_12];
	mov.u32 	%r2, %ntid.x;
	mov.u32 	%r3, %ctaid.x;
	mov.u32 	%r4, %tid.x;
	mad.lo.s32 	%r5, %r2, %r3, %r4;
	setp.gt.s32 	%p1, %r5, 0;
	@%p1 bra 	$L__BB17_2;
	cvta.to.global.u64 	%rd2, %rd1;
	mul.wide.s32 	%rd3, %r1, 4;
	add.s64 	%rd4, %rd2, %rd3;
	mov.b32 	%r6, 0;
	st.global.u32 	[%rd4], %r6;
$L__BB17_2:
	ret;

}
	// .globl	_Z22global_sum_lbound_stepPiS_S_S_S_S_S_S_S_S_S_S_ii
.visible .entry _Z22global_sum_lbound_stepPiS_S_S_S_S_S_S_S_S_S_S_ii(
	.param .u64 .ptr .align 1 _Z22global_sum_lbound_stepPiS_S_S_S_S_S_S_S_S_S_S_ii_param_0,
	.param .u64 .ptr .align 1 _Z22global_sum_lbound_stepPiS_S_S_S_S_S_S_S_S_S_S_ii_param_1,
	.param .u64 .ptr .align 1 _Z22global_sum_lbound_stepPiS_S_S_S_S_S_S_S_S_S_S_ii_param_2,
	.param .u64 .ptr .align 1 _Z22global_sum_lbound_stepPiS_S_S_S_S_S_S_S_S_S_S_ii_param_3,
	.param .u64 .ptr .align 1 _Z22global_sum_lbound_stepPiS_S_S_S_S_S_S_S_S_S_S_ii_param_4,
	.param .u64 .ptr .align 1 _Z22global_sum_lbound_stepPiS_S_S_S_S_S_S_S_S_S_S_ii_param_5,
	.param .u64 .ptr .align 1 _Z22global_sum_lbound_stepPiS_S_S_S_S_S_S_S_S_S_S_ii_param_6,
	.param .u64 .ptr .align 1 _Z22global_sum_lbound_stepPiS_S_S_S_S_S_S_S_S_S_S_ii_param_7,
	.param .u64 .ptr .align 1 _Z22global_sum_lbound_stepPiS_S_S_S_S_S_S_S_S_S_S_ii_param_8,
	.param .u64 .ptr .align 1 _Z22global_sum_lbound_stepPiS_S_S_S_S_S_S_S_S_S_S_ii_param_9,
	.param .u64 .ptr .align 1 _Z22global_sum_lbound_stepPiS_S_S_S_S_S_S_S_S_S_S_ii_param_10,
	.param .u64 .ptr .align 1 _Z22global_sum_lbound_stepPiS_S_S_S_S_S_S_S_S_S_S_ii_param_11,
	.param .u32 _Z22global_sum_lbound_stepPiS_S_S_S_S_S_S_S_S_S_S_ii_param_12,
	.param .u32 _Z22global_sum_lbound_stepPiS_S_S_S_S_S_S_S_S_S_S_ii_param_13
)
{
	.reg .pred 	%p<13>;
	.reg .b32 	%r<105>;
	.reg .b64 	%rd<17>;

	ld.param.u64 	%rd8, [_Z22global_sum_lbound_stepPiS_S_S_S_S_S_S_S_S_S_S_ii_param_2];
	ld.param.u64 	%rd9, [_Z22global_sum_lbound_stepPiS_S_S_S_S_S_S_S_S_S_S_ii_param_4];
	ld.param.u32 	%r33, [_Z22global_sum_lbound_stepPiS_S_S_S_S_S_S_S_S_S_S_ii_param_12];
	cvta.to.global.u64 	%rd1, %rd9;
	mov.u32 	%r1, %ntid.x;
	mov.u32 	%r34, %ctaid.x;
	mov.u32 	%r35, %tid.x;
	mad.lo.s32 	%r95, %r1, %r34, %r35;
	setp.gt.s32 	%p1, %r95, 0;
	@%p1 bra 	$L__BB18_17;
	cvta.to.global.u64 	%rd2, %rd8;
	setp.lt.s32 	%p2, %r33, 1;
	@%p2 bra 	$L__BB18_17;
	mul.wide.u32 	%rd10, %r33, 4;
	add.s64 	%rd3, %rd2, %rd10;
	and.b32  	%r3, %r33, 15;
	add.s32 	%r4, %r3, -1;
	and.b32  	%r5, %r33, 7;
	add.s32 	%r6, %r5, -1;
	ld.global.u32 	%r104, [%rd3];
	and.b32  	%r8, %r33, 2147483632;
	and.b32  	%r9, %r33, 3;
	neg.s32 	%r10, %r8;
	add.s64 	%rd4, %rd1, 32;
	mov.u32 	%r36, %nctaid.x;
	mul.lo.s32 	%r11, %r1, %r36;
$L__BB18_3:
	setp.lt.u32 	%p3, %r33, 16;
	mov.b32 	%r101, 0;
	@%p3 bra 	$L__BB18_6;
	mov.u64 	%rd16, %rd4;
	mov.u32 	%r96, %r10;
$L__BB18_5:
	.pragma "nounroll";
	ld.global.u32 	%r38, [%rd16+-32];
	add.s32 	%r39, %r104, %r38;
	st.global.u32 	[%rd3], %r39;
	ld.global.u32 	%r40, [%rd16+-28];
	add.s32 	%r41, %r39, %r40;
	st.global.u32 	[%rd3], %r41;
	ld.global.u32 	%r42, [%rd16+-24];
	add.s32 	%r43, %r41, %r42;
	st.global.u32 	[%rd3], %r43;
	ld.global.u32 	%r44, [%rd16+-20];
	add.s32 	%r45, %r43, %r44;
	st.global.u32 	[%rd3], %r45;
	ld.global.u32 	%r46, [%rd16+-16];
	add.s32 	%r47, %r45, %r46;
	st.global.u32 	[%rd3], %r47;
	ld.global.u32 	%r48, [%rd16+-12];
	add.s32 	%r49, %r47, %r48;
	st.global.u32 	[%rd3], %r49;
	ld.global.u32 	%r50, [%rd16+-8];
	add.s32 	%r51, %r49, %r50;
	st.global.u32 	[%rd3], %r51;
	ld.global.u32 	%r52, [%rd16+-4];
	add.s32 	%r53, %r51, %r52;
	st.global.u32 	[%rd3], %r53;
	ld.global.u32 	%r54, [%rd16];
	add.s32 	%r55, %r53, %r54;
	st.global.u32 	[%rd3], %r55;
	ld.global.u32 	%r56, [%rd16+4];
	add.s32 	%r57, %r55, %r56;
	st.global.u32 	[%rd3], %r57;
	ld.global.u32 	%r58, [%rd16+8];
	add.s32 	%r59, %r57, %r58;
	st.global.u32 	[%rd3], %r59;
	ld.global.u32 	%r60, [%rd16+12];
	add.s32 	%r61, %r59, %r60;
	st.global.u32 	[%rd3], %r61;
	ld.global.u32 	%r62, [%rd16+16];
	add.s32 	%r63, %r61, %r62;
	st.global.u32 	[%rd3], %r63;
	ld.global.u32 	%r64, [%rd16+20];
	add.s32 	%r65, %r63, %r64;
	st.global.u32 	[%rd3], %r65;
	ld.global.u32 	%r66, [%rd16+24];
	add.s32 	%r67, %r65, %r66;
	st.global.u32 	[%rd3], %r67;
	ld.global.u32 	%r68, [%rd16+28];
	add.s32 	%r104, %r67, %r68;
	st.global.u32 	[%rd3], %r104;
	add.s32 	%r96, %r96, 16;
	add.s64 	%rd16, %rd16, 64;
	setp.ne.s32 	%p4, %r96, 0;
	mov.u32 	%r101, %r8;
	@%p4 bra 	$L__BB18_5;
$L__BB18_6:
	setp.eq.s32 	%p5, %r3, 0;
	@%p5 bra 	$L__BB18_16;
	setp.lt.u32 	%p6, %r4, 7;
	@%p6 bra 	$L__BB18_9;
	mul.wide.u32 	%rd11, %r101, 4;
	add.s64 	%rd12, %rd1, %rd11;
	ld.global.u32 	%r69, [%rd12];
	add.s32 	%r70, %r104, %r69;
	st.global.u32 	[%rd3], %r70;
	ld.global.u32 	%r71, [%rd12+4];
	add.s32 	%r72, %r70, %r71;
	st.global.u32 	[%rd3], %r72;
	ld.global.u32 	%r73, [%rd12+8];
	add.s32 	%r74, %r72, %r73;
	st.global.u32 	[%rd3], %r74;
	ld.global.u32 	%r75, [%rd12+12];
	add.s32 	%r76, %r74, %r75;
	st.global.u32 	[%rd3], %r76;
	ld.global.u32 	%r77, [%rd12+16];
	add.s32 	%r78, %r76, %r77;
	st.global.u32 	[%rd3], %r78;
	ld.global.u32 	%r79, [%rd12+20];
	add.s32 	%r80, %r78, %r79;
	st.global.u32 	[%rd3], %r80;
	ld.global.u32 	%r81, [%rd12+24];
	add.s32 	%r82, %r80, %r81;
	st.global.u32 	[%rd3], %r82;
	ld.global.u32 	%r83, [%rd12+28];
	add.s32 	%r104, %r82, %r83;
	st.global.u32 	[%rd3], %r104;
	add.s32 	%r101, %r101, 8;
$L__BB18_9:
	setp.eq.s32 	%p7, %r5, 0;
	@%p7 bra 	$L__BB18_16;
	setp.lt.u32 	%p8, %r6, 3;
	@%p8 bra 	$L__BB18_12;
	mul.wide.u32 	%rd13, %r101, 4;
	add.s64 	%rd14, %rd1, %rd13;
	ld.global.u32 	%r84, [%rd14];
	add.s32 	%r85, %r104, %r84;
	st.global.u32 	[%rd3], %r85;
	ld.global.u32 	%r86, [%rd14+4];
	add.s32 	%r87, %r85, %r86;
	st.global.u32 	[%rd3], %r87;
	ld.global.u32 	%r88, [%rd14+8];
	add.s32 	%r89, %r87, %r88;
	st.global.u32 	[%rd3], %r89;
	ld.global.u32 	%r90, [%rd14+12];
	add.s32 	%r104, %r89, %r90;
	st.global.u32 	[%rd3], %r104;
	add.s32 	%r101, %r101, 4;
$L__BB18_12:
	setp.eq.s32 	%p9, %r9, 0;
	@%p9 bra 	$L__BB18_16;
	setp.eq.s32 	%p10, %r9, 1;
	mul.wide.u32 	%rd15, %r101, 4;
	add.s64 	%rd7, %rd1, %rd15;
	ld.global.u32 	%r91, [%rd7];
	add.s32 	%r104, %r104, %r91;
	st.global.u32 	[%rd3], %r104;
	@%p10 bra 	$L__BB18_16;
	setp.eq.s32 	%p11, %r9, 2;
	ld.global.u32 	%r92, [%rd7+4];
	add.s32 	%r104, %r104, %r92;
	st.global.u32 	[%rd3], %r104;
	@%p11 bra 	$L__BB18_16;
	ld.global.u32 	%r93, [%rd7+8];
	add.s32 	%r104, %r104, %r93;
	st.global.u32 	[%rd3], %r104;
$L__BB18_16:
	add.s32 	%r95, %r95, %r11;
	setp.lt.s32 	%p12, %r95, 1;
	@%p12 bra 	$L__BB18_3;
$L__BB18_17:
	ret;

}
	// .globl	_Z18global_slice_clearPiS_S_S_S_S_S_S_S_S_S_S_ii
.visible .entry _Z18global_slice_clearPiS_S_S_S_S_S_S_S_S_S_S_ii(
	.param .u64 .ptr .align 1 _Z18global_slice_clearPiS_S_S_S_S_S_S_S_S_S_S_ii_param_0,
	.param .u64 .ptr .align 1 _Z18global_slice_clearPiS_S_S_S_S_S_S_S_S_S_S_ii_param_1,
	.param .u64 .ptr .align 1 _Z18global_slice_clearPiS_S_S_S_S_S_S_S_S_S_S_ii_param_2,
	.param .u64 .ptr .align 1 _Z18global_slice_clearPiS_S_S_S_S_S_S_S_S_S_S_ii_param_3,
	.param .u64 .ptr .align 1 _Z18global_slice_clearPiS_S_S_S_S_S_S_S_S_S_S_ii_param_4,
	.param .u64 .ptr .align 1 _Z18global_slice_clearPiS_S_S_S_S_S_S_S_S_S_S_ii_param_5,
	.param .u64 .ptr .align 1 _Z18global_slice_clearPiS_S_S_S_S_S_S_S_S_S_S_ii_param_6,
	.param .u64 .ptr .align 1 _Z18global_slice_clearPiS_S_S_S_S_S_S_S_S_S_S_ii_param_7,
	.param .u64 .ptr .align 1 _Z18global_slice_clearPiS_S_S_S_S_S_S_S_S_S_S_ii_param_8,
	.param .u64 .ptr .align 1 _Z18global_slice_clearPiS_S_S_S_S_S_S_S_S_S_S_ii_param_9,
	.param .u64 .ptr .align 1 _Z18global_slice_clearPiS_S_S_S_S_S_S_S_S_S_S_ii_param_10,
	.param .u64 .ptr .align 1 _Z18global_slice_clearPiS_S_S_S_S_S_S_S_S_S_S_ii_param_11,
	.param .u32 _Z18global_slice_clearPiS_S_S_S_S_S_S_S_S_S_S_ii_param_12,
	.param .u32 _Z18global_slice_clearPiS_S_S_S_S_S_S_S_S_S_S_ii_param_13
)
{
	.reg .pred 	%p<3>;
	.reg .b32 	%r<12>;
	.reg .b64 	%rd<5>;

	ld.param.u64 	%rd2, [_Z18global_slice_clearPiS_S_S_S_S_S_S_S_S_S_S_ii_param_4];
	ld.param.u32 	%r6, [_Z18global_slice_clearPiS_S_S_S_S_S_S_S_S_S_S_ii_param_12];
	mov.u32 	%r1, %ntid.x;
	mov.u32 	%r7, %ctaid.x;
	mov.u32 	%r8, %tid.x;
	mad.lo.s32 	%r11, %r1, %r7, %r8;
	setp.ge.s32 	%p1, %r11, %r6;
	@%p1 bra 	$L__BB19_3;
	mov.u32 	%r9, %nctaid.x;
	mul.lo.s32 	%r3, %r1, %r9;
	cvta.to.global.u64 	%rd1, %rd2;
$L__BB19_2:
	mul.wide.s32 	%rd3, %r11, 4;
	add.s64 	%rd4, %rd1, %rd3;
	mov.b32 	%r10, 0;
	st.global.u32 	[%rd4], %r10;
	add.s32 	%r11, %r11, %r3;
	setp.lt.s32 	%p2, %r11, %r6;
	@%p2 bra 	$L__BB19_2;
$L__BB19_3:
	ret;

}
	// .globl	_Z21global_sum_lbound_endPiS_S_S_S_S_S_S_S_S_S_S_ii
.visible .entry _Z21global_sum_lbound_endPiS_S_S_S_S_S_S_S_S_S_S_ii(
	.param .u64 .ptr .align 1 _Z21global_sum_lbound_endPiS_S_S_S_S_S_S_S_S_S_S_ii_param_0,
	.param .u64 .ptr .align 1 _Z21global_sum_lbound_endPiS_S_S_S_S_S_S_S_S_S_S_ii_param_1,
	.param .u64 .ptr .align 1 _Z21global_sum_lbound_endPiS_S_S_S_S_S_S_S_S_S_S_ii_param_2,
	.param .u64 .ptr .align 1 _Z21global_sum_lbound_endPiS_S_S_S_S_S_S_S_S_S_S_ii_param_3,
	.param .u64 .ptr .align 1 _Z21global_sum_lbound_endPiS_S_S_S_S_S_S_S_S_S_S_ii_param_4,
	.param .u64 .ptr .align 1 _Z21global_sum_lbound_endPiS_S_S_S_S_S_S_S_S_S_S_ii_param_5,
	.param .u64 .ptr .align 1 _Z21global_sum_lbound_endPiS_S_S_S_S_S_S_S_S_S_S_ii_param_6,
	.param .u64 .ptr .align 1 _Z21global_sum_lbound_endPiS_S_S_S_S_S_S_S_S_S_S_ii_param_7,
	.param .u64 .ptr .align 1 _Z21global_sum_lbound_endPiS_S_S_S_S_S_S_S_S_S_S_ii_param_8,
	.param .u64 .ptr .align 1 _Z21global_sum_lbound_endPiS_S_S_S_S_S_S_S_S_S_S_ii_param_9,
	.param .u64 .ptr .align 1 _Z21global_sum_lbound_endPiS_S_S_S_S_S_S_S_S_S_S_ii_param_10,
	.param .u64 .ptr .align 1 _Z21global_sum_lbound_endPiS_S_S_S_S_S_S_S_S_S_S_ii_param_11,
	.param .u32 _Z21global_sum_lbound_endPiS_S_S_S_S_S_S_S_S_S_S_ii_param_12,
	.param .u32 _Z21global_sum_lbound_endPiS_S_S_S_S_S_S_S_S_S_S_ii_param_13
)
{


	ret;

}
	// .globl	_Z21global_check_infinityPiS_S_S_S_S_S_S_S_S_S_S_ii
.visible .entry _Z21global_check_infinityPiS_S_S_S_S_S_S_S_S_S_S_ii(
	.param .u64 .ptr .align 1 _Z21global_check_infinityPiS_S_S_S_S_S_S_S_S_S_S_ii_param_0,
	.param .u64 .ptr .align 1 _Z21global_check_infinityPiS_S_S_S_S_S_S_S_S_S_S_ii_param_1,
	.param .u64 .ptr .align 1 _Z21global_check_infinityPiS_S_S_S_S_S_S_S_S_S_S_ii_param_2,
	.param .u64 .ptr .align 1 _Z21global_check_infinityPiS_S_S_S_S_S_S_S_S_S_S_ii_param_3,
	.param .u64 .ptr .align 1 _Z21global_check_infinityPiS_S_S_S_S_S_S_S_S_S_S_ii_param_4,
	.param .u64 .ptr .align 1 _Z21global_check_infinityPiS_S_S_S_S_S_S_S_S_S_S_ii_param_5,
	.param .u64 .ptr .align 1 _Z21global_check_infinityPiS_S_S_S_S_S_S_S_S_S_S_ii_param_6,
	.param .u64 .ptr .align 1 _Z21global_check_infinityPiS_S_S_S_S_S_S_S_S_S_S_ii_param_7,
	.param .u64 .ptr .align 1 _Z21global_check_infinityPiS_S_S_S_S_S_S_S_S_S_S_ii_param_8,
	.param .u64 .ptr .align 1 _Z21global_check_infinityPiS_S_S_S_S_S_S_S_S_S_S_ii_param_9,
	.param .u64 .ptr .align 1 _Z21global_check_infinityPiS_S_S_S_S_S_S_S_S_S_S_ii_param_10,
	.param .u64 .ptr .align 1 _Z21global_check_infinityPiS_S_S_S_S_S_S_S_S_S_S_ii_param_11,
	.param .u32 _Z21global_check_infinityPiS_S_S_S_S_S_S_S_S_S_S_ii_param_12,
	.param .u32 _Z21global_check_infinityPiS_S_S_S_S_S_S_S_S_S_S_ii_param_13
)
{
	.reg .pred 	%p<8>;
	.reg .b32 	%r<18>;
	.reg .b64 	%rd<7>;

	ld.param.u64 	%rd3, [_Z21global_check_infinityPiS_S_S_S_S_S_S_S_S_S_S_ii_param_4];
	ld.param.u64 	%rd4, [_Z21global_check_infinityPiS_S_S_S_S_S_S_S_S_S_S_ii_param_11];
	ld.param.u32 	%r9, [_Z21global_check_infinityPiS_S_S_S_S_S_S_S_S_S_S_ii_param_12];
	cvta.to.global.u64 	%rd1, %rd4;
	mov.u32 	%r1, %ntid.x;
	mov.u32 	%r10, %ctaid.x;
	mov.u32 	%r11, %tid.x;
	mad.lo.s32 	%r16, %r1, %r10, %r11;
	setp.gt.s32 	%p1, %r16, 0;
	@%p1 bra 	$L__BB21_8;
	setp.lt.s32 	%p2, %r9, 1;
	@%p2 bra 	$L__BB21_9;
	cvta.to.global.u64 	%rd2, %rd3;
	mov.u32 	%r13, %nctaid.x;
	mul.lo.s32 	%r3, %r1, %r13;
$L__BB21_3:
	mov.b32 	%r17, 0;
	st.global.u32 	[%rd1], %r17;
$L__BB21_4:
	mul.wide.u32 	%rd5, %r17, 4;
	add.s64 	%rd6, %rd2, %rd5;
	ld.global.u32 	%r6, [%rd6];
	setp.ne.s32 	%p3, %r6, 2147483647;
	@%p3 bra 	$L__BB21_6;
	mov.b32 	%r15, 1;
	st.global.u32 	[%rd1], %r15;
$L__BB21_6:
	setp.ne.s32 	%p4, %r6, 2147483647;
	add.s32 	%r17, %r17, 1;
	setp.lt.s32 	%p5, %r17, %r9;
	and.pred  	%p6, %p4, %p5;
	@%p6 bra 	$L__BB21_4;
	add.s32 	%r16, %r16, %r3;
	setp.lt.s32 	%p7, %r16, 1;
	@%p7 bra 	$L__BB21_3;
$L__BB21_8:
	ret;
$L__BB21_9:
	mov.b32 	%r12, 0;
	st.global.u32 	[%rd1], %r12;
	bra.uni 	$L__BB21_8;

}
	// .globl	_Z17global_initializePiS_S_S_S_S_S_S_S_S_S_S_ii
.visible .entry _Z17global_initializePiS_S_S_S_S_S_S_S_S_S_S_ii(
	.param .u64 .ptr .align 1 _Z17global_initializePiS_S_S_S_S_S_S_S_S_S_S_ii_param_0,
	.param .u64 .ptr .align 1 _Z17global_initializePiS_S_S_S_S_S_S_S_S_S_S_ii_param_1,
	.param .u64 .ptr .align 1 _Z17global_initializePiS_S_S_S_S_S_S_S_S_S_S_ii_param_2,
	.param .u64 .ptr .align 1 _Z17global_initializePiS_S_S_S_S_S_S_S_S_S_S_ii_param_3,
	.param .u64 .ptr .align 1 _Z17global_initializePiS_S_S_S_S_S_S_S_S_S_S_ii_param_4,
	.param .u64 .ptr .align 1 _Z17global_initializePiS_S_S_S_S_S_S_S_S_S_S_ii_param_5,
	.param .u64 .ptr .align 1 _Z17global_initializePiS_S_S_S_S_S_S_S_S_S_S_ii_param_6,
	.param .u64 .ptr .align 1 _Z17global_initializePiS_S_S_S_S_S_S_S_S_S_S_ii_param_7,
	.param .u64 .ptr .align 1 _Z17global_initializePiS_S_S_S_S_S_S_S_S_S_S_ii_param_8,
	.param .u64 .ptr .align 1 _Z17global_initializePiS_S_S_S_S_S_S_S_S_S_S_ii_param_9,
	.param .u64 .ptr .align 1 _Z17global_initializePiS_S_S_S_S_S_S_S_S_S_S_ii_param_10,
	.param .u64 .ptr .align 1 _Z17global_initializePiS_S_S_S_S_S_S_S_S_S_S_ii_param_11,
	.param .u32 _Z17global_initializePiS_S_S_S_S_S_S_S_S_S_S_ii_param_12,
	.param .u32 _Z17global_initializePiS_S_S_S_S_S_S_S_S_S_S_ii_param_13
)
{
	.reg .pred 	%p<23>;
	.reg .b32 	%r<103>;
	.reg .b64 	%rd<29>;

	ld.param.u64 	%rd10, [_Z17global_initializePiS_S_S_S_S_S_S_S_S_S_S_ii_param_1];
	ld.param.u64 	%rd11, [_Z17global_initializePiS_S_S_S_S_S_S_S_S_S_S_ii_param_2];
	ld.param.u64 	%rd12, [_Z17global_initializePiS_S_S_S_S_S_S_S_S_S_S_ii_param_7];
	ld.param.u64 	%rd13, [_Z17global_initializePiS_S_S_S_S_S_S_S_S_S_S_ii_param_8];
	ld.param.u32 	%r29, [_Z17global_initializePiS_S_S_S_S_S_S_S_S_S_S_ii_param_12];
	cvta.to.global.u64 	%rd1, %rd12;
	cvta.to.global.u64 	%rd2, %rd13;
	cvta.to.global.u64 	%rd3, %rd11;
	mov.u32 	%r1, %ntid.x;
	mov.u32 	%r30, %ctaid.x;
	mov.u32 	%r31, %tid.x;
	mad.lo.s32 	%r93, %r1, %r30, %r31;
	setp.gt.s32 	%p1, %r93, 0;
	@%p1 bra 	$L__BB22_31;
	cvta.to.global.u64 	%rd14, %rd10;
	setp.gt.s32 	%p2, %r29, 0;
	mul.lo.s32 	%r32, %r29, %r29;
	mul.lo.s32 	%r3, %r32, %r29;
	mul.wide.s32 	%rd15, %r29, 4;
	add.s64 	%rd4, %rd14, %rd15;
	mov.u32 	%r33, %nctaid.x;
	mul.lo.s32 	%r4, %r1, %r33;
	@%p2 bra 	$L__BB22_2;
	bra.uni 	$L__BB22_30;
$L__BB22_2:
	and.b32  	%r5, %r29, 15;
	add.s32 	%r6, %r5, -1;
	and.b32  	%r7, %r29, 7;
	add.s32 	%r8, %r7, -1;
	and.b32  	%r9, %r29, 2147483632;
	and.b32  	%r10, %r29, 3;
	add.s64 	%rd5, %rd1, 32;
$L__BB22_3:
	setp.lt.u32 	%p4, %r29, 16;
	mov.b32 	%r100, 0;
	st.global.u32 	[%rd3], %r100;
	@%p4 bra 	$L__BB22_6;
	mov.b32 	%r94, 0;
	mov.u64 	%rd28, %rd5;
$L__BB22_5:
	.pragma "nounroll";
	st.global.u32 	[%rd28+-32], %r94;
	add.s32 	%r37, %r94, 1;
	st.global.u32 	[%rd28+-28], %r37;
	add.s32 	%r38, %r94, 2;
	st.global.u32 	[%rd28+-24], %r38;
	add.s32 	%r39, %r94, 3;
	st.global.u32 	[%rd28+-20], %r39;
	add.s32 	%r40, %r94, 4;
	st.global.u32 	[%rd28+-16], %r40;
	add.s32 	%r41, %r94, 5;
	st.global.u32 	[%rd28+-12], %r41;
	add.s32 	%r42, %r94, 6;
	st.global.u32 	[%rd28+-8], %r42;
	add.s32 	%r43, %r94, 7;
	st.global.u32 	[%rd28+-4], %r43;
	add.s32 	%r44, %r94, 8;
	st.global.u32 	[%rd28], %r44;
	add.s32 	%r45, %r94, 9;
	st.global.u32 	[%rd28+4], %r45;
	add.s32 	%r46, %r94, 10;
	st.global.u32 	[%rd28+8], %r46;
	add.s32 	%r47, %r94, 11;
	st.global.u32 	[%rd28+12], %r47;
	add.s32 	%r48, %r94, 12;
	st.global.u32 	[%rd28+16], %r48;
	add.s32 	%r49, %r94, 13;
	st.global.u32 	[%rd28+20], %r49;
	add.s32 	%r50, %r94, 14;
	st.global.u32 	[%rd28+24], %r50;
	add.s32 	%r51, %r94, 15;
	st.global.u32 	[%rd28+28], %r51;
	add.s64 	%rd28, %rd28, 64;
	add.s32 	%r94, %r94, 16;
	setp.eq.s32 	%p5, %r94, %r9;
	mov.u32 	%r100, %r9;
	@%p5 bra 	$L__BB22_6;
	bra.uni 	$L__BB22_5;
$L__BB22_6:
	setp.eq.s32 	%p6, %r5, 0;
	@%p6 bra 	$L__BB22_16;
	setp.lt.u32 	%p7, %r6, 7;
	@%p7 bra 	$L__BB22_9;
	mul.wide.u32 	%rd16, %r100, 4;
	add.s64 	%rd17, %rd1, %rd16;
	st.global.u32 	[%rd17], %r100;
	add.s32 	%r52, %r100, 1;
	st.global.u32 	[%rd17+4], %r52;
	add.s32 	%r53, %r100, 2;
	st.global.u32 	[%rd17+8], %r53;
	add.s32 	%r54, %r100, 3;
	st.global.u32 	[%rd17+12], %r54;
	add.s32 	%r55, %r100, 4;
	st.global.u32 	[%rd17+16], %r55;
	add.s32 	%r56, %r100, 5;
	st.global.u32 	[%rd17+20], %r56;
	add.s32 	%r57, %r100, 6;
	st.global.u32 	[%rd17+24], %r57;
	add.s32 	%r58, %r100, 7;
	st.global.u32 	[%rd17+28], %r58;
	add.s32 	%r100, %r100, 8;
$L__BB22_9:
	setp.eq.s32 	%p8, %r7, 0;
	@%p8 bra 	$L__BB22_16;
	setp.lt.u32 	%p9, %r8, 3;
	@%p9 bra 	$L__BB22_12;
	mul.wide.u32 	%rd18, %r100, 4;
	add.s64 	%rd19, %rd1, %rd18;
	st.global.u32 	[%rd19], %r100;
	add.s32 	%r59, %r100, 1;
	st.global.u32 	[%rd19+4], %r59;
	add.s32 	%r60, %r100, 2;
	st.global.u32 	[%rd19+8], %r60;
	add.s32 	%r61, %r100, 3;
	st.global.u32 	[%rd19+12], %r61;
	add.s32 	%r100, %r100, 4;
$L__BB22_12:
	setp.eq.s32 	%p10, %r10, 0;
	@%p10 bra 	$L__BB22_16;
	setp.eq.s32 	%p11, %r10, 1;
	mul.wide.u32 	%rd20, %r100, 4;
	add.s64 	%rd9, %rd1, %rd20;
	st.global.u32 	[%rd9], %r100;
	@%p11 bra 	$L__BB22_16;
	setp.eq.s32 	%p12, %r10, 2;
	add.s32 	%r62, %r100, 1;
	st.global.u32 	[%rd9+4], %r62;
	@%p12 bra 	$L__BB22_16;
	add.s32 	%r63, %r100, 2;
	st.global.u32 	[%rd9+8], %r63;
$L__BB22_16:
	setp.lt.u32 	%p13, %r29, 16;
	mov.b32 	%r97, 0;
	@%p13 bra 	$L__BB22_19;
	mov.b32 	%r95, 0;
$L__BB22_18:
	.pragma "nounroll";
	mul.wide.u32 	%rd21, %r95, 4;
	add.s64 	%rd22, %rd2, %rd21;
	st.global.u32 	[%rd22], %r95;
	add.s32 	%r66, %r95, 1;
	st.global.u32 	[%rd22+4], %r66;
	add.s32 	%r67, %r95, 2;
	st.global.u32 	[%rd22+8], %r67;
	add.s32 	%r68, %r95, 3;
	st.global.u32 	[%rd22+12], %r68;
	add.s32 	%r69, %r95, 4;
	st.global.u32 	[%rd22+16], %r69;
	add.s32 	%r70, %r95, 5;
	st.global.u32 	[%rd22+20], %r70;
	add.s32 	%r71, %r95, 6;
	st.global.u32 	[%rd22+24], %r71;
	add.s32 	%r72, %r95, 7;
	st.global.u32 	[%rd22+28], %r72;
	add.s32 	%r73, %r95, 8;
	st.global.u32 	[%rd22+32], %r73;
	add.s32 	%r74, %r95, 9;
	st.global.u32 	[%rd22+36], %r74;
	add.s32 	%r75, %r95, 10;
	st.global.u32 	[%rd22+40], %r75;
	add.s32 	%r76, %r95, 11;
	st.global.u32 	[%rd22+44], %r76;
	add.s32 	%r77, %r95, 12;
	st.global.u32 	[%rd22+48], %r77;
	add.s32 	%r78, %r95, 13;
	st.global.u32 	[%rd22+52], %r78;
	add.s32 	%r79, %r95, 14;
	st.global.u32 	[%rd22+56], %r79;
	add.s32 	%r80, %r95, 15;
	st.global.u32 	[%rd22+60], %r80;
	add.s32 	%r95, %r95, 16;
	setp.ne.s32 	%p14, %r95, %r9;
	mov.u32 	%r97, %r9;
	@%p14 bra 	$L__BB22_18;
$L__BB22_19:
	setp.eq.s32 	%p15, %r5, 0;
	@%p15 bra 	$L__BB22_29;
	setp.lt.u32 	%p16, %r6, 7;
	@%p16 bra 	$L__BB22_22;
	mul.wide.u32 	%rd23, %r97, 4;
	add.s64 	%rd24, %rd2, %rd23;
	st.global.u32 	[%rd24], %r97;
	add.s32 	%r81, %r97, 1;
	st.global.u32 	[%rd24+4], %r81;
	add.s32 	%r82, %r97, 2;
	st.global.u32 	[%rd24+8], %r82;
	add.s32 	%r83, %r97, 3;
	st.global.u32 	[%rd24+12], %r83;
	add.s32 	%r84, %r97, 4;
	st.global.u32 	[%rd24+16], %r84;
	add.s32 	%r85, %r97, 5;
	st.global.u32 	[%rd24+20], %r85;
	add.s32 	%r86, %r97, 6;
	st.global.u32 	[%rd24+24], %r86;
	add.s32 	%r87, %r97, 7;
	st.global.u32 	[%rd24+28], %r87;
	add.s32 	%r97, %r97, 8;
$L__BB22_22:
	setp.eq.s32 	%p17, %r7, 0;
	@%p17 bra 	$L__BB22_29;
	setp.lt.u32 	%p18, %r8, 3;
	@%p18 bra 	$L__BB22_25;
	mul.wide.u32 	%rd25, %r97, 4;
	add.s64 	%rd26, %rd2, %rd25;
	st.global.u32 	[%rd26], %r97;
	add.s32 	%r88, %r97, 1;
	st.global.u32 	[%rd26+4], %r88;
	add.s32 	%r89, %r97, 2;
	st.global.u32 	[%rd26+8], %r89;
	add.s32 	%r90, %r97, 3;
	st.global.u32 	[%rd26+12], %r90;
	add.s32 	%r97, %r97, 4;
$L__BB22_25:
	setp.eq.s32 	%p19, %r10, 0;
	@%p19 bra 	$L__BB22_29;
	setp.eq.s32 	%p20, %r10, 1;
	mul.wide.u32 	%rd27, %r97, 4;
	add.s64 	%rd8, %rd2, %rd27;
	st.global.u32 	[%rd8], %r97;
	@%p20 bra 	$L__BB22_29;
	setp.eq.s32 	%p21, %r10, 2;
	add.s32 	%r91, %r97, 1;
	st.global.u32 	[%rd8+4], %r91;
	@%p21 bra 	$L__BB22_29;
	add.s32 	%r92, %r97, 2;
	st.global.u32 	[%rd8+8], %r92;
$L__BB22_29:
	st.global.u32 	[%rd4+4], %r3;
	st.global.u32 	[%rd4], %r3;
	add.s32 	%r93, %r93, %r4;
	setp.lt.s32 	%p22, %r93, 1;
	@%p22 bra 	$L__BB22_3;
	bra.uni 	$L__BB22_31;
$L__BB22_30:
	mov.b32 	%r34, 0;
	st.global.u32 	[%rd3], %r34;
	st.global.u32 	[%rd4+4], %r3;
	st.global.u32 	[%rd4], %r3;
	add.s32 	%r93, %r93, %r4;
	setp.lt.s32 	%p3, %r93, 1;
	@%p3 bra 	$L__BB22_30;
$L__BB22_31:
	ret;

}


// ===== COMPILED SASS (sm_100) =====

	.target	sm_100

	.elftype	@"ET_EXEC"


//--------------------- .note.nv.tkinfo           --------------------------
	.section	.note.nv.tkinfo,"",@"SHT_NOTE"
	.sectionflags	@"SHF_NOTE_NV_TKINFO"
	.tkinfo
        /*0018*/ 	.word	0x00000002
        /*0030*/ 	.string	""
        /*0030*/ 	.string	"ptxas"
        /*0030*/ 	.string	"Cuda compilation tools, release 13.0, V13.0.88"
        /*0030*/ 	.string	"Build cuda_13.0.r13.0/compiler.36424714_0"
        /*0030*/ 	.string	"-arch sm_100 -m 64 "



//--------------------- .note.nv.cuinfo           --------------------------
	.section	.note.nv.cuinfo,"",@"SHT_NOTE"
	.sectionflags	@"SHF_NOTE_NV_CUINFO"
        /*0018*/ 	.short	0x0002
        /*001a*/ 	.short	0x0064
        /*001c*/ 	.short	0x0082
	.zero		2


//--------------------- .nv.info                  --------------------------
	.section	.nv.info,"",@"SHT_CUDA_INFO"
	.align	4


	//----- nvinfo : EIATTR_REGCOUNT
	.align		4
        /*0000*/ 	.byte	0x04, 0x2f
        /*0002*/ 	.short	(.L_1 - .L_0)
	.align		4
.L_0:
        /*0004*/ 	.word	index@(_Z21global_queue_oneway_aPiS_S_S_S_S_S_S_S_S_S_S_ii)
        /*0008*/ 	.word	0x00000010


	//----- nvinfo : EIATTR_FRAME_SIZE
	.align		4
.L_1:
        /*000c*/ 	.byte	0x04, 0x11
        /*000e*/ 	.short	(.L_3 - .L_2)
	.align		4
.L_2:
        /*0010*/ 	.word	index@(_Z21global_queue_oneway_aPiS_S_S_S_S_S_S_S_S_S_S_ii)
        /*0014*/ 	.word	0x00000000


	//----- nvinfo : EIATTR_REGCOUNT
	.align		4
.L_3:
        /*0018*/ 	.byte	0x04, 0x2f
        /*001a*/ 	.short	(.L_5 - .L_4)
	.align		4
.L_4:
        /*001c*/ 	.word	index@(_Z21global_queue_oneway_bPiS_S_S_S_S_S_S_S_S_S_S_ii)
        /*0020*/ 	.word	0x00000012


	//----- nvinfo : EIATTR_FRAME_SIZE
	.align		4
.L_5:
        /*0024*/ 	.byte	0x04, 0x11
        /*0026*/ 	.short	(.L_7 - .L_6)
	.align		4
.L_6:
        /*0028*/ 	.word	index@(_Z21global_queue_oneway_bPiS_S_S_S_S_S_S_S_S_S_S_ii)
        /*002c*/ 	.word	0x00000000


	//----- nvinfo : EIATTR_REGCOUNT
	.align		4
.L_7:
        /*0030*/ 	.byte	0x04, 0x2f
        /*0032*/ 	.short	(.L_9 - .L_8)
	.align		4
.L_8:
        /*0034*/ 	.word	index@(_Z20global_add_forbiddenPiS_S_S_S_S_S_S_S_S_S_S_ii)
        /*0038*/ 	.word	0x00000010


	//----- nvinfo : EIATTR_FRAME_SIZE
	.align		4
.L_9:
        /*003c*/ 	.byte	0x04, 0x11
        /*003e*/ 	.short	(.L_11 - .L_10)
	.align		4
.L_10:
        /*0040*/ 	.word	index@(_Z20global_add_forbiddenPiS_S_S_S_S_S_S_S_S_S_S_ii)
        /*0044*/ 	.word	0x00000000


	//----- nvinfo : EIATTR_REGCOUNT
	.align		4
.L_11:
        /*0048*/ 	.byte	0x04, 0x2f
        /*004a*/ 	.short	(.L_13 - .L_12)
	.align		4
.L_12:
        /*004c*/ 	.word	index@(_Z19global_matrix_truncPiS_S_S_S_S_S_S_S_S_S_S_ii)
        /*0050*/ 	.word	0x00000014


	//----- nvinfo : EIATTR_FRAME_SIZE
	.align		4
.L_13:
        /*0054*/ 	.byte	0x04, 0x11
        /*0056*/ 	.short	(.L_15 - .L_14)
	.align		4
.L_14:
        /*0058*/ 	.word	index@(_Z19global_matrix_truncPiS_S_S_S_S_S_S_S_S_S_S_ii)
        /*005c*/ 	.word	0x00000000


	//----- nvinfo : EIATTR_REGCOUNT
	.align		4
.L_15:
        /*0060*/ 	.byte	0x04, 0x2f
        /*0062*/ 	.short	(.L_17 - .L_16)
	.align		4
.L_16:
        /*0064*/ 	.word	index@(_Z27global_queue_indexes_of_maxPiS_S_S_S_S_S_S_S_S_S_S_ii)
        /*0068*/ 	.word	0x00000012


	//----- nvinfo : EIATTR_FRAME_SIZE
	.align		4
.L_17:
        /*006c*/ 	.byte	0x04, 0x11
        /*006e*/ 	.short	(.L_19 - .L_18)
	.align		4
.L_18:
        /*0070*/ 	.word	index@(_Z27global_queue_indexes_of_maxPiS_S_S_S_S_S_S_S_S_S_S_ii)
        /*0074*/ 	.word	0x00000000


	//----- nvinfo : EIATTR_REGCOUNT
	.align		4
.L_19:
        /*0078*/ 	.byte	0x04, 0x2f
        /*007a*/ 	.short	(.L_21 - .L_20)
	.align		4
.L_20:
        /*007c*/ 	.word	index@(_Z31global_gamma_max_index_of_max_aPiS_S_S_S_S_S_S_S_S_S_S_ii)
        /*0080*/ 	.word	0x0000001a


	//----- nvinfo : EIATTR_FRAME_SIZE
	.align		4
.L_21:
        /*0084*/ 	.byte	0x04, 0x11
        /*0086*/ 	.short	(.L_23 - .L_22)
	.align		4
.L_22:
        /*0088*/ 	.word	index@(_Z31global_gamma_max_index_of_max_aPiS_S_S_S_S_S_S_S_S_S_S_ii)
        /*008c*/ 	.word	0x00000000


	//----- nvinfo : EIATTR_REGCOUNT
	.align		4
.L_23:
        /*0090*/ 	.byte	0x04, 0x2f
        /*0092*/ 	.short	(.L_25 - .L_24)
	.align		4
.L_24:
        /*0094*/ 	.word	index@(_Z31global_gamma_max_index_of_max_bPiS_S_S_S_S_S_S_S_S_S_S_ii)
        /*0098*/ 	.word	0x00000016


	//----- nvinfo : EIATTR_FRAME_SIZE
	.align		4
.L_25:
        /*009c*/ 	.byte	0x04, 0x11
        /*009e*/ 	.short	(.L_27 - .L_26)
	.align		4
.L_26:
        /*00a0*/ 	.word	index@(_Z31global_gamma_max_index_of_max_bPiS_S_S_S_S_S_S_S_S_S_S_ii)
        /*00a4*/ 	.word	0x00000000


	//----- nvinfo : EIATTR_REGCOUNT
	.align		4
.L_27:
        /*00a8*/ 	.byte	0x04, 0x2f
        /*00aa*/ 	.short	(.L_29 - .L_28)
	.align		4
.L_28:
        /*00ac*/ 	.word	index@(_Z17global_calc_gammaPiS_S_S_S_S_S_S_S_S_S_S_ii)
        /*00b0*/ 	.word	0x00000020


	//----- nvinfo : EIATTR_FRAME_SIZE
	.align		4
.L_29:
        /*00b4*/ 	.byte	0x04, 0x11
        /*00b6*/ 	.short	(.L_31 - .L_30)
	.align		4
.L_30:
        /*00b8*/ 	.word	index@(_Z17global_calc_gammaPiS_S_S_S_S_S_S_S_S_S_S_ii)
        /*00bc*/ 	.word	0x00000000


	//----- nvinfo : EIATTR_REGCOUNT
	.align		4
.L_31:
        /*00c0*/ 	.byte	0x04, 0x2f
        /*00c2*/ 	.short	(.L_33 - .L_32)
	.align		4
.L_32:
        /*00c4*/ 	.word	index@(_Z17global_sub_by_rowPiS_S_S_S_S_S_S_S_S_S_S_ii)
        /*00c8*/ 	.word	0x00000012


	//----- nvinfo : EIATTR_FRAME_SIZE
	.align		4
.L_33:
        /*00cc*/ 	.byte	0x04, 0x11
        /*00ce*/ 	.short	(.L_35 - .L_34)
	.align		4
.L_34:
        /*00d0*/ 	.word	index@(_Z17global_sub_by_rowPiS_S_S_S_S_S_S_S_S_S_S_ii)
        /*00d4*/ 	.word	0x00000000


	//----- nvinfo : EIATTR_REGCOUNT
	.align		4
.L_35:
        /*00d8*/ 	.byte	0x04, 0x2f
        /*00da*/ 	.short	(.L_37 - .L_36)
	.align		4
.L_36:
        /*00dc*/ 	.word	index@(_Z17global_sub_by_colPiS_S_S_S_S_S_S_S_S_S_S_ii)
        /*00e0*/ 	.word	0x00000014


	//----- nvinfo : EIATTR_FRAME_SIZE
	.align		4
.L_37:
        /*00e4*/ 	.byte	0x04, 0x11
        /*00e6*/ 	.short	(.L_39 - .L_38)
	.align		4
.L_38:
        /*00e8*/ 	.word	index@(_Z17global_sub_by_colPiS_S_S_S_S_S_S_S_S_S_S_ii)
        /*00ec*/ 	.word	0x00000000


	//----- nvinfo : EIATTR_REGCOUNT
	.align		4
.L_39:
        /*00f0*/ 	.byte	0x04, 0x2f
        /*00f2*/ 	.short	(.L_41 - .L_40)
	.align		4
.L_40:
        /*00f4*/ 	.word	index@(_Z17global_min_by_colPiS_S_S_S_S_S_S_S_S_S_S_ii)
        /*00f8*/ 	.word	0x00000020


	//----- nvinfo : EIATTR_FRAME_SIZE
	.align		4
.L_41:
        /*00fc*/ 	.byte	0x04, 0x11
        /*00fe*/ 	.short	(.L_43 - .L_42)
	.align		4
.L_42:
        /*0100*/ 	.word	index@(_Z17global_min_by_colPiS_S_S_S_S_S_S_S_S_S_S_ii)
        /*0104*/ 	.word	0x00000000


	//----- nvinfo : EIATTR_REGCOUNT
	.align		4
.L_43:
        /*0108*/ 	.byte	0x04, 0x2f
        /*010a*/ 	.short	(.L_45 - .L_44)
	.align		4
.L_44:
        /*010c*/ 	.word	index@(_Z17global_min_by_rowPiS_S_S_S_S_S_S_S_S_S_S_ii)
        /*0110*/ 	.word	0x00000016


	//----- nvinfo : EIATTR_FRAME_SIZE
	.align		4
.L_45:
        /*0114*/ 	.byte	0x04, 0x11
        /*0116*/ 	.short	(.L_47 - .L_46)
	.align		4
.L_46:
        /*0118*/ 	.word	index@(_Z17global_min_by_rowPiS_S_S_S_S_S_S_S_S_S_S_ii)
        /*011c*/ 	.word	0x00000000


	//----- nvinfo : EIATTR_REGCOUNT
	.align		4
.L_47:
        /*0120*/ 	.byte	0x04, 0x2f
        /*0122*/ 	.short	(.L_49 - .L_48)
	.align		4
.L_48:
        /*0124*/ 	.word	index@(_Z18global_next_by_rowPiS_S_S_S_S_S_S_S_S_S_S_ii)
        /*0128*/ 	.word	0x00000020


	//----- nvinfo : EIATTR_FRAME_SIZE
	.align		4
.L_49:
        /*012c*/ 	.byte	0x04, 0x11
        /*012e*/ 	.short	(.L_51 - .L_50)
	.align		4
.L_50:
        /*0130*/ 	.word	index@(_Z18global_next_by_rowPiS_S_S_S_S_S_S_S_S_S_S_ii)
        /*0134*/ 	.word	0x00000000


	//----- nvinfo : EIATTR_REGCOUNT
	.align		4
.L_51:
        /*0138*/ 	.byte	0x04, 0x2f
        /*013a*/ 	.short	(.L_53 - .L_52)
	.align		4
.L_52:
        /*013c*/ 	.word	index@(_Z18global_prev_by_colPiS_S_S_S_S_S_S_S_S_S_S_ii)
        /*0140*/ 	.word	0x0000001e


	//----- nvinfo : EIATTR_FRAME_SIZE
	.align		4
.L_53:
        /*0144*/ 	.byte	0x04, 0x11
        /*0146*/ 	.short	(.L_55 - .L_54)
	.align		4
.L_54:
        /*0148*/ 	.word	index@(_Z18global_prev_by_colPiS_S_S_S_S_S_S_S_S_S_S_ii)
        /*014c*/ 	.word	0x00000000


	//----- nvinfo : EIATTR_REGCOUNT
	.align		4
.L_55:
        /*0150*/ 	.byte	0x04, 0x2f
        /*0152*/ 	.short	(.L_57 - .L_56)
	.align		4
.L_56:
        /*0154*/ 	.word	index@(_Z17global_min_by_dimPiS_S_S_S_S_S_S_S_S_S_S_ii)
        /*0158*/ 	.word	0x00000014


	//----- nvinfo : EIATTR_FRAME_SIZE
	.align		4
.L_57:
        /*015c*/ 	.byte	0x04, 0x11
        /*015e*/ 	.short	(.L_59 - .L_58)
	.align		4
.L_58:
        /*0160*/ 	.word	index@(_Z17global_min_by_dimPiS_S_S_S_S_S_S_S_S_S_S_ii)
        /*0164*/ 	.word	0x00000000


	//----- nvinfo : EIATTR_REGCOUNT
	.align		4
.L_59:
        /*0168*/ 	.byte	0x04, 0x2f
        /*016a*/ 	.short	(.L_61 - .L_60)
	.align		4
.L_60:
        /*016c*/ 	.word	index@(_Z17global_sum_lboundPiS_S_S_S_S_S_S_S_S_S_S_ii)
        /*0170*/ 	.word	0x00000020


	//----- nvinfo : EIATTR_FRAME_SIZE
	.align		4
.L_61:
        /*0174*/ 	.byte	0x04, 0x11
        /*0176*/ 	.short	(.L_63 - .L_62)
	.align		4
.L_62:
        /*0178*/ 	.word	index@(_Z17global_sum_lboundPiS_S_S_S_S_S_S_S_S_S_S_ii)
        /*017c*/ 	.word	0x00000000


	//----- nvinfo : EIATTR_REGCOUNT
	.align		4
.L_63:
        /*0180*/ 	.byte	0x04, 0x2f
        /*0182*/ 	.short	(.L_65 - .L_64)
	.align		4
.L_64:
        /*0184*/ 	.word	index@(_Z17global_add_lboundPiS_S_S_S_S_S_S_S_S_S_S_ii)
        /*0188*/ 	.word	0x0000000e


	//----- nvinfo : EIATTR_FRAME_SIZE
	.align		4
.L_65:
        /*018c*/ 	.byte	0x04, 0x11
        /*018e*/ 	.short	(.L_67 - .L_66)
	.align		4
.L_66:
        /*0190*/ 	.word	index@(_Z17global_add_lboundPiS_S_S_S_S_S_S_S_S_S_S_ii)
        /*0194*/ 	.word	0x00000000


	//----- nvinfo : EIATTR_REGCOUNT
	.align		4
.L_67:
        /*0198*/ 	.byte	0x04, 0x2f
        /*019a*/ 	.short	(.L_69 - .L_68)
	.align		4
.L_68:
        /*019c*/ 	.word	index@(_Z23global_sum_lbound_beginPiS_S_S_S_S_S_S_S_S_S_S_ii)
        /*01a0*/ 	.word	0x00000008


	//----- nvinfo : EIATTR_FRAME_SIZE
	.align		4
.L_69:
        /*01a4*/ 	.byte	0x04, 0x11
        /*01a6*/ 	.short	(.L_71 - .L_70)
	.align		4
.L_70:
        /*01a8*/ 	.word	index@(_Z23global_sum_lbound_beginPiS_S_S_S_S_S_S_S_S_S_S_ii)
        /*01ac*/ 	.word	0x00000000


	//----- nvinfo : EIATTR_REGCOUNT
	.align		4
.L_71:
        /*01b0*/ 	.byte	0x04, 0x2f
        /*01b2*/ 	.short	(.L_73 - .L_72)
	.align		4
.L_72:
        /*01b4*/ 	.word	index@(_Z22global_sum_lbound_stepPiS_S_S_S_S_S_S_S_S_S_S_ii)
        /*01b8*/ 	.word	0x00000018


	//----- nvinfo : EIATTR_FRAME_SIZE
	.align		4
.L_73:
        /*01bc*/ 	.byte	0x04, 0x11
        /*01be*/ 	.short	(.L_75 - .L_74)
	.align		4
.L_74:
        /*01c0*/ 	.word	index@(_Z22global_sum_lbound_stepPiS_S_S_S_S_S_S_S_S_S_S_ii)
        /*01c4*/ 	.word	0x00000000


	//----- nvinfo : EIATTR_REGCOUNT
	.align		4
.L_75:
        /*01c8*/ 	.byte	0x04, 0x2f
        /*01ca*/ 	.short	(.L_77 - .L_76)
	.align		4
.L_76:
        /*01cc*/ 	.word	index@(_Z18global_slice_clearPiS_S_S_S_S_S_S_S_S_S_S_ii)
        /*01d0*/ 	.word	0x00000008


	//----- nvinfo : EIATTR_FRAME_SIZE
	.align		4
.L_77:
        /*01d4*/ 	.byte	0x04, 0x11
        /*01d6*/ 	.short	(.L_79 - .L_78)
	.align		4
.L_78:
        /*01d8*/ 	.word	index@(_Z18global_slice_clearPiS_S_S_S_S_S_S_S_S_S_S_ii)
        /*01dc*/ 	.word	0x00000000


	//----- nvinfo : EIATTR_REGCOUNT
	.align		4
.L_79:
        /*01e0*/ 	.byte	0x04, 0x2f
        /*01e2*/ 	.short	(.L_81 - .L_80)
	.align		4
.L_80:
        /*01e4*/ 	.word	index@(_Z21global_sum_lbound_endPiS_S_S_S_S_S_S_S_S_S_S_ii)
        /*01e8*/ 	.word	0x00000004


	//----- nvinfo : EIATTR_FRAME_SIZE
	.align		4
.L_81:
        /*01ec*/ 	.byte	0x04, 0x11
        /*01ee*/ 	.short	(.L_83 - .L_82)
	.align		4
.L_82:
        /*01f0*/ 	.word	index@(_Z21global_sum_lbound_endPiS_S_S_S_S_S_S_S_S_S_S_ii)
        /*01f4*/ 	.word	0x00000000


	//----- nvinfo : EIATTR_REGCOUNT
	.align		4
.L_83:
        /*01f8*/ 	.byte	0x04, 0x2f
        /*01fa*/ 	.short	(.L_85 - .L_84)
	.align		4
.L_84:
        /*01fc*/ 	.word	index@(_Z21global_check_infinityPiS_S_S_S_S_S_S_S_S_S_S_ii)
        /*0200*/ 	.word	0x0000000e


	//----- nvinfo : EIATTR_FRAME_SIZE
	.align		4
.L_85:
        /*0204*/ 	.byte	0x04, 0x11
        /*0206*/ 	.short	(.L_87 - .L_86)
	.align		4
.L_86:
        /*0208*/ 	.word	index@(_Z21global_check_infinityPiS_S_S_S_S_S_S_S_S_S_S_ii)
        /*020c*/ 	.word	0x00000000


	//----- nvinfo : EIATTR_REGCOUNT
	.align		4
.L_87:
        /*0210*/ 	.byte	0x04, 0x2f
        /*0212*/ 	.short	(.L_89 - .L_88)
	.align		4
.L_88:
        /*0214*/ 	.word	index@(_Z17global_initializePiS_S_S_S_S_S_S_S_S_S_S_ii)
        /*0218*/ 	.word	0x00000020


	//----- nvinfo : EIATTR_FRAME_SIZE
	.align		4
.L_89:
        /*021c*/ 	.byte	0x04, 0x11
        /*021e*/ 	.short	(.L_91 - .L_90)
	.align		4
.L_90:
        /*0220*/ 	.word	index@(_Z17global_initializePiS_S_S_S_S_S_S_S_S_S_S_ii)
        /*0224*/ 	.word	0x00000000


	//----- nvinfo : EIATTR_MIN_STACK_SIZE
	.align		4
.L_91:
        /*0228*/ 	.byte	0x04, 0x12
        /*022a*/ 	.short	(.L_93 - .L_92)
	.align		4
.L_92:
        /*022c*/ 	.word	index@(_Z17global_initializePiS_S_S_S_S_S_S_S_S_S_S_ii)
        /*0230*/ 	.word	0x00000000


	//----- nvinfo : EIATTR_MIN_STACK_SIZE
	.align		4
.L_93:
        /*0234*/ 	.byte	0x04, 0x12
        /*0236*/ 	.short	(.L_95 - .L_94)
	.align		4
.L_94:
        /*0238*/ 	.word	index@(_Z21global_check_infinityPiS_S_S_S_S_S_S_S_S_S_S_ii)
        /*023c*/ 	.word	0x00000000


	//----- nvinfo : EIATTR_MIN_STACK_SIZE
	.align		4
.L_95:
        /*0240*/ 	.byte	0x04, 0x12
        /*0242*/ 	.short	(.L_97 - .L_96)
	.align		4
.L_96:
        /*0244*/ 	.word	index@(_Z21global_sum_lbound_endPiS_S_S_S_S_S_S_S_S_S_S_ii)
        /*0248*/ 	.word	0x00000000


	//----- nvinfo : EIATTR_MIN_STACK_SIZE
	.align		4
.L_97:
        /*024c*/ 	.byte	0x04, 0x12
        /*024e*/ 	.short	(.L_99 - .L_98)
	.align		4
.L_98:
        /*0250*/ 	.word	index@(_Z18global_slice_clearPiS_S_S_S_S_S_S_S_S_S_S_ii)
        /*0254*/ 	.word	0x00000000


	//----- nvinfo : EIATTR_MIN_STACK_SIZE
	.align		4
.L_99:
        /*0258*/ 	.byte	0x04, 0x12
        /*025a*/ 	.short	(.L_101 - .L_100)
	.align		4
.L_100:
        /*025c*/ 	.word	index@(_Z22global_sum_lbound_stepPiS_S_S_S_S_S_S_S_S_S_S_ii)
        /*0260*/ 	.word	0x00000000


	//----- nvinfo : EIATTR_MIN_STACK_SIZE
	.align		4
.L_101:
        /*0264*/ 	.byte	0x04, 0x12
        /*0266*/ 	.short	(.L_103 - .L_102)
	.align		4
.L_102:
        /*0268*/ 	.word	index@(_Z23global_sum_lbound_beginPiS_S_S_S_S_S_S_S_S_S_S_ii)
        /*026c*/ 	.word	0x00000000


	//----- nvinfo : EIATTR_MIN_STACK_SIZE
	.align		4
.L_103:
        /*0270*/ 	.byte	0x04, 0x12
        /*0272*/ 	.short	(.L_105 - .L_104)
	.align		4
.L_104:
        /*0274*/ 	.word	index@(_Z17global_add_lboundPiS_S_S_S_S_S_S_S_S_S_S_ii)
        /*0278*/ 	.word	0x00000000


	//----- nvinfo : EIATTR_MIN_STACK_SIZE
	.align		4
.L_105:
        /*027c*/ 	.byte	0x04, 0x12
        /*027e*/ 	.short	(.L_107 - .L_106)
	.align		4
.L_106:
        /*0280*/ 	.word	index@(_Z17global_sum_lboundPiS_S_S_S_S_S_S_S_S_S_S_ii)
        /*0284*/ 	.word	0x00000000


	//----- nvinfo : EIATTR_MIN_STACK_SIZE
	.align		4
.L_107:
        /*0288*/ 	.byte	0x04, 0x12
        /*028a*/ 	.short	(.L_109 - .L_108)
	.align		4
.L_108:
        /*028c*/ 	.word	index@(_Z17global_min_by_dimPiS_S_S_S_S_S_S_S_S_S_S_ii)
        /*0290*/ 	.word	0x00000000


	//----- nvinfo : EIATTR_MIN_STACK_SIZE
	.align		4
.L_109:
        /*0294*/ 	.byte	0x04, 0x12
        /*0296*/ 	.short	(.L_111 - .L_110)
	.align		4
.L_110:
        /*0298*/ 	.word	index@(_Z18global_prev_by_colPiS_S_S_S_S_S_S_S_S_S_S_ii)
        /*029c*/ 	.word	0x00000000


	//----- nvinfo : EIATTR_MIN_STACK_SIZE
	.align		4
.L_111:
        /*02a0*/ 	.byte	0x04, 0x12
        /*02a2*/ 	.short	(.L_113 - .L_112)
	.align		4
.L_112:
        /*02a4*/ 	.word	index@(_Z18global_next_by_rowPiS_S_S_S_S_S_S_S_S_S_S_ii)
        /*02a8*/ 	.word	0x00000000


	//----- nvinfo : EIATTR_MIN_STACK_SIZE
	.align		4
.L_113:
        /*02ac*/ 	.byte	0x04, 0x12
        /*02ae*/ 	.short	(.L_115 - .L_114)
	.align		4
.L_114:
        /*02b0*/ 	.word	index@(_Z17global_min_by_rowPiS_S_S_S_S_S_S_S_S_S_S_ii)
        /*02b4*/ 	.word	0x00000000


	//----- nvinfo : EIATTR_MIN_STACK_SIZE
	.align		4
.L_115:
        /*02b8*/ 	.byte	0x04, 0x12
        /*02ba*/ 	.short	(.L_117 - .L_116)
	.align		4
.L_116:
        /*02bc*/ 	.word	index@(_Z17global_min_by_colPiS_S_S_S_S_S_S_S_S_S_S_ii)
        /*02c0*/ 	.word	0x00000000


	//----- nvinfo : EIATTR_MIN_STACK_SIZE
	.align		4
.L_117:
        /*02c4*/ 	.byte	0x04, 0x12
        /*02c6*/ 	.short	(.L_119 - .L_118)
	.align		4
.L_118:
        /*02c8*/ 	.word	index@(_Z17global_sub_by_colPiS_S_S_S_S_S_S_S_S_S_S_ii)
        /*02cc*/ 	.word	0x00000000


	//----- nvinfo : EIATTR_MIN_STACK_SIZE
	.align		4
.L_119:
        /*02d0*/ 	.byte	0x04, 0x12
        /*02d2*/ 	.short	(.L_121 - .L_120)
	.align		4
.L_120:
        /*02d4*/ 	.word	index@(_Z17global_sub_by_rowPiS_S_S_S_S_S_S_S_S_S_S_ii)
        /*02d8*/ 	.word	0x00000000


	//----- nvinfo : EIATTR_MIN_STACK_SIZE
	.align		4
.L_121:
        /*02dc*/ 	.byte	0x04, 0x12
        /*02de*/ 	.short	(.L_123 - .L_122)
	.align		4
.L_122:
        /*02e0*/ 	.word	index@(_Z17global_calc_gammaPiS_S_S_S_S_S_S_S_S_S_S_ii)
        /*02e4*/ 	.word	0x00000000


	//----- nvinfo : EIATTR_MIN_STACK_SIZE
	.align		4
.L_123:
        /*02e8*/ 	.byte	0x04, 0x12
        /*02ea*/ 	.short	(.L_125 - .L_124)
	.align		4
.L_124:
        /*02ec*/ 	.word	index@(_Z31global_gamma_max_index_of_max_bPiS_S_S_S_S_S_S_S_S_S_S_ii)
        /*02f0*/ 	.word	0x00000000


	//----- nvinfo : EIATTR_MIN_STACK_SIZE
	.align		4
.L_125:
        /*02f4*/ 	.byte	0x04, 0x12
        /*02f6*/ 	.short	(.L_127 - .L_126)
	.align		4
.L_126:
        /*02f8*/ 	.word	index@(_Z31global_gamma_max_index_of_max_aPiS_S_S_S_S_S_S_S_S_S_S_ii)
        /*02fc*/ 	.word	0x00000000


	//----- nvinfo : EIATTR_MIN_STACK_SIZE
	.align		4
.L_127:
        /*0300*/ 	.byte	0x04, 0x12
        /*0302*/ 	.short	(.L_129 - .L_128)
	.align		4
.L_128:
        /*0304*/ 	.word	index@(_Z27global_queue_indexes_of_maxPiS_S_S_S_S_S_S_S_S_S_S_ii)
        /*0308*/ 	.word	0x00000000


	//----- nvinfo : EIATTR_MIN_STACK_SIZE
	.align		4
.L_129:
        /*030c*/ 	.byte	0x04, 0x12
        /*030e*/ 	.short	(.L_131 - .L_130)
	.align		4
.L_130:
        /*0310*/ 	.word	index@(_Z19global_matrix_truncPiS_S_S_S_S_S_S_S_S_S_S_ii)
        /*0314*/ 	.word	0x00000000


	//----- nvinfo : EIATTR_MIN_STACK_SIZE
	.align		4
.L_131:
        /*0318*/ 	.byte	0x04, 0x12
        /*031a*/ 	.short	(.L_133 - .L_132)
	.align		4
.L_132:
        /*031c*/ 	.word	index@(_Z20global_add_forbiddenPiS_S_S_S_S_S_S_S_S_S_S_ii)
        /*0320*/ 	.word	0x00000000


	//----- nvinfo : EIATTR_MIN_STACK_SIZE
	.align		4
.L_133:
        /*0324*/ 	.byte	0x04, 0x12
        /*0326*/ 	.short	(.L_135 - .L_134)
	.align		4
.L_134:
        /*0328*/ 	.word	index@(_Z21global_queue_oneway_bPiS_S_S_S_S_S_S_S_S_S_S_ii)
        /*032c*/ 	.word	0x00000000


	//----- nvinfo : EIATTR_MIN_STACK_SIZE
	.align		4
.L_135:
        /*0330*/ 	.byte	0x04, 0x12
        /*0332*/ 	.short	(.L_137 - .L_136)
	.align		4
.L_136:
        /*0334*/ 	.word	index@(_Z21global_queue_oneway_aPiS_S_S_S_S_S_S_S_S_S_S_ii)
        /*0338*/ 	.word	0x00000000
.L_137:


//--------------------- .nv.compat                --------------------------
	.section	.nv.compat,"",@"SHT_CUDA_COMPAT_INFO"
	.align	4
        /*0000*/ 	.byte	0x02, 0x09, 0x00, 0x00, 0x02, 0x02, 0x01, 0x00, 0x02, 0x05, 0x05, 0x00, 0x03, 0x07, 0x01, 0x01
        /*0010*/ 	.byte	0x02, 0x03, 0x00, 0x00, 0x02, 0x06, 0x01, 0x00, 0x04, 0x0b, 0x08, 0x00, 0x09, 0x00, 0x00, 0x00
        /*0020*/ 	.byte	0x00, 0x00, 0x00, 0x00


//--------------------- .nv.info._Z17global_initializePiS_S_S_S_S_S_S_S_S_S_S_ii --------------------------
	.section	.nv.info._Z17global_initializePiS_S_S_S_S_S_S_S_S_S_S_ii,"",@"SHT_CUDA_INFO"
	.sectionflags	@""
	.align	4


	//----- nvinfo : EIATTR_CUDA_API_VERSION
	.align		4
        /*0000*/ 	.byte	0x04, 0x37
        /*0002*/ 	.short	(.L_139 - .L_138)
.L_138:
        /*0004*/ 	.word	0x00000082


	//----- nvinfo : EIATTR_KPARAM_INFO
	.align		4
.L_139:
        /*0008*/ 	.byte	0x04, 0x17
        /*000a*/ 	.short	(.L_141 - .L_140)
.L_140:
        /*000c*/ 	.word	0x00000000
        /*0010*/ 	.short	0x000d
        /*0012*/ 	.short	0x0064
        /*0014*/ 	.byte	0x00, 0xf0, 0x11, 0x00


	//----- nvinfo : EIATTR_KPARAM_INFO
	.align		4
.L_141:
        /*0018*/ 	.byte	0x04, 0x17
        /*001a*/ 	.short	(.L_143 - .L_142)
.L_142:
        /*001c*/ 	.word	0x00000000
        /*0020*/ 	.short	0x000c
        /*0022*/ 	.short	0x0060
        /*0024*/ 	.byte	0x00, 0xf0, 0x11, 0x00


	//----- nvinfo : EIATTR_KPARAM_INFO
	.align		4
.L_143:
        /*0028*/ 	.byte	0x04, 0x17
        /*002a*/ 	.short	(.L_145 - .L_144)
.L_144:
        /*002c*/ 	.word	0x00000000
        /*0030*/ 	.short	0x000b
        /*0032*/ 	.short	0x0058
        /*0034*/ 	.byte	0x00, 0xf5, 0x21, 0x00


	//----- nvinfo : EIATTR_KPARAM_INFO
	.align		4
.L_145:
        /*0038*/ 	.byte	0x04, 0x17
        /*003a*/ 	.short	(.L_147 - .L_146)
.L_146:
        /*003c*/ 	.word	0x00000000
        /*0040*/ 	.short	0x000a
        /*0042*/ 	.short	0x0050
        /*0044*/ 	.byte	0x00, 0xf5, 0x21, 0x00


	//----- nvinfo : EIATTR_KPARAM_INFO
	.align		4
.L_147:
        /*0048*/ 	.byte	0x04, 0x17
        /*004a*/ 	.short	(.L_149 - .L_148)
.L_148:
        /*004c*/ 	.word	0x00000000
        /*0050*/ 	.short	0x0009
        /*0052*/ 	.short	0x0048
        /*0054*/ 	.byte	0x00, 0xf5, 0x21, 0x00


	//----- nvinfo : EIATTR_KPARAM_INFO
	.align		4
.L_149:
        /*0058*/ 	.byte	0x04, 0x17
        /*005a*/ 	.short	(.L_151 - .L_150)
.L_150:
        /*005c*/ 	.word	0x00000000
        /*0060*/ 	.short	0x0008
        /*0062*/ 	.short	0x0040
        /*0064*/ 	.byte	0x00, 0xf5, 0x21, 0x00


	//----- nvinfo : EIATTR_KPARAM_INFO
	.align		4
.L_151:
        /*0068*/ 	.byte	0x04, 0x17
        /*006a*/ 	.short	(.L_153 - .L_152)
.L_152:
        /*006c*/ 	.word	0x00000000
        /*0070*/ 	.short	0x0007
        /*0072*/ 	.short	0x0038
        /*0074*/ 	.byte	0x00, 0xf5, 0x21, 0x00


	//----- nvinfo : EIATTR_KPARAM_INFO
	.align		4
.L_153:
        /*0078*/ 	.byte	0x04, 0x17
        /*007a*/ 	.short	(.L_155 - .L_154)
.L_154:
        /*007c*/ 	.word	0x00000000
        /*0080*/ 	.short	0x0006
        /*0082*/ 	.short	0x0030
        /*0084*/ 	.byte	0x00, 0xf5, 0x21, 0x00


	//----- nvinfo : EIATTR_KPARAM_INFO
	.align		4
.L_155:
        /*0088*/ 	.byte	0x04, 0x17
        /*008a*/ 	.short	(.L_157 - .L_156)
.L_156:
        /*008c*/ 	.word	0x00000000
        /*0090*/ 	.short	0x0005
        /*0092*/ 	.short	0x0028
        /*0094*/ 	.byte	0x00, 0xf5, 0x21, 0x00


	//----- nvinfo : EIATTR_KPARAM_INFO
	.align		4
.L_157:
        /*0098*/ 	.byte	0x04, 0x17
        /*009a*/ 	.short	(.L_159 - .L_158)
.L_158:
        /*009c*/ 	.word	0x00000000
        /*00a0*/ 	.short	0x0004
        /*00a2*/ 	.short	0x0020
        /*00a4*/ 	.byte	0x00, 0xf5, 0x21, 0x00


	//----- nvinfo : EIATTR_KPARAM_INFO
	.align		4
.L_159:
        /*00a8*/ 	.byte	0x04, 0x17
        /*00aa*/ 	.short	(.L_161 - .L_160)
.L_160:
        /*00ac*/ 	.word	0x00000000
        /*00b0*/ 	.short	0x0003
        /*00b2*/ 	.short	0x0018
        /*00b4*/ 	.byte	0x00, 0xf5, 0x21, 0x00


	//----- nvinfo : EIATTR_KPARAM_INFO
	.align		4
.L_161:
        /*00b8*/ 	.byte	0x04, 0x17
        /*00ba*/ 	.short	(.L_163 - .L_162)
.L_162:
        /*00bc*/ 	.word	0x00000000
        /*00c0*/ 	.short	0x0002
        /*00c2*/ 	.short	0x0010
        /*00c4*/ 	.byte	0x00, 0xf5, 0x21, 0x00


	//----- nvinfo : EIATTR_KPARAM_INFO
	.align		4
.L_163:
        /*00c8*/ 	.byte	0x04, 0x17
        /*00ca*/ 	.short	(.L_165 - .L_164)
.L_164:
        /*00cc*/ 	.word	0x00000000
        /*00d0*/ 	.short	0x0001
        /*00d2*/ 	.short	0x0008
        /*00d4*/ 	.byte	0x00, 0xf5, 0x21, 0x00


	//----- nvinfo : EIATTR_KPARAM_INFO
	.align		4
.L_165:
        /*00d8*/ 	.byte	0x04, 0x17
        /*00da*/ 	.short	(.L_167 - .L_166)
.L_166:
        /*00dc*/ 	.word	0x00000000
        /*00e0*/ 	.short	0x0000
        /*00e2*/ 	.short	0x0000
        /*00e4*/ 	.byte	0x00, 0xf5, 0x21, 0x00


	//----- nvinfo : EIATTR_SPARSE_MMA_MASK
	.align		4
.L_167:
        /*00e8*/ 	.byte	0x03, 0x50
        /*00ea*/ 	.short	0x0000


	//----- nvinfo : EIATTR_MAXREG_COUNT
	.align		4
        /*00ec*/ 	.byte	0x03, 0x1b
        /*00ee*/ 	.short	0x00ff


	//----- nvinfo : EIATTR_MERCURY_ISA_VERSION
	.align		4
        /*00f0*/ 	.byte	0x03, 0x5f
        /*00f2*/ 	.short	0x0101


	//----- nvinfo : EIATTR_VRC_CTA_INIT_COUNT
	.align		4
        /*00f4*/ 	.byte	0x02, 0x4a
	.zero		1
	.zero		1


	//----- nvinfo : EIATTR_EXIT_INSTR_OFFSETS
	.align		4
        /*00f8*/ 	.byte	0x04, 0x1c
        /*00fa*/ 	.short	(.L_169 - .L_168)


	//   ....[0]....
.L_168:
        /*00fc*/ 	.word	0x00000060


	//   ....[1]....
        /*0100*/ 	.word	0x00000180


	//   ....[2]....
        /*0104*/ 	.word	0x00000de0


	//----- nvinfo : EIATTR_CRS_STACK_SIZE
	.align		4
.L_169:
        /*0108*/ 	.byte	0x04, 0x1e
        /*010a*/ 	.short	(.L_171 - .L_170)
.L_170:
        /*010c*/ 	.word	0x00000000


	//----- nvinfo : EIATTR_CBANK_PARAM_SIZE
	.align		4
.L_171:
        /*0110*/ 	.byte	0x03, 0x19
        /*0112*/ 	.short	0x0068


	//----- nvinfo : EIATTR_PARAM_CBANK
	.align		4
        /*0114*/ 	.byte	0x04, 0x0a
        /*0116*/ 	.short	(.L_173 - .L_172)
	.align		4
.L_172:
        /*0118*/ 	.word	index@(.nv.constant0._Z17global_initializePiS_S_S_S_S_S_S_S_S_S_S_ii)
        /*011c*/ 	.short	0x0380
        /*011e*/ 	.short	0x0068


	//----- nvinfo : EIATTR_SW_WAR
	.align		4
.L_173:
        /*0120*/ 	.byte	0x04, 0x36
        /*0122*/ 	.short	(.L_175 - .L_174)
.L_174:
        /*0124*/ 	.word	0x00000008
.L_175:


//--------------------- .nv.info._Z21global_check_infinityPiS_S_S_S_S_S_S_S_S_S_S_ii --------------------------
	.section	.nv.info._Z21global_check_infinityPiS_S_S_S_S_S_S_S_S_S_S_ii,"",@"SHT_CUDA_INFO"
	.sectionflags	@""
	.align	4


	//----- nvinfo : EIATTR_CUDA_API_VERSION
	.align		4
        /*0000*/ 	.byte	0x04, 0x37
        /*0002*/ 	.short	(.L_177 - .L_176)
.L_176:
        /*0004*/ 	.word	0x00000082


	//----- nvinfo : EIATTR_KPARAM_INFO
	.align		4
.L_177:
        /*0008*/ 	.byte	0x04, 0x17
        /*000a*/ 	.short	(.L_179 - .L_178)
.L_178:
        /*000c*/ 	.word	0x00000000
        /*0010*/ 	.short	0x000d
        /*0012*/ 	.short	0x0064
        /*0014*/ 	.byte	0x00, 0xf0, 0x11, 0x00


	//----- nvinfo : EIATTR_KPARAM_INFO
	.align		4
.L_179:
        /*0018*/ 	.byte	0x04, 0x17
        /*001a*/ 	.short	(.L_181 - .L_180)
.L_180:
        /*001c*/ 	.word	0x00000000
        /*0020*/ 	.short	0x000c
        /*0022*/ 	.short	0x0060
        /*0024*/ 	.byte	0x00, 0xf0, 0x11, 0x00


	//----- nvinfo : EIATTR_KPARAM_INFO
	.align		4
.L_181:
        /*0028*/ 	.byte	0x04, 0x17
        /*002a*/ 	.short	(.L_183 - .L_182)
.L_182:
        /*002c*/ 	.word	0x00000000
        /*0030*/ 	.short	0x000b
        /*0032*/ 	.short	0x0058
        /*0034*/ 	.byte	0x00, 0xf5, 0x21, 0x00


	//----- nvinfo : EIATTR_KPARAM_INFO
	.align		4
.L_183:
        /*0038*/ 	.byte	0x04, 0x17
        /*003a*/ 	.short	(.L_185 - .L_184)
.L_184:
        /*003c*/ 	.word	0x00000000
        /*0040*/ 	.short	0x000a
        /*0042*/ 	.short	0x0050
        /*0044*/ 	.byte	0x00, 0xf5, 0x21, 0x00


	//----- nvinfo : EIATTR_KPARAM_INFO
	.align		4
.L_185:
        /*0048*/ 	.byte	0x04, 0x17
        /*004a*/ 	.short	(.L_187 - .L_186)
.L_186:
        /*004c*/ 	.word	0x00000000
        /*0050*/ 	.short	0x0009
        /*0052*/ 	.short	0x0048
        /*0054*/ 	.byte	0x00, 0xf5, 0x21, 0x00


	//----- nvinfo : EIATTR_KPARAM_INFO
	.align		4
.L_187:
        /*0058*/ 	.byte	0x04, 0x17
        /*005a*/ 	.short	(.L_189 - .L_188)
.L_188:
        /*005c*/ 	.word	0x00000000
        /*0060*/ 	.short	0x0008
        /*0062*/ 	.short	0x0040
        /*0064*/ 	.byte	0x00, 0xf5, 0x21, 0x00


	//----- nvinfo : EIATTR_KPARAM_INFO
	.align		4
.L_189:
        /*0068*/ 	.byte	0x04, 0x17
        /*006a*/ 	.short	(.L_191 - .L_190)
.L_190:
        /*006c*/ 	.word	0x00000000
        /*0070*/ 	.short	0x0007
        /*0072*/ 	.short	0x0038
        /*0074*/ 	.byte	0x00, 0xf5, 0x21, 0x00


	//----- nvinfo : EIATTR_KPARAM_INFO
	.align		4
.L_191:
        /*0078*/ 	.byte	0x04, 0x17
        /*007a*/ 	.short	(.L_193 - .L_192)
.L_192:
        /*007c*/ 	.word	0x00000000
        /*0080*/ 	.short	0x0006
        /*0082*/ 	.short	0x0030
        /*0084*/ 	.byte	0x00, 0xf5, 0x21, 0x00


	//----- nvinfo : EIATTR_KPARAM_INFO
	.align		4
.L_193:
        /*0088*/ 	.byte	0x04, 0x17
        /*008a*/ 	.short	(.L_195 - .L_194)
.L_194:
        /*008c*/ 	.word	0x00000000
        /*0090*/ 	.short	0x0005
        /*0092*/ 	.short	0x0028
        /*0094*/ 	.byte	0x00, 0xf5, 0x21, 0x00


	//----- nvinfo : EIATTR_KPARAM_INFO
	.align		4
.L_195:
        /*0098*/ 	.byte	0x04, 0x17
        /*009a*/ 	.short	(.L_197 - .L_196)
.L_196:
        /*009c*/ 	.word	0x00000000
        /*00a0*/ 	.short	0x0004
        /*00a2*/ 	.short	0x0020
        /*00a4*/ 	.byte	0x00, 0xf5, 0x21, 0x00


	//----- nvinfo : EIATTR_KPARAM_INFO
	.align		4
.L_197:
        /*00a8*/ 	.byte	0x04, 0x17
        /*00aa*/ 	.short	(.L_199 - .L_198)
.L_198:
        /*00ac*/ 	.word	0x00000000
        /*00b0*/ 	.short	0x0003
        /*00b2*/ 	.short	0x0018
        /*00b4*/ 	.byte	0x00, 0xf5, 0x21, 0x00


	//----- nvinfo : EIATTR_KPARAM_INFO
	.align		4
.L_199:
        /*00b8*/ 	.byte	0x04, 0x17
        /*00ba*/ 	.short	(.L_201 - .L_200)
.L_200:
        /*00bc*/ 	.word	0x00000000
        /*00c0*/ 	.short	0x0002
        /*00c2*/ 	.short	0x0010
        /*00c4*/ 	.byte	0x00, 0xf5, 0x21, 0x00


	//----- nvinfo : EIATTR_KPARAM_INFO
	.align		4
.L_201:
        /*00c8*/ 	.byte	0x04, 0x17
        /*00ca*/ 	.short	(.L_203 - .L_202)
.L_202:
        /*00cc*/ 	.word	0x00000000
        /*00d0*/ 	.short	0x0001
        /*00d2*/ 	.short	0x0008
        /*00d4*/ 	.byte	0x00, 0xf5, 0x21, 0x00


	//----- nvinfo : EIATTR_KPARAM_INFO
	.align		4
.L_203:
        /*00d8*/ 	.byte	0x04, 0x17
        /*00da*/ 	.short	(.L_205 - .L_204)
.L_204:
        /*00dc*/ 	.word	0x00000000
        /*00e0*/ 	.short	0x0000
        /*00e2*/ 	.short	0x0000
        /*00e4*/ 	.byte	0x00, 0xf5, 0x21, 0x00


	//----- nvinfo : EIATTR_SPARSE_MMA_MASK
	.align		4
.L_205:
        /*00e8*/ 	.byte	0x03, 0x50
        /*00ea*/ 	.short	0x0000


	//----- nvinfo : EIATTR_MAXREG_COUNT
	.align		4
        /*00ec*/ 	.byte	0x03, 0x1b
        /*00ee*/ 	.short	0x00ff


	//----- nvinfo : EIATTR_MERCURY_ISA_VERSION
	.align		4
        /*00f0*/ 	.byte	0x03, 0x5f
        /*00f2*/ 	.short	0x0101


	//----- nvinfo : EIATTR_VRC_CTA_INIT_COUNT
	.align		4
        /*00f4*/ 	.byte	0x02, 0x4a
	.zero		1
	.zero		1


	//----- nvinfo : EIATTR_EXIT_INSTR_OFFSETS
	.align		4
        /*00f8*/ 	.byte	0x04, 0x1c
        /*00fa*/ 	.short	(.L_207 - .L_206)


	//   ....[0]....
.L_206:
        /*00fc*/ 	.word	0x00000060


	//   ....[1]....
        /*0100*/ 	.word	0x000001e0


	//   ....[2]....
        /*0104*/ 	.word	0x00000210


	//----- nvinfo : EIATTR_CRS_STACK_SIZE
	.align		4
.L_207:
        /*0108*/ 	.byte	0x04, 0x1e
        /*010a*/ 	.short	(.L_209 - .L_208)
.L_208:
        /*010c*/ 	.word	0x00000000


	//----- nvinfo : EIATTR_CBANK_PARAM_SIZE
	.align		4
.L_209:
        /*0110*/ 	.byte	0x03, 0x19
        /*0112*/ 	.short	0x0068


	//----- nvinfo : EIATTR_PARAM_CBANK
	.align		4
        /*0114*/ 	.byte	0x04, 0x0a
        /*0116*/ 	.short	(.L_211 - .L_210)
	.align		4
.L_210:
        /*0118*/ 	.word	index@(.nv.constant0._Z21global_check_infinityPiS_S_S_S_S_S_S_S_S_S_S_ii)
        /*011c*/ 	.short	0x0380
        /*011e*/ 	.short	0x0068


	//----- nvinfo : EIATTR_SW_WAR
	.align		4
.L_211:
        /*0120*/ 	.byte	0x04, 0x36
        /*0122*/ 	.short	(.L_213 - .L_212)
.L_212:
        /*0124*/ 	.word	0x00000008
.L_213:


//--------------------- .nv.info._Z21global_sum_lbound_endPiS_S_S_S_S_S_S_S_S_S_S_ii --------------------------
	.section	.nv.info._Z21global_sum_lbound_endPiS_S_S_S_S_S_S_S_S_S_S_ii,"",@"SHT_CUDA_INFO"
	.sectionflags	@""
	.align	4


	//----- nvinfo : EIATTR_CUDA_API_VERSION
	.align		4
        /*0000*/ 	.byte	0x04, 0x37
        /*0002*/ 	.short	(.L_215 - .L_214)
.L_214:
        /*0004*/ 	.word	0x00000082


	//----- nvinfo : EIATTR_KPARAM_INFO
	.align		4
.L_215:
        /*0008*/ 	.byte	0x04, 0x17
        /*000a*/ 	.short	(.L_217 - .L_216)
.L_216:
        /*000c*/ 	.word	0x00000000
        /*0010*/ 	.short	0x000d
        /*0012*/ 	.short	0x0064
        /*0014*/ 	.byte	0x00, 0xf0, 0x11, 0x00


	//----- nvinfo : EIATTR_KPARAM_INFO
	.align		4
.L_217:
        /*0018*/ 	.byte	0x04, 0x17
        /*001a*/ 	.short	(.L_219 - .L_218)
.L_218:
        /*001c*/ 	.word	0x00000000
        /*0020*/ 	.short	0x000c
        /*0022*/ 	.short	0x0060
        /*0024*/ 	.byte	0x00, 0xf0, 0x11, 0x00


	//----- nvinfo : EIATTR_KPARAM_INFO
	.align		4
.L_219:
        /*0028*/ 	.byte	0x04, 0x17
        /*002a*/ 	.short	(.L_221 - .L_220)
.L_220:
        /*002c*/ 	.word	0x00000000
        /*0030*/ 	.short	0x000b
        /*0032*/ 	.short	0x0058
        /*0034*/ 	.byte	0x00, 0xf5, 0x21, 0x00


	//----- nvinfo : EIATTR_KPARAM_INFO
	.align		4
.L_221:
        /*0038*/ 	.byte	0x04, 0x17
        /*003a*/ 	.short	(.L_223 - .L_222)
.L_222:
        /*003c*/ 	.word	0x00000000
        /*0040*/ 	.short	0x000a
        /*0042*/ 	.short	0x0050
        /*0044*/ 	.byte	0x00, 0xf5, 0x21, 0x00


	//----- nvinfo : EIATTR_KPARAM_INFO
	.align		4
.L_223:
        /*0048*/ 	.byte	0x04, 0x17
        /*004a*/ 	.short	(.L_225 - .L_224)
.L_224:
        /*004c*/ 	.word	0x00000000
        /*0050*/ 	.short	0x0009
        /*0052*/ 	.short	0x0048
        /*0054*/ 	.byte	0x00, 0xf5, 0x21, 0x00


	//----- nvinfo : EIATTR_KPARAM_INFO
	.align		4
.L_225:
        /*0058*/ 	.byte	0x04, 0x17
        /*005a*/ 	.short	(.L_227 - .L_226)
.L_226:
        /*005c*/ 	.word	0x00000000
        /*0060*/ 	.short	0x0008
        /*0062*/ 	.short	0x0040
        /*0064*/ 	.byte	0x00, 0xf5, 0x21, 0x00


	//----- nvinfo : EIATTR_KPARAM_INFO
	.align		4
.L_227:
        /*0068*/ 	.byte	0x04, 0x17
        /*006a*/ 	.short	(.L_229 - .L_228)
.L_228:
        /*006c*/ 	.word	0x00000000
        /*0070*/ 	.short	0x0007
        /*0072*/ 	.short	0x0038
        /*0074*/ 	.byte	0x00, 0xf5, 0x21, 0x00


	//----- nvinfo : EIATTR_KPARAM_INFO
	.align		4
.L_229:
        /*0078*/ 	.byte	0x04, 0x17
        /*007a*/ 	.short	(.L_231 - .L_230)
.L_230:
        /*007c*/ 	.word	0x00000000
        /*0080*/ 	.short	0x0006
        /*0082*/ 	.short	0x0030
        /*0084*/ 	.byte	0x00, 0xf5, 0x21, 0x00


	//----- nvinfo : EIATTR_KPARAM_INFO
	.align		4
.L_231:
        /*0088*/ 	.byte	0x04, 0x17
        /*008a*/ 	.short	(.L_233 - .L_232)
.L_232:
        /*008c*/ 	.word	0x00000000
        /*0090*/ 	.short	0x0005
        /*0092*/ 	.short	0x0028
        /*0094*/ 	.byte	0x00, 0xf5, 0x21, 0x00


	//----- nvinfo : EIATTR_KPARAM_INFO
	.align		4
.L_233:
        /*0098*/ 	.byte	0x04, 0x17
        /*009a*/ 	.short	(.L_235 - .L_234)
.L_234:
        /*009c*/ 	.word	0x00000000
        /*00a0*/ 	.short	0x0004
        /*00a2*/ 	.short	0x0020
        /*00a4*/ 	.byte	0x00, 0xf5, 0x21, 0x00


	//----- nvinfo : EIATTR_KPARAM_INFO
	.align		4
.L_235:
        /*00a8*/ 	.byte	0x04, 0x17
        /*00aa*/ 	.short	(.L_237 - .L_236)
.L_236:
        /*00ac*/ 	.word	0x00000000
        /*00b0*/ 	.short	0x0003
        /*00b2*/ 	.short	0x0018
        /*00b4*/ 	.byte	0x00, 0xf5, 0x21, 0x00


	//----- nvinfo : EIATTR_KPARAM_INFO
	.align		4
.L_237:
        /*00b8*/ 	.byte	0x04, 0x17
        /*00ba*/ 	.short	(.L_239 - .L_238)
.L_238:
        /*00bc*/ 	.word	0x00000000
        /*00c0*/ 	.short	0x0002
        /*00c2*/ 	.short	0x0010
        /*00c4*/ 	.byte	0x00, 0xf5, 0x21, 0x00


	//----- nvinfo : EIATTR_KPARAM_INFO
	.align		4
.L_239:
        /*00c8*/ 	.byte	0x04, 0x17
        /*00ca*/ 	.short	(.L_241 - .L_240)
.L_240:
        /*00cc*/ 	.word	0x00000000
        /*00d0*/ 	.short	0x0001
        /*00d2*/ 	.short	0x0008
        /*00d4*/ 	.byte	0x00, 0xf5, 0x21, 0x00


	//----- nvinfo : EIATTR_KPARAM_INFO
	.align		4
.L_241:
        /*00d8*/ 	.byte	0x04, 0x17
        /*00da*/ 	.short	(.L_243 - .L_242)
.L_242:
        /*00dc*/ 	.word	0x00000000
        /*00e0*/ 	.short	0x0000
        /*00e2*/ 	.short	0x0000
        /*00e4*/ 	.byte	0x00, 0xf5, 0x21, 0x00


	//----- nvinfo : EIATTR_SPARSE_MMA_MASK
	.align		4
.L_243:
        /*00e8*/ 	.byte	0x03, 0x50
        /*00ea*/ 	.short	0x0000


	//----- nvinfo : EIATTR_MAXREG_COUNT
	.align		4
        /*00ec*/ 	.byte	0x03, 0x1b
        /*00ee*/ 	.short	0x00ff


	//----- nvinfo : EIATTR_MERCURY_ISA_VERSION
	.align		4
        /*00f0*/ 	.byte	0x03, 0x5f
        /*00f2*/ 	.short	0x0101


	//----- nvinfo : EIATTR_VRC_CTA_INIT_COUNT
	.align		4
        /*00f4*/ 	.byte	0x02, 0x4a
	.zero		1
	.zero		1


	//----- nvinfo : EIATTR_EXIT_INSTR_OFFSETS
	.align		4
        /*00f8*/ 	.byte	0x04, 0x1c
        /*00fa*/ 	.short	(.L_245 - .L_244)


	//   ....[0]....
.L_244:
        /*00fc*/ 	.word	0x00000010


	//----- nvinfo : EIATTR_CBANK_PARAM_SIZE
	.align		4
.L_245:
        /*0100*/ 	.byte	0x03, 0x19
        /*0102*/ 	.short	0x0068


	//----- nvinfo : EIATTR_PARAM_CBANK
	.align		4
        /*0104*/ 	.byte	0x04, 0x0a
        /*0106*/ 	.short	(.L_247 - .L_246)
	.align		4
.L_246:
        /*0108*/ 	.word	index@(.nv.constant0._Z21global_sum_lbound_endPiS_S_S_S_S_S_S_S_S_S_S_ii)
        /*010c*/ 	.short	0x0380
        /*010e*/ 	.short	0x0068


	//----- nvinfo : EIATTR_SW_WAR
	.align		4
.L_247:
        /*0110*/ 	.byte	0x04, 0x36
        /*0112*/ 	.short	(.L_249 - .L_248)
.L_248:
        /*0114*/ 	.word	0x00000008
.L_249:


//--------------------- .nv.info._Z18global_slice_clearPiS_S_S_S_S_S_S_S_S_S_S_ii --------------------------
	.section	.nv.info._Z18global_slice_clearPiS_S_S_S_S_S_S_S_S_S_S_ii,"",@"SHT_CUDA_INFO"
	.sectionflags	@""
	.align	4


	//----- nvinfo : EIATTR_CUDA_API_VERSION
	.align		4
        /*0000*/ 	.byte	0x04, 0x37
        /*0002*/ 	.short	(.L_251 - .L_250)
.L_250:
        /*0004*/ 	.word	0x00000082


	//----- nvinfo : EIATTR_KPARAM_INFO
	.align		4
.L_251:
        /*0008*/ 	.byte	0x04, 0x17
        /*000a*/ 	.short	(.L_253 - .L_252)
.L_252:
        /*000c*/ 	.word	0x00000000
        /*0010*/ 	.short	0x000d
        /*0012*/ 	.short	0x0064
        /*0014*/ 	.byte	0x00, 0xf0, 0x11, 0x00


	//----- nvinfo : EIATTR_KPARAM_INFO
	.align		4
.L_253:
        /*0018*/ 	.byte	0x04, 0x17
        /*001a*/ 	.short	(.L_255 - .L_254)
.L_254:
        /*001c*/ 	.word	0x00000000
        /*0020*/ 	.short	0x000c
        /*0022*/ 	.short	0x0060
        /*0024*/ 	.byte	0x00, 0xf0, 0x11, 0x00


	//----- nvinfo : EIATTR_KPARAM_INFO
	.align		4
.L_255:
        /*0028*/ 	.byte	0x04, 0x17
        /*002a*/ 	.short	(.L_257 - .L_256)
.L_256:
        /*002c*/ 	.word	0x00000000
        /*0030*/ 	.short	0x000b
        /*0032*/ 	.short	0x0058
        /*0034*/ 	.byte	0x00, 0xf5, 0x21, 0x00


	//----- nvinfo : EIATTR_KPARAM_INFO
	.align		4
.L_257:
        /*0038*/ 	.byte	0x04, 0x17
        /*003a*/ 	.short	(.L_259 - .L_258)
.L_258:
        /*003c*/ 	.word	0x00000000
        /*0040*/ 	.short	0x000a
        /*0042*/ 	.short	0x0050
        /*0044*/ 	.byte	0x00, 0xf5, 0x21, 0x00


	//----- nvinfo : EIATTR_KPARAM_INFO
	.align		4
.L_259:
        /*0048*/ 	.byte	0x04, 0x17
        /*004a*/ 	.short	(.L_261 - .L_260)
.L_260:
        /*004c*/ 	.word	0x00000000
        /*0050*/ 	.short	0x0009
        /*0052*/ 	.short	0x0048
        /*0054*/ 	.byte	0x00, 0xf5, 0x21, 0x00


	//----- nvinfo : EIATTR_KPARAM_INFO
	.align		4
.L_261:
        /*0058*/ 	.byte	0x04, 0x17
        /*005a*/ 	.short	(.L_263 - .L_262)
.L_262:
        /*005c*/ 	.word	0x00000000
        /*0060*/ 	.short	0x0008
        /*0062*/ 	.short	0x0040
        /*0064*/ 	.byte	0x00, 0xf5, 0x21, 0x00


	//----- nvinfo : EIATTR_KPARAM_INFO
	.align		4
.L_263:
        /*0068*/ 	.byte	0x04, 0x17
        /*006a*/ 	.short	(.L_265 - .L_264)
.L_264:
        /*006c*/ 	.word	0x00000000
        /*0070*/ 	.short	0x0007
        /*0072*/ 	.short	0x0038
        /*0074*/ 	.byte	0x00, 0xf5, 0x21, 0x00


	//----- nvinfo : EIATTR_KPARAM_INFO
	.align		4
.L_265:
        /*0078*/ 	.byte	0x04, 0x17
        /*007a*/ 	.short	(.L_267 - .L_266)
.L_266:
        /*007c*/ 	.word	0x00000000
        /*0080*/ 	.short	0x0006
        /*0082*/ 	.short	0x0030
        /*0084*/ 	.byte	0x00, 0xf5, 0x21, 0x00


	//----- nvinfo : EIATTR_KPARAM_INFO
	.align		4
.L_267:
        /*0088*/ 	.byte	0x04, 0x17
        /*008a*/ 	.short	(.L_269 - .L_268)
.L_268:
        /*008c*/ 	.word	0x00000000
        /*0090*/ 	.short	0x0005
        /*0092*/ 	.short	0x0028
        /*0094*/ 	.byte	0x00, 0xf5, 0x21, 0x00


	//----- nvinfo : EIATTR_KPARAM_INFO
	.align		4
.L_269:
        /*0098*/ 	.byte	0x04, 0x17
        /*009a*/ 	.short	(.L_271 - .L_270)
.L_270:
        /*009c*/ 	.word	0x00000000
        /*00a0*/ 	.short	0x0004
        /*00a2*/ 	.short	0x0020
        /*00a4*/ 	.byte	0x00, 0xf5, 0x21, 0x00


	//----- nvinfo : EIATTR_KPARAM_INFO
	.align		4
.L_271:
        /*00a8*/ 	.byte	0x04, 0x17
        /*00aa*/ 	.short	(.L_273 - .L_272)
.L_272:
        /*00ac*/ 	.word	0x00000000
        /*00b0*/ 	.short	0x0003
        /*00b2*/ 	.short	0x0018
        /*00b4*/ 	.byte	0x00, 0xf5, 0x21, 0x00


	//----- nvinfo : EIATTR_KPARAM_INFO
	.align		4
.L_273:
        /*00b8*/ 	.byte	0x04, 0x17
        /*00ba*/ 	.short	(.L_275 - .L_274)
.L_274:
        /*00bc*/ 	.word	0x00000000
        /*00c0*/ 	.short	0x0002
        /*00c2*/ 	.short	0x0010
        /*00c4*/ 	.byte	0x00, 0xf5, 0x21, 0x00


	//----- nvinfo : EIATTR_KPARAM_INFO
	.align		4
.L_275:
        /*00c8*/ 	.byte	0x04, 0x17
        /*00ca*/ 	.short	(.L_277 - .L_276)
.L_276:
        /*00cc*/ 	.word	0x00000000
        /*00d0*/ 	.short	0x0001
        /*00d2*/ 	.short	0x0008
        /*00d4*/ 	.byte	0x00, 0xf5, 0x21, 0x00


	//----- nvinfo : EIATTR_KPARAM_INFO
	.align		4
.L_277:
        /*00d8*/ 	.byte	0x04, 0x17
        /*00da*/ 	.short	(.L_279 - .L_278)
.L_278:
        /*00dc*/ 	.word	0x00000000
        /*00e0*/ 	.short	0x0000
        /*00e2*/ 	.short	0x0000
        /*00e4*/ 	.byte	0x00, 0xf5, 0x21, 0x00


	//----- nvinfo : EIATTR_SPARSE_MMA_MASK
	.align		4
.L_279:
        /*00e8*/ 	.byte	0x03, 0x50
        /*00ea*/ 	.short	0x0000


	//----- nvinfo : EIATTR_MAXREG_COUNT
	.align		4
        /*00ec*/ 	.byte	0x03, 0x1b
        /*00ee*/ 	.short	0x00ff


	//----- nvinfo : EIATTR_MERCURY_ISA_VERSION
	.align		4
        /*00f0*/ 	.byte	0x03, 0x5f
        /*00f2*/ 	.short	0x0101


	//----- nvinfo : EIATTR_VRC_CTA_INIT_COUNT
	.align		4
        /*00f4*/ 	.byte	0x02, 0x4a
	.zero		1
	.zero		1


	//----- nvinfo : EIATTR_EXIT_INSTR_OFFSETS
	.align		4
        /*00f8*/ 	.byte	0x04, 0x1c
        /*00fa*/ 	.short	(.L_281 - .L_280)


	//   ....[0]....
.L_280:
        /*00fc*/ 	.word	0x00000070


	//   ....[1]....
        /*0100*/ 	.word	0x00000110


	//----- nvinfo : EIATTR_CRS_STACK_SIZE
	.align		4
.L_281:
        /*0104*/ 	.byte	0x04, 0x1e
        /*0106*/ 	.short	(.L_283 - .L_282)
.L_282:
        /*0108*/ 	.word	0x00000000


	//----- nvinfo : EIATTR_CBANK_PARAM_SIZE
	.align		4
.L_283:
        /*010c*/ 	.byte	0x03, 0x19
        /*010e*/ 	.short	0x0068


	//----- nvinfo : EIATTR_PARAM_CBANK
	.align		4
        /*0110*/ 	.byte	0x04, 0x0a
        /*0112*/ 	.short	(.L_285 - .L_284)
	.align		4
.L_284:
        /*0114*/ 	.word	index@(.nv.constant0._Z18global_slice_clearPiS_S_S_S_S_S_S_S_S_S_S_ii)
        /*0118*/ 	.short	0x0380
        /*011a*/ 	.short	0x0068


	//----- nvinfo : EIATTR_SW_WAR
	.align		4
.L_285:
        /*011c*/ 	.byte	0x04, 0x36
        /*011e*/ 	.short	(.L_287 - .L_286)
.L_286:
        /*0120*/ 	.word	0x00000008
.L_287:


//--------------------- .nv.info._Z22global_sum_lbound_stepPiS_S_S_S_S_S_S_S_S_S_S_ii --------------------------
	.section	.nv.info._Z22global_sum_lbound_stepPiS_S_S_S_S_S_S_S_S_S_S_ii,"",@"SHT_CUDA_INFO"
	.sectionflags	@""
	.align	4


	//----- nvinfo : EIATTR_CUDA_API_VERSION
	.align		4
        /*0000*/ 	.byte	0x04, 0x37
        /*0002*/ 	.short	(.L_289 - .L_288)
.L_288:
        /*0004*/ 	.word	0x00000082


	//----- nvinfo : EIATTR_KPARAM_INFO
	.align		4
.L_289:
        /*0008*/ 	.byte	0x04, 0x17
        /*000a*/ 	.short	(.L_291 - .L_290)
.L_290:
        /*000c*/ 	.word	0x00000000
        /*0010*/ 	.short	0x000d
        /*0012*/ 	.short	0x0064
        /*0014*/ 	.byte	0x00, 0xf0, 0x11, 0x00


	//----- nvinfo : EIATTR_KPARAM_INFO
	.align		4
.L_291:
        /*0018*/ 	.byte	0x04, 0x17
        /*001a*/ 	.short	(.L_293 - .L_292)
.L_292:
        /*001c*/ 	.word	0x00000000
        /*0020*/ 	.short	0x000c
        /*0022*/ 	.short	0x0060
        /*0024*/ 	.byte	0x00, 0xf0, 0x11, 0x00


	//----- nvinfo : EIATTR_KPARAM_INFO
	.align		4
.L_293:
        /*0028*/ 	.byte	0x04, 0x17
        /*002a*/ 	.short	(.L_295 - .L_294)
.L_294:
        /*002c*/ 	.word	0x00000000
        /*0030*/ 	.short	0x000b
        /*0032*/ 	.short	0x0058
        /*0034*/ 	.byte	0x00, 0xf5, 0x21, 0x00


	//----- nvinfo : EIATTR_KPARAM_INFO
	.align		4
.L_295:
        /*0038*/ 	.byte	0x04, 0x17
        /*003a*/ 	.short	(.L_297 - .L_296)
.L_296:
        /*003c*/ 	.word	0x00000000
        /*0040*/ 	.short	0x000a
        /*0042*/ 	.short	0x0050
        /*0044*/ 	.byte	0x00, 0xf5, 0x21, 0x00


	//----- nvinfo : EIATTR_KPARAM_INFO
	.align		4
.L_297:
        /*0048*/ 	.byte	0x04, 0x17
        /*004a*/ 	.short	(.L_299 - .L_298)
.L_298:
        /*004c*/ 	.word	0x00000000
        /*0050*/ 	.short	0x0009
        /*0052*/ 	.short	0x0048
        /*0054*/ 	.byte	0x00, 0xf5, 0x21, 0x00


	//----- nvinfo : EIATTR_KPARAM_INFO
	.align		4
.L_299:
        /*0058*/ 	.byte	0x04, 0x17
        /*005a*/ 	.short	(.L_301 - .L_300)
.L_300:
        /*005c*/ 	.word	0x00000000
        /*0060*/ 	.short	0x0008
        /*0062*/ 	.short	0x0040
        /*0064*/ 	.byte	0x00, 0xf5, 0x21, 0x00


	//----- nvinfo : EIATTR_KPARAM_INFO
	.align		4
.L_301:
        /*0068*/ 	.byte	0x04, 0x17
        /*006a*/ 	.short	(.L_303 - .L_302)
.L_302:
        /*006c*/ 	.word	0x00000000
        /*0070*/ 	.short	0x0007
        /*0072*/ 	.short	0x0038
        /*0074*/ 	.byte	0x00, 0xf5, 0x21, 0x00


	//----- nvinfo : EIATTR_KPARAM_INFO
	.align		4
.L_303:
        /*0078*/ 	.byte	0x04, 0x17
        /*007a*/ 	.short	(.L_305 - .L_304)
.L_304:
        /*007c*/ 	.word	0x00000000
        /*0080*/ 	.short	0x0006
        /*0082*/ 	.short	0x0030
        /*0084*/ 	.byte	0x00, 0xf5, 0x21, 0x00


	//----- nvinfo : EIATTR_KPARAM_INFO
	.align		4
.L_305:
        /*0088*/ 	.byte	0x04, 0x17
        /*008a*/ 	.short	(.L_307 - .L_306)
.L_306:
        /*008c*/ 	.word	0x00000000
        /*0090*/ 	.short	0x0005
        /*0092*/ 	.short	0x0028
        /*0094*/ 	.byte	0x00, 0xf5, 0x21, 0x00


	//----- nvinfo : EIATTR_KPARAM_INFO
	.align		4
.L_307:
        /*0098*/ 	.byte	0x04, 0x17
        /*009a*/ 	.short	(.L_309 - .L_308)
.L_308:
        /*009c*/ 	.word	0x00000000
        /*00a0*/ 	.short	0x0004
        /*00a2*/ 	.short	0x0020
        /*00a4*/ 	.byte	0x00, 0xf5, 0x21, 0x00


	//----- nvinfo : EIATTR_KPARAM_INFO
	.align		4
.L_309:
        /*00a8*/ 	.byte	0x04, 0x17
        /*00aa*/ 	.short	(.L_311 - .L_310)
.L_310:
        /*00ac*/ 	.word	0x00000000
        /*00b0*/ 	.short	0x0003
        /*00b2*/ 	.short	0x0018
        /*00b4*/ 	.byte	0x00, 0xf5, 0x21, 0x00


	//----- nvinfo : EIATTR_KPARAM_INFO
	.align		4
.L_311:
        /*00b8*/ 	.byte	0x04, 0x17
        /*00ba*/ 	.short	(.L_313 - .L_312)
.L_312:
        /*00bc*/ 	.word	0x00000000
        /*00c0*/ 	.short	0x0002
        /*00c2*/ 	.short	0x0010
        /*00c4*/ 	.byte	0x00, 0xf5, 0x21, 0x00


	//----- nvinfo : EIATTR_KPARAM_INFO
	.align		4
.L_313:
        /*00c8*/ 	.byte	0x04, 0x17
        /*00ca*/ 	.short	(.L_315 - .L_314)
.L_314:
        /*00cc*/ 	.word	0x00000000
        /*00d0*/ 	.short	0x0001
        /*00d2*/ 	.short	0x0008
        /*00d4*/ 	.byte	0x00, 0xf5, 0x21, 0x00


	//----- nvinfo : EIATTR_KPARAM_INFO
	.align		4
.L_315:
        /*00d8*/ 	.byte	0x04, 0x17
        /*00da*/ 	.short	(.L_317 - .L_316)
.L_316:
        /*00dc*/ 	.word	0x00000000
        /*00e0*/ 	.short	0x0000
        /*00e2*/ 	.short	0x0000
        /*00e4*/ 	.byte	0x00, 0xf5, 0x21, 0x00


	//----- nvinfo : EIATTR_SPARSE_MMA_MASK
	.align		4
.L_317:
        /*00e8*/ 	.byte	0x03, 0x50
        /*00ea*/ 	.short	0x0000


	//----- nvinfo : EIATTR_MAXREG_COUNT
	.align		4
        /*00ec*/ 	.byte	0x03, 0x1b
        /*00ee*/ 	.short	0x00ff


	//----- nvinfo : EIATTR_MERCURY_ISA_VERSION
	.align		4
        /*00f0*/ 	.byte	0x03, 0x5f
        /*00f2*/ 	.short	0x0101


	//----- nvinfo : EIATTR_VRC_CTA_INIT_COUNT
	.align		4
        /*00f4*/ 	.byte	0x02, 0x4a
	.zero		1
	.zero		1


	//----- nvinfo : EIATTR_EXIT_INSTR_OFFSETS
	.align		4
        /*00f8*/ 	.byte	0x04, 0x1c
        /*00fa*/ 	.short	(.L_319 - .L_318)


	//   ....[0]....
.L_318:
        /*00fc*/ 	.word	0x00000060


	//   ....[1]....
        /*0100*/ 	.word	0x00000090


	//   ....[2]....
        /*0104*/ 	.word	0x000009f0


	//----- nvinfo : EIATTR_CRS_STACK_SIZE
	.align		4
.L_319:
        /*0108*/ 	.byte	0x04, 0x1e
        /*010a*/ 	.short	(.L_321 - .L_320)
.L_320:
        /*010c*/ 	.word	0x00000000


	//----- nvinfo : EIATTR_CBANK_PARAM_SIZE
	.align		4
.L_321:
        /*0110*/ 	.byte	0x03, 0x19
        /*0112*/ 	.short	0x0068


	//----- nvinfo : EIATTR_PARAM_CBANK
	.align		4
        /*0114*/ 	.byte	0x04, 0x0a
        /*0116*/ 	.short	(.L_323 - .L_322)
	.align		4
.L_322:
        /*0118*/ 	.word	index@(.nv.constant0._Z22global_sum_lbound_stepPiS_S_S_S_S_S_S_S_S_S_S_ii)
        /*011c*/ 	.short	0x0380
        /*011e*/ 	.short	0x0068


	//----- nvinfo : EIATTR_SW_WAR
	.align		4
.L_323:
        /*0120*/ 	.byte	0x04, 0x36
        /*0122*/ 	.short	(.L_325 - .L_324)
.L_324:
        /*0124*/ 	.word	0x00000008
.L_325:


//--------------------- .nv.info._Z23global_sum_lbound_beginPiS_S_S_S_S_S_S_S_S_S_S_ii --------------------------
	.section	.nv.info._Z23global_sum_lbound_beginPiS_S_S_S_S_S_S_S_S_S_S_ii,"",@"SHT_CUDA_INFO"
	.sectionflags	@""
	.align	4


	//----- nvinfo : EIATTR_CUDA_API_VERSION
	.align		4
        /*0000*/ 	.byte	0x04, 0x37
        /*0002*/ 	.short	(.L_327 - .L_326)
.L_326:
        /*0004*/ 	.word	0x00000082


	//----- nvinfo : EIATTR_KPARAM_INFO
	.align		4
.L_327:
        /*0008*/ 	.byte	0x04, 0x17
        /*000a*/ 	.short	(.L_329 - .L_328)
.L_328:
        /*000c*/ 	.word	0x00000000
        /*0010*/ 	.short	0x000d
        /*0012*/ 	.short	0x0064
        /*0014*/ 	.byte	0x00, 0xf0, 0x11, 0x00


	//----- nvinfo : EIATTR_KPARAM_INFO
	.align		4
.L_329:
        /*0018*/ 	.byte	0x04, 0x17
        /*001a*/ 	.short	(.L_331 - .L_330)
.L_330:
        /*001c*/ 	.word	0x00000000
        /*0020*/ 	.short	0x000c
        /*0022*/ 	.short	0x0060
        /*0024*/ 	.byte	0x00, 0xf0, 0x11, 0x00


	//----- nvinfo : EIATTR_KPARAM_INFO
	.align		4
.L_331:
        /*0028*/ 	.byte	0x04, 0x17
        /*002a*/ 	.short	(.L_333 - .L_332)
.L_332:
        /*002c*/ 	.word	0x00000000
        /*0030*/ 	.short	0x000b
        /*0032*/ 	.short	0x0058
        /*0034*/ 	.byte	0x00, 0xf5, 0x21, 0x00


	//----- nvinfo : EIATTR_KPARAM_INFO
	.align		4
.L_333:
        /*0038*/ 	.byte	0x04, 0x17
        /*003a*/ 	.short	(.L_335 - .L_334)
.L_334:
        /*003c*/ 	.word	0x00000000
        /*0040*/ 	.short	0x000a
        /*0042*/ 	.short	0x0050
        /*0044*/ 	.byte	0x00, 0xf5, 0x21, 0x00


	//----- nvinfo : EIATTR_KPARAM_INFO
	.align		4
.L_335:
        /*0048*/ 	.byte	0x04, 0x17
        /*004a*/ 	.short	(.L_337 - .L_336)
.L_336:
        /*004c*/ 	.word	0x00000000
        /*0050*/ 	.short	0x0009
        /*0052*/ 	.short	0x0048
        /*0054*/ 	.byte	0x00, 0xf5, 0x21, 0x00


	//----- nvinfo : EIATTR_KPARAM_INFO
	.align		4
.L_337:
        /*0058*/ 	.byte	0x04, 0x17
        /*005a*/ 	.short	(.L_339 - .L_338)
.L_338:
        /*005c*/ 	.word	0x00000000
        /*0060*/ 	.short	0x0008
        /*0062*/ 	.short	0x0040
        /*0064*/ 	.byte	0x00, 0xf5, 0x21, 0x00


	//----- nvinfo : EIATTR_KPARAM_INFO
	.align		4
.L_339:
        /*0068*/ 	.byte	0x04, 0x17
        /*006a*/ 	.short	(.L_341 - .L_340)
.L_340:
        /*006c*/ 	.word	0x00000000
        /*0070*/ 	.short	0x0007
        /*0072*/ 	.short	0x0038
        /*0074*/ 	.byte	0x00, 0xf5, 0x21, 0x00


	//----- nvinfo : EIATTR_KPARAM_INFO
	.align		4
.L_341:
        /*0078*/ 	.byte	0x04, 0x17
        /*007a*/ 	.short	(.L_343 - .L_342)
.L_342:
        /*007c*/ 	.word	0x00000000
        /*0080*/ 	.short	0x0006
        /*0082*/ 	.short	0x0030
        /*0084*/ 	.byte	0x00, 0xf5, 0x21, 0x00


	//----- nvinfo : EIATTR_KPARAM_INFO
	.align		4
.L_343:
        /*0088*/ 	.byte	0x04, 0x17
        /*008a*/ 	.short	(.L_345 - .L_344)
.L_344:
        /*008c*/ 	.word	0x00000000
        /*0090*/ 	.short	0x0005
        /*0092*/ 	.short	0x0028
        /*0094*/ 	.byte	0x00, 0xf5, 0x21, 0x00


	//----- nvinfo : EIATTR_KPARAM_INFO
	.align		4
.L_345:
        /*0098*/ 	.byte	0x04, 0x17
        /*009a*/ 	.short	(.L_347 - .L_346)
.L_346:
        /*009c*/ 	.word	0x00000000
        /*00a0*/ 	.short	0x0004
        /*00a2*/ 	.short	0x0020
        /*00a4*/ 	.byte	0x00, 0xf5, 0x21, 0x00


	//----- nvinfo : EIATTR_KPARAM_INFO
	.align		4
.L_347:
        /*00a8*/ 	.byte	0x04, 0x17
        /*00aa*/ 	.short	(.L_349 - .L_348)
.L_348:
        /*00ac*/ 	.word	0x00000000
        /*00b0*/ 	.short	0x0003
        /*00b2*/ 	.short	0x0018
        /*00b4*/ 	.byte	0x00, 0xf5, 0x21, 0x00


	//----- nvinfo : EIATTR_KPARAM_INFO
	.align		4
.L_349:
        /*00b8*/ 	.byte	0x04, 0x17
        /*00ba*/ 	.short	(.L_351 - .L_350)
.L_350:
        /*00bc*/ 	.word	0x00000000
        /*00c0*/ 	.short	0x0002
        /*00c2*/ 	.short	0x0010
        /*00c4*/ 	.byte	0x00, 0xf5, 0x21, 0x00


	//----- nvinfo : EIATTR_KPARAM_INFO
	.align		4
.L_351:
        /*00c8*/ 	.byte	0x04, 0x17
        /*00ca*/ 	.short	(.L_353 - .L_352)
.L_352:
        /*00cc*/ 	.word	0x00000000
        /*00d0*/ 	.short	0x0001
        /*00d2*/ 	.short	0x0008
        /*00d4*/ 	.byte	0x00, 0xf5, 0x21, 0x00


	//----- nvinfo : EIATTR_KPARAM_INFO
	.align		4
.L_353:
        /*00d8*/ 	.byte	0x04, 0x17
        /*00da*/ 	.short	(.L_355 - .L_354)
.L_354:
        /*00dc*/ 	.word	0x00000000
        /*00e0*/ 	.short	0x0000
        /*00e2*/ 	.short	0x0000
        /*00e4*/ 	.byte	0x00, 0xf5, 0x21, 0x00


	//----- nvinfo : EIATTR_SPARSE_MMA_MASK
	.align		4
.L_355:
        /*00e8*/ 	.byte	0x03, 0x50
        /*00ea*/ 	.short	0x0000


	//----- nvinfo : EIATTR_MAXREG_COUNT
	.align		4
        /*00ec*/ 	.byte	0x03, 0x1b
        /*00ee*/ 	.short	0x00ff


	//----- nvinfo : EIATTR_MERCURY_ISA_VERSION
	.align		4
        /*00f0*/ 	.byte	0x03, 0x5f
        /*00f2*/ 	.short	0x0101


	//----- nvinfo : EIATTR_VRC_CTA_INIT_COUNT
	.align		4
        /*00f4*/ 	.byte	0x02, 0x4a
	.zero		1
	.zero		1


	//----- nvinfo : EIATTR_EXIT_INSTR_OFFSETS
	.align		4
        /*00f8*/ 	.byte	0x04, 0x1c
        /*00fa*/ 	.short	(.L_357 - .L_356)


	//   ....[0]....
.L_356:
        /*00fc*/ 	.word	0x00000060


	//   ....[1]....
        /*0100*/ 	.word	0x000000c0


	//----- nvinfo : EIATTR_CBANK_PARAM_SIZE
	.align		4
.L_357:
        /*0104*/ 	.byte	0x03, 0x19
        /*0106*/ 	.short	0x0068


	//----- nvinfo : EIATTR_PARAM_CBANK
	.align		4
        /*0108*/ 	.byte	0x04, 0x0a
        /*010a*/ 	.short	(.L_359 - .L_358)
	.align		4
.L_358:
        /*010c*/ 	.word	index@(.nv.constant0._Z23global_sum_lbound_beginPiS_S_S_S_S_S_S_S_S_S_S_ii)
        /*0110*/ 	.short	0x0380
        /*0112*/ 	.short	0x0068


	//----- nvinfo : EIATTR_SW_WAR
	.align		4
.L_359:
        /*0114*/ 	.byte	0x04, 0x36
        /*0116*/ 	.short	(.L_361 - .L_360)
.L_360:
        /*0118*/ 	.word	0x00000008
.L_361:


//--------------------- .nv.info._Z17global_add_lboundPiS_S_S_S_S_S_S_S_S_S_S_ii --------------------------
	.section	.nv.info._Z17global_add_lboundPiS_S_S_S_S_S_S_S_S_S_S_ii,"",@"SHT_CUDA_INFO"
	.sectionflags	@""
	.align	4


	//----- nvinfo : EIATTR_CUDA_API_VERSION
	.align		4
        /*0000*/ 	.byte	0x04, 0x37
        /*0002*/ 	.short	(.L_363 - .L_362)
.L_362:
        /*0004*/ 	.word	0x00000082


	//----- nvinfo : EIATTR_KPARAM_INFO
	.align		4
.L_363:
        /*0008*/ 	.byte	0x04, 0x17
        /*000a*/ 	.short	(.L_365 - .L_364)
.L_364:
        /*000c*/ 	.word	0x00000000
        /*0010*/ 	.short	0x000d
        /*0012*/ 	.short	0x0064
        /*0014*/ 	.byte	0x00, 0xf0, 0x11, 0x00


	//----- nvinfo : EIATTR_KPARAM_INFO
	.align		4
.L_365:
        /*0018*/ 	.byte	0x04, 0x17
        /*001a*/ 	.short	(.L_367 - .L_366)
.L_366:
        /*001c*/ 	.word	0x00000000
        /*0020*/ 	.short	0x000c
        /*0022*/ 	.short	0x0060
        /*0024*/ 	.byte	0x00, 0xf0, 0x11, 0x00


	//----- nvinfo : EIATTR_KPARAM_INFO
	.align		4
.L_367:
        /*0028*/ 	.byte	0x04, 0x17
        /*002a*/ 	.short	(.L_369 - .L_368)
.L_368:
        /*002c*/ 	.word	0x00000000
        /*0030*/ 	.short	0x000b
        /*0032*/ 	.short	0x0058
        /*0034*/ 	.byte	0x00, 0xf5, 0x21, 0x00


	//----- nvinfo : EIATTR_KPARAM_INFO
	.align		4
.L_369:
        /*0038*/ 	.byte	0x04, 0x17
        /*003a*/ 	.short	(.L_371 - .L_370)
.L_370:
        /*003c*/ 	.word	0x00000000
        /*0040*/ 	.short	0x000a
        /*0042*/ 	.short	0x0050
        /*0044*/ 	.byte	0x00, 0xf5, 0x21, 0x00


	//----- nvinfo : EIATTR_KPARAM_INFO
	.align		4
.L_371:
        /*0048*/ 	.byte	0x04, 0x17
        /*004a*/ 	.short	(.L_373 - .L_372)
.L_372:
        /*004c*/ 	.word	0x00000000
        /*0050*/ 	.short	0x0009
        /*0052*/ 	.short	0x0048
        /*0054*/ 	.byte	0x00, 0xf5, 0x21, 0x00


	//----- nvinfo : EIATTR_KPARAM_INFO
	.align		4
.L_373:
        /*0058*/ 	.byte	0x04, 0x17
        /*005a*/ 	.short	(.L_375 - .L_374)
.L_374:
        /*005c*/ 	.word	0x00000000
        /*0060*/ 	.short	0x0008
        /*0062*/ 	.short	0x0040
        /*0064*/ 	.byte	0x00, 0xf5, 0x21, 0x00


	//----- nvinfo : EIATTR_KPARAM_INFO
	.align		4
.L_375:
        /*0068*/ 	.byte	0x04, 0x17
        /*006a*/ 	.short	(.L_377 - .L_376)
.L_376:
        /*006c*/ 	.word	0x00000000
        /*0070*/ 	.short	0x0007
        /*0072*/ 	.short	0x0038
        /*0074*/ 	.byte	0x00, 0xf5, 0x21, 0x00


	//----- nvinfo : EIATTR_KPARAM_INFO
	.align		4
.L_377:
        /*0078*/ 	.byte	0x04, 0x17
        /*007a*/ 	.short	(.L_379 - .L_378)
.L_378:
        /*007c*/ 	.word	0x00000000
        /*0080*/ 	.short	0x0006
        /*0082*/ 	.short	0x0030
        /*0084*/ 	.byte	0x00, 0xf5, 0x21, 0x00


	//----- nvinfo : EIATTR_KPARAM_INFO
	.align		4
.L_379:
        /*0088*/ 	.byte	0x04, 0x17
        /*008a*/ 	.short	(.L_381 - .L_380)
.L_380:
        /*008c*/ 	.word	0x00000000
        /*0090*/ 	.short	0x0005
        /*0092*/ 	.short	0x0028
        /*0094*/ 	.byte	0x00, 0xf5, 0x21, 0x00


	//----- nvinfo : EIATTR_KPARAM_INFO
	.align		4
.L_381:
        /*0098*/ 	.byte	0x04, 0x17
        /*009a*/ 	.short	(.L_383 - .L_382)
.L_382:
        /*009c*/ 	.word	0x00000000
        /*00a0*/ 	.short	0x0004
        /*00a2*/ 	.short	0x0020
        /*00a4*/ 	.byte	0x00, 0xf5, 0x21, 0x00


	//----- nvinfo : EIATTR_KPARAM_INFO
	.align		4
.L_383:
        /*00a8*/ 	.byte	0x04, 0x17
        /*00aa*/ 	.short	(.L_385 - .L_384)
.L_384:
        /*00ac*/ 	.word	0x00000000
        /*00b0*/ 	.short	0x0003
        /*00b2*/ 	.short	0x0018
        /*00b4*/ 	.byte	0x00, 0xf5, 0x21, 0x00


	//----- nvinfo : EIATTR_KPARAM_INFO
	.align		4
.L_385:
        /*00b8*/ 	.byte	0x04, 0x17
        /*00ba*/ 	.short	(.L_387 - .L_386)
.L_386:
        /*00bc*/ 	.word	0x00000000
        /*00c0*/ 	.short	0x0002
        /*00c2*/ 	.short	0x0010
        /*00c4*/ 	.byte	0x00, 0xf5, 0x21, 0x00


	//----- nvinfo : EIATTR_KPARAM_INFO
	.align		4
.L_387:
        /*00c8*/ 	.byte	0x04, 0x17
        /*00ca*/ 	.short	(.L_389 - .L_388)
.L_388:
        /*00cc*/ 	.word	0x00000000
        /*00d0*/ 	.short	0x0001
        /*00d2*/ 	.short	0x0008
        /*00d4*/ 	.byte	0x00, 0xf5, 0x21, 0x00


	//----- nvinfo : EIATTR_KPARAM_INFO
	.align		4
.L_389:
        /*00d8*/ 	.byte	0x04, 0x17
        /*00da*/ 	.short	(.L_391 - .L_390)
.L_390:
        /*00dc*/ 	.word	0x00000000
        /*00e0*/ 	.short	0x0000
        /*00e2*/ 	.short	0x0000
        /*00e4*/ 	.byte	0x00, 0xf5, 0x21, 0x00


	//----- nvinfo : EIATTR_SPARSE_MMA_MASK
	.align		4
.L_391:
        /*00e8*/ 	.byte	0x03, 0x50
        /*00ea*/ 	.short	0x0000


	//----- nvinfo : EIATTR_MAXREG_COUNT
	.align		4
        /*00ec*/ 	.byte	0x03, 0x1b
        /*00ee*/ 	.short	0x00ff


	//----- nvinfo : EIATTR_MERCURY_ISA_VERSION
	.align		4
        /*00f0*/ 	.byte	0x03, 0x5f
        /*00f2*/ 	.short	0x0101


	//----- nvinfo : EIATTR_VRC_CTA_INIT_COUNT
	.align		4
        /*00f4*/ 	.byte	0x02, 0x4a
	.zero		1
	.zero		1


	//----- nvinfo : EIATTR_EXIT_INSTR_OFFSETS
	.align		4
        /*00f8*/ 	.byte	0x04, 0x1c
        /*00fa*/ 	.short	(.L_393 - .L_392)


	//   ....[0]....
.L_392:
        /*00fc*/ 	.word	0x00000060


	//   ....[1]....
        /*0100*/ 	.word	0x00000190


	//----- nvinfo : EIATTR_CRS_STACK_SIZE
	.align		4
.L_393:
        /*0104*/ 	.byte	0x04, 0x1e
        /*0106*/ 	.short	(.L_395 - .L_394)
.L_394:
        /*0108*/ 	.word	0x00000000


	//----- nvinfo : EIATTR_CBANK_PARAM_SIZE
	.align		4
.L_395:
        /*010c*/ 	.byte	0x03, 0x19
        /*010e*/ 	.short	0x0068


	//----- nvinfo : EIATTR_PARAM_CBANK
	.align		4
        /*0110*/ 	.byte	0x04, 0x0a
        /*0112*/ 	.short	(.L_397 - .L_396)
	.align		4
.L_396:
        /*0114*/ 	.word	index@(.nv.constant0._Z17global_add_lboundPiS_S_S_S_S_S_S_S_S_S_S_ii)
        /*0118*/ 	.short	0x0380
        /*011a*/ 	.short	0x0068


	//----- nvinfo : EIATTR_SW_WAR
	.align		4
.L_397:
        /*011c*/ 	.byte	0x04, 0x36
        /*011e*/ 	.short	(.L_399 - .L_398)
.L_398:
        /*0120*/ 	.word	0x00000008
.L_399:


//--------------------- .nv.info._Z17global_sum_lboundPiS_S_S_S_S_S_S_S_S_S_S_ii --------------------------
	.section	.nv.info._Z17global_sum_lboundPiS_S_S_S_S_S_S_S_S_S_S_ii,"",@"SHT_CUDA_INFO"
	.sectionflags	@""
	.align	4


	//----- nvinfo : EIATTR_CUDA_API_VERSION
	.align		4
        /*0000*/ 	.byte	0x04, 0x37
        /*0002*/ 	.short	(.L_401 - .L_400)
.L_400:
        /*0004*/ 	.word	0x00000082


	//----- nvinfo : EIATTR_KPARAM_INFO
	.align		4
.L_401:
        /*0008*/ 	.byte	0x04, 0x17
        /*000a*/ 	.short	(.L_403 - .L_402)
.L_402:
        /*000c*/ 	.word	0x00000000
        /*0010*/ 	.short	0x000d
        /*0012*/ 	.short	0x0064
        /*0014*/ 	.byte	0x00, 0xf0, 0x11, 0x00


	//----- nvinfo : EIATTR_KPARAM_INFO
	.align		4
.L_403:
        /*0018*/ 	.byte	0x04, 0x17
        /*001a*/ 	.short	(.L_405 - .L_404)
.L_404:
        /*001c*/ 	.word	0x00000000
        /*0020*/ 	.short	0x000c
        /*0022*/ 	.short	0x0060
        /*0024*/ 	.byte	0x00, 0xf0, 0x11, 0x00


	//----- nvinfo : EIATTR_KPARAM_INFO
	.align		4
.L_405:
        /*0028*/ 	.byte	0x04, 0x17
        /*002a*/ 	.short	(.L_407 - .L_406)
.L_406:
        /*002c*/ 	.word	0x00000000
        /*0030*/ 	.short	0x000b
        /*0032*/ 	.short	0x0058
        /*0034*/ 	.byte	0x00, 0xf5, 0x21, 0x00


	//----- nvinfo : EIATTR_KPARAM_INFO
	.align		4
.L_407:
        /*0038*/ 	.byte	0x04, 0x17
        /*003a*/ 	.short	(.L_409 - .L_408)
.L_408:
        /*003c*/ 	.word	0x00000000
        /*0040*/ 	.short	0x000a
        /*0042*/ 	.short	0x0050
        /*0044*/ 	.byte	0x00, 0xf5, 0x21, 0x00


	//----- nvinfo : EIATTR_KPARAM_INFO
	.align		4
.L_409:
        /*0048*/ 	.byte	0x04, 0x17
        /*004a*/ 	.short	(.L_411 - .L_410)
.L_410:
        /*004c*/ 	.word	0x00000000
        /*0050*/ 	.short	0x0009
        /*0052*/ 	.short	0x0048
        /*0054*/ 	.byte	0x00, 0xf5, 0x21, 0x00


	//----- nvinfo : EIATTR_KPARAM_INFO
	.align		4
.L_411:
        /*0058*/ 	.byte	0x04, 0x17
        /*005a*/ 	.short	(.L_413 - .L_412)
.L_412:
        /*005c*/ 	.word	0x00000000
        /*0060*/ 	.short	0x0008
        /*0062*/ 	.short	0x0040
        /*0064*/ 	.byte	0x00, 0xf5, 0x21, 0x00


	//----- nvinfo : EIATTR_KPARAM_INFO
	.align		4
.L_413:
        /*0068*/ 	.byte	0x04, 0x17
        /*006a*/ 	.short	(.L_415 - .L_414)
.L_414:
        /*006c*/ 	.word	0x00000000
        /*0070*/ 	.short	0x0007
        /*0072*/ 	.short	0x0038
        /*0074*/ 	.byte	0x00, 0xf5, 0x21, 0x00


	//----- nvinfo : EIATTR_KPARAM_INFO
	.align		4
.L_415:
        /*0078*/ 	.byte	0x04, 0x17
        /*007a*/ 	.short	(.L_417 - .L_416)
.L_416:
        /*007c*/ 	.word	0x00000000
        /*0080*/ 	.short	0x0006
        /*0082*/ 	.short	0x0030
        /*0084*/ 	.byte	0x00, 0xf5, 0x21, 0x00


	//----- nvinfo : EIATTR_KPARAM_INFO
	.align		4
.L_417:
        /*0088*/ 	.byte	0x04, 0x17
        /*008a*/ 	.short	(.L_419 - .L_418)
.L_418:
        /*008c*/ 	.word	0x00000000
        /*0090*/ 	.short	0x0005
        /*0092*/ 	.short	0x0028
        /*0094*/ 	.byte	0x00, 0xf5, 0x21, 0x00


	//----- nvinfo : EIATTR_KPARAM_INFO
	.align		4
.L_419:
        /*0098*/ 	.byte	0x04, 0x17
        /*009a*/ 	.short	(.L_421 - .L_420)
.L_420:
        /*009c*/ 	.word	0x00000000
        /*00a0*/ 	.short	0x0004
        /*00a2*/ 	.short	0x0020
        /*00a4*/ 	.byte	0x00, 0xf5, 0x21, 0x00


	//----- nvinfo : EIATTR_KPARAM_INFO
	.align		4
.L_421:
        /*00a8*/ 	.byte	0x04, 0x17
        /*00aa*/ 	.short	(.L_423 - .L_422)
.L_422:
        /*00ac*/ 	.word	0x00000000
        /*00b0*/ 	.short	0x0003
        /*00b2*/ 	.short	0x0018
        /*00b4*/ 	.byte	0x00, 0xf5, 0x21, 0x00


	//----- nvinfo : EIATTR_KPARAM_INFO
	.align		4
.L_423:
        /*00b8*/ 	.byte	0x04, 0x17
        /*00ba*/ 	.short	(.L_425 - .L_424)
.L_424:
        /*00bc*/ 	.word	0x00000000
        /*00c0*/ 	.short	0x0002
        /*00c2*/ 	.short	0x0010
        /*00c4*/ 	.byte	0x00, 0xf5, 0x21, 0x00


	//----- nvinfo : EIATTR_KPARAM_INFO
	.align		4
.L_425:
        /*00c8*/ 	.byte	0x04, 0x17
        /*00ca*/ 	.short	(.L_427 - .L_426)
.L_426:
        /*00cc*/ 	.word	0x00000000
        /*00d0*/ 	.short	0x0001
        /*00d2*/ 	.short	0x0008
        /*00d4*/ 	.byte	0x00, 0xf5, 0x21, 0x00


	//----- nvinfo : EIATTR_KPARAM_INFO
	.align		4
.L_427:
        /*00d8*/ 	.byte	0x04, 0x17
        /*00da*/ 	.short	(.L_429 - .L_428)
.L_428:
        /*00dc*/ 	.word	0x00000000
        /*00e0*/ 	.short	0x0000
        /*00e2*/ 	.short	0x0000
        /*00e4*/ 	.byte	0x00, 0xf5, 0x21, 0x00


	//----- nvinfo : EIATTR_SPARSE_MMA_MASK
	.align		4
.L_429:
        /*00e8*/ 	.byte	0x03, 0x50
        /*00ea*/ 	.short	0x0000


	//----- nvinfo : EIATTR_MAXREG_COUNT
	.align		4
        /*00ec*/ 	.byte	0x03, 0x1b
        /*00ee*/ 	.short	0x00ff


	//----- nvinfo : EIATTR_MERCURY_ISA_VERSION
	.align		4
        /*00f0*/ 	.byte	0x03, 0x5f
        /*00f2*/ 	.short	0x0101


	//----- nvinfo : EIATTR_VRC_CTA_INIT_COUNT
	.align		4
        /*00f4*/ 	.byte	0x02, 0x4a
	.zero		1
	.zero		1


	//----- nvinfo : EIATTR_EXIT_INSTR_OFFSETS
	.align		4
        /*00f8*/ 	.byte	0x04, 0x1c
        /*00fa*/ 	.short	(.L_431 - .L_430)


	//   ....[0]....
.L_430:
        /*00fc*/ 	.word	0x00000060


	//   ....[1]....
        /*0100*/ 	.word	0x00000b20


	//   ....[2]....
        /*0104*/ 	.word	0x00001ca0


	//   ....[3]....
        /*0108*/ 	.word	0x00001cf0


	//   ....[4]....
        /*010c*/ 	.word	0x000025b0


	//----- nvinfo : EIATTR_CRS_STACK_SIZE
	.align		4
.L_431:
        /*0110*/ 	.byte	0x04, 0x1e
        /*0112*/ 	.short	(.L_433 - .L_432)
.L_432:
        /*0114*/ 	.word	0x00000000


	//----- nvinfo : EIATTR_CBANK_PARAM_SIZE
	.align		4
.L_433:
        /*0118*/ 	.byte	0x03, 0x19
        /*011a*/ 	.short	0x0068


	//----- nvinfo : EIATTR_PARAM_CBANK
	.align		4
        /*011c*/ 	.byte	0x04, 0x0a
        /*011e*/ 	.short	(.L_435 - .L_434)
	.align		4
.L_434:
        /*0120*/ 	.word	index@(.nv.constant0._Z17global_sum_lboundPiS_S_S_S_S_S_S_S_S_S_S_ii)
        /*0124*/ 	.short	0x0380
        /*0126*/ 	.short	0x0068


	//----- nvinfo : EIATTR_SW_WAR
	.align		4
.L_435:
        /*0128*/ 	.byte	0x04, 0x36
        /*012a*/ 	.short	(.L_437 - .L_436)
.L_436:
        /*012c*/ 	.word	0x00000008
.L_437:


//--------------------- .nv.info._Z17global_min_by_dimPiS_S_S_S_S_S_S_S_S_S_S_ii --------------------------
	.section	.nv.info._Z17global_min_by_dimPiS_S_S_S_S_S_S_S_S_S_S_ii,"",@"SHT_CUDA_INFO"
	.sectionflags	@""
	.align	4


	//----- nvinfo : EIATTR_CUDA_API_VERSION
	.align		4
        /*0000*/ 	.byte	0x04, 0x37
        /*0002*/ 	.short	(.L_439 - .L_438)
.L_438:
        /*0004*/ 	.word	0x00000082


	//----- nvinfo : EIATTR_KPARAM_INFO
	.align		4
.L_439:
        /*0008*/ 	.byte	0x04, 0x17
        /*000a*/ 	.short	(.L_441 - .L_440)
.L_440:
        /*000c*/ 	.word	0x00000000
        /*0010*/ 	.short	0x000d
        /*0012*/ 	.short	0x0064
        /*0014*/ 	.byte	0x00, 0xf0, 0x11, 0x00


	//----- nvinfo : EIATTR_KPARAM_INFO
	.align		4
.L_441:
        /*0018*/ 	.byte	0x04, 0x17
        /*001a*/ 	.short	(.L_443 - .L_442)
.L_442:
        /*001c*/ 	.word	0x00000000
        /*0020*/ 	.short	0x000c
        /*0022*/ 	.short	0x0060
        /*0024*/ 	.byte	0x00, 0xf0, 0x11, 0x00


	//----- nvinfo : EIATTR_KPARAM_INFO
	.align		4
.L_443:
        /*0028*/ 	.byte	0x04, 0x17
        /*002a*/ 	.short	(.L_445 - .L_444)
.L_444:
        /*002c*/ 	.word	0x00000000
        /*0030*/ 	.short	0x000b
        /*0032*/ 	.short	0x0058
        /*0034*/ 	.byte	0x00, 0xf5, 0x21, 0x00


	//----- nvinfo : EIATTR_KPARAM_INFO
	.align		4
.L_445:
        /*0038*/ 	.byte	0x04, 0x17
        /*003a*/ 	.short	(.L_447 - .L_446)
.L_446:
        /*003c*/ 	.word	0x00000000
        /*0040*/ 	.short	0x000a
        /*0042*/ 	.short	0x0050
        /*0044*/ 	.byte	0x00, 0xf5, 0x21, 0x00


	//----- nvinfo : EIATTR_KPARAM_INFO
	.align		4
.L_447:
        /*0048*/ 	.byte	0x04, 0x17
        /*004a*/ 	.short	(.L_449 - .L_448)
.L_448:
        /*004c*/ 	.word	0x00000000
        /*0050*/ 	.short	0x0009
        /*0052*/ 	.short	0x0048
        /*0054*/ 	.byte	0x00, 0xf5, 0x21, 0x00


	//----- nvinfo : EIATTR_KPARAM_INFO
	.align		4
.L_449:
        /*0058*/ 	.byte	0x04, 0x17
        /*005a*/ 	.short	(.L_451 - .L_450)
.L_450:
        /*005c*/ 	.word	0x00000000
        /*0060*/ 	.short	0x0008
        /*0062*/ 	.short	0x0040
        /*0064*/ 	.byte	0x00, 0xf5, 0x21, 0x00


	//----- nvinfo : EIATTR_KPARAM_INFO
	.align		4
.L_451:
        /*0068*/ 	.byte	0x04, 0x17
        /*006a*/ 	.short	(.L_453 - .L_452)
.L_452:
        /*006c*/ 	.word	0x00000000
        /*0070*/ 	.short	0x0007
        /*0072*/ 	.short	0x0038
        /*0074*/ 	.byte	0x00, 0xf5, 0x21, 0x00


	//----- nvinfo : EIATTR_KPARAM_INFO
	.align		4
.L_453:
        /*0078*/ 	.byte	0x04, 0x17
        /*007a*/ 	.short	(.L_455 - .L_454)
.L_454:
        /*007c*/ 	.word	0x00000000
        /*0080*/ 	.short	0x0006
        /*0082*/ 	.short	0x0030
        /*0084*/ 	.byte	0x00, 0xf5, 0x21, 0x00


	//----- nvinfo : EIATTR_KPARAM_INFO
	.align		4
.L_455:
        /*0088*/ 	.byte	0x04, 0x17
        /*008a*/ 	.short	(.L_457 - .L_456)
.L_456:
        /*008c*/ 	.word	0x00000000
        /*0090*/ 	.short	0x0005
        /*0092*/ 	.short	0x0028
        /*0094*/ 	.byte	0x00, 0xf5, 0x21, 0x00


	//----- nvinfo : EIATTR_KPARAM_INFO
	.align		4
.L_457:
        /*0098*/ 	.byte	0x04, 0x17
        /*009a*/ 	.short	(.L_459 - .L_458)
.L_458:
        /*009c*/ 	.word	0x00000000
        /*00a0*/ 	.short	0x0004
        /*00a2*/ 	.short	0x0020
        /*00a4*/ 	.byte	0x00, 0xf5, 0x21, 0x00


	//----- nvinfo : EIATTR_KPARAM_INFO
	.align		4
.L_459:
        /*00a8*/ 	.byte	0x04, 0x17
        /*00aa*/ 	.short	(.L_461 - .L_460)
.L_460:
        /*00ac*/ 	.word	0x00000000
        /*00b0*/ 	.short	0x0003
        /*00b2*/ 	.short	0x0018
        /*00b4*/ 	.byte	0x00, 0xf5, 0x21, 0x00


	//----- nvinfo : EIATTR_KPARAM_INFO
	.align		4
.L_461:
        /*00b8*/ 	.byte	0x04, 0x17
        /*00ba*/ 	.short	(.L_463 - .L_462)
.L_462:
        /*00bc*/ 	.word	0x00000000
        /*00c0*/ 	.short	0x0002
        /*00c2*/ 	.short	0x0010
        /*00c4*/ 	.byte	0x00, 0xf5, 0x21, 0x00


	//----- nvinfo : EIATTR_KPARAM_INFO
	.align		4
.L_463:
        /*00c8*/ 	.byte	0x04, 0x17
        /*00ca*/ 	.short	(.L_465 - .L_464)
.L_464:
        /*00cc*/ 	.word	0x00000000
        /*00d0*/ 	.short	0x0001
        /*00d2*/ 	.short	0x0008
        /*00d4*/ 	.byte	0x00, 0xf5, 0x21, 0x00


	//----- nvinfo : EIATTR_KPARAM_INFO
	.align		4
.L_465:
        /*00d8*/ 	.byte	0x04, 0x17
        /*00da*/ 	.short	(.L_467 - .L_466)
.L_466:
        /*00dc*/ 	.word	0x00000000
        /*00e0*/ 	.short	0x0000
        /*00e2*/ 	.short	0x0000
        /*00e4*/ 	.byte	0x00, 0xf5, 0x21, 0x00


	//----- nvinfo : EIATTR_SPARSE_MMA_MASK
	.align		4
.L_467:
        /*00e8*/ 	.byte	0x03, 0x50
        /*00ea*/ 	.short	0x0000


	//----- nvinfo : EIATTR_MAXREG_COUNT
	.align		4
        /*00ec*/ 	.byte	0x03, 0x1b
        /*00ee*/ 	.short	0x00ff


	//----- nvinfo : EIATTR_MERCURY_ISA_VERSION
	.align		4
        /*00f0*/ 	.byte	0x03, 0x5f
        /*00f2*/ 	.short	0x0101


	//----- nvinfo : EIATTR_VRC_CTA_INIT_COUNT
	.align		4
        /*00f4*/ 	.byte	0x02, 0x4a
	.zero		1
	.zero		1


	//----- nvinfo : EIATTR_EXIT_INSTR_OFFSETS
	.align		4
        /*00f8*/ 	.byte	0x04, 0x1c
        /*00fa*/ 	.short	(.L_469 - .L_468)


	//   ....[0]....
.L_468:
        /*00fc*/ 	.word	0x00000060


	//   ....[1]....
        /*0100*/ 	.word	0x000000f0


	//   ....[2]....
        /*0104*/ 	.word	0x00000ac0


	//----- nvinfo : EIATTR_CRS_STACK_SIZE
	.align		4
.L_469:
        /*0108*/ 	.byte	0x04, 0x1e
        /*010a*/ 	.short	(.L_471 - .L_470)
.L_470:
        /*010c*/ 	.word	0x00000000


	//----- nvinfo : EIATTR_CBANK_PARAM_SIZE
	.align		4
.L_471:
        /*0110*/ 	.byte	0x03, 0x19
        /*0112*/ 	.short	0x0068


	//----- nvinfo : EIATTR_PARAM_CBANK
	.align		4
        /*0114*/ 	.byte	0x04, 0x0a
        /*0116*/ 	.short	(.L_473 - .L_472)
	.align		4
.L_472:
        /*0118*/ 	.word	index@(.nv.constant0._Z17global_min_by_dimPiS_S_S_S_S_S_S_S_S_S_S_ii)
        /*011c*/ 	.short	0x0380
        /*011e*/ 	.short	0x0068


	//----- nvinfo : EIATTR_SW_WAR
	.align		4
.L_473:
        /*0120*/ 	.byte	0x04, 0x36
        /*0122*/ 	.short	(.L_475 - .L_474)
.L_474:
        /*0124*/ 	.word	0x00000008
.L_475:


//--------------------- .nv.info._Z18global_prev_by_colPiS_S_S_S_S_S_S_S_S_S_S_ii --------------------------
	.section	.nv.info._Z18global_prev_by_colPiS_S_S_S_S_S_S_S_S_S_S_ii,"",@"SHT_CUDA_INFO"
	.sectionflags	@""
	.align	4


	//----- nvinfo : EIATTR_CUDA_API_VERSION
	.align		4
        /*0000*/ 	.byte	0x04, 0x37
        /*0002*/ 	.short	(.L_477 - .L_476)
.L_476:
        /*0004*/ 	.word	0x00000082


	//----- nvinfo : EIATTR_KPARAM_INFO
	.align		4
.L_477:
        /*0008*/ 	.byte	0x04, 0x17
        /*000a*/ 	.short	(.L_479 - .L_478)
.L_478:
        /*000c*/ 	.word	0x00000000
        /*0010*/ 	.short	0x000d
        /*0012*/ 	.short	0x0064
        /*0014*/ 	.byte	0x00, 0xf0, 0x11, 0x00


	//----- nvinfo : EIATTR_KPARAM_INFO
	.align		4
.L_479:
        /*0018*/ 	.byte	0x04, 0x17
        /*001a*/ 	.short	(.L_481 - .L_480)
.L_480:
        /*001c*/ 	.word	0x00000000
        /*0020*/ 	.short	0x000c
        /*0022*/ 	.short	0x0060
        /*0024*/ 	.byte	0x00, 0xf0, 0x11, 0x00


	//----- nvinfo : EIATTR_KPARAM_INFO
	.align		4
.L_481:
        /*0028*/ 	.byte	0x04, 0x17
        /*002a*/ 	.short	(.L_483 - .L_482)
.L_482:
        /*002c*/ 	.word	0x00000000
        /*0030*/ 	.short	0x000b
        /*0032*/ 	.short	0x0058
        /*0034*/ 	.byte	0x00, 0xf5, 0x21, 0x00


	//----- nvinfo : EIATTR_KPARAM_INFO
	.align		4
.L_483:
        /*0038*/ 	.byte	0x04, 0x17
        /*003a*/ 	.short	(.L_485 - .L_484)
.L_484:
        /*003c*/ 	.word	0x00000000
        /*0040*/ 	.short	0x000a
        /*0042*/ 	.short	0x0050
        /*0044*/ 	.byte	0x00, 0xf5, 0x21, 0x00


	//----- nvinfo : EIATTR_KPARAM_INFO
	.align		4
.L_485:
        /*0048*/ 	.byte	0x04, 0x17
        /*004a*/ 	.short	(.L_487 - .L_486)
.L_486:
        /*004c*/ 	.word	0x00000000
        /*0050*/ 	.short	0x0009
        /*0052*/ 	.short	0x0048
        /*0054*/ 	.byte	0x00, 0xf5, 0x21, 0x00


	//----- nvinfo : EIATTR_KPARAM_INFO
	.align		4
.L_487:
        /*0058*/ 	.byte	0x04, 0x17
        /*005a*/ 	.short	(.L_489 - .L_488)
.L_488:
        /*005c*/ 	.word	0x00000000
        /*0060*/ 	.short	0x0008
        /*0062*/ 	.short	0x0040
        /*0064*/ 	.byte	0x00, 0xf5, 0x21, 0x00


	//----- nvinfo : EIATTR_KPARAM_INFO
	.align		4
.L_489:
        /*0068*/ 	.byte	0x04, 0x17
        /*006a*/ 	.short	(.L_491 - .L_490)
.L_490:
        /*006c*/ 	.word	0x00000000
        /*0070*/ 	.short	0x0007
        /*0072*/ 	.short	0x0038
        /*0074*/ 	.byte	0x00, 0xf5, 0x21, 0x00


	//----- nvinfo : EIATTR_KPARAM_INFO
	.align		4
.L_491:
        /*0078*/ 	.byte	0x04, 0x17
        /*007a*/ 	.short	(.L_493 - .L_492)
.L_492:
        /*007c*/ 	.word	0x00000000
        /*0080*/ 	.short	0x0006
        /*0082*/ 	.short	0x0030
        /*0084*/ 	.byte	0x00, 0xf5, 0x21, 0x00


	//----- nvinfo : EIATTR_KPARAM_INFO
	.align		4
.L_493:
        /*0088*/ 	.byte	0x04, 0x17
        /*008a*/ 	.short	(.L_495 - .L_494)
.L_494:
        /*008c*/ 	.word	0x00000000
        /*0090*/ 	.short	0x0005
        /*0092*/ 	.short	0x0028
        /*0094*/ 	.byte	0x00, 0xf5, 0x21, 0x00


	//----- nvinfo : EIATTR_KPARAM_INFO
	.align		4
.L_495:
        /*0098*/ 	.byte	0x04, 0x17
        /*009a*/ 	.short	(.L_497 - .L_496)
.L_496:
        /*009c*/ 	.word	0x00000000
        /*00a0*/ 	.short	0x0004
        /*00a2*/ 	.short	0x0020
        /*00a4*/ 	.byte	0x00, 0xf5, 0x21, 0x00


	//----- nvinfo : EIATTR_KPARAM_INFO
	.align		4
.L_497:
        /*00a8*/ 	.byte	0x04, 0x17
        /*00aa*/ 	.short	(.L_499 - .L_498)
.L_498:
        /*00ac*/ 	.word	0x00000000
        /*00b0*/ 	.short	0x0003
        /*00b2*/ 	.short	0x0018
        /*00b4*/ 	.byte	0x00, 0xf5, 0x21, 0x00


	//----- nvinfo : EIATTR_KPARAM_INFO
	.align		4
.L_499:
        /*00b8*/ 	.byte	0x04, 0x17
        /*00ba*/ 	.short	(.L_501 - .L_500)
.L_500:
        /*00bc*/ 	.word	0x00000000
        /*00c0*/ 	.short	0x0002
        /*00c2*/ 	.short	0x0010
        /*00c4*/ 	.byte	0x00, 0xf5, 0x21, 0x00


	//----- nvinfo : EIATTR_KPARAM_INFO
	.align		4
.L_501:
        /*00c8*/ 	.byte	0x04, 0x17
        /*00ca*/ 	.short	(.L_503 - .L_502)
.L_502:
        /*00cc*/ 	.word	0x00000000
        /*00d0*/ 	.short	0x0001
        /*00d2*/ 	.short	0x0008
        /*00d4*/ 	.byte	0x00, 0xf5, 0x21, 0x00


	//----- nvinfo : EIATTR_KPARAM_INFO
	.align		4
.L_503:
        /*00d8*/ 	.byte	0x04, 0x17
        /*00da*/ 	.short	(.L_505 - .L_504)
.L_504:
        /*00dc*/ 	.word	0x00000000
        /*00e0*/ 	.short	0x0000
        /*00e2*/ 	.short	0x0000
        /*00e4*/ 	.byte	0x00, 0xf5, 0x21, 0x00


	//----- nvinfo : EIATTR_SPARSE_MMA_MASK
	.align		4
.L_505:
        /*00e8*/ 	.byte	0x03, 0x50
        /*00ea*/ 	.short	0x0000


	//----- nvinfo : EIATTR_MAXREG_COUNT
	.align		4
        /*00ec*/ 	.byte	0x03, 0x1b
        /*00ee*/ 	.short	0x00ff


	//----- nvinfo : EIATTR_MERCURY_ISA_VERSION
	.align		4
        /*00f0*/ 	.byte	0x03, 0x5f
        /*00f2*/ 	.short	0x0101


	//----- nvinfo : EIATTR_VRC_CTA_INIT_COUNT
	.align		4
        /*00f4*/ 	.byte	0x02, 0x4a
	.zero		1
	.zero		1


	//----- nvinfo : EIATTR_EXIT_INSTR_OFFSETS
	.align		4
        /*00f8*/ 	.byte	0x04, 0x1c
        /*00fa*/ 	.short	(.L_507 - .L_506)


	//   ....[0]....
.L_506:
        /*00fc*/ 	.word	0x00000070


	//   ....[1]....
        /*0100*/ 	.word	0x00000090


	//   ....[2]....
        /*0104*/ 	.word	0x00001330


	//----- nvinfo : EIATTR_CRS_STACK_SIZE
	.align		4
.L_507:
        /*0108*/ 	.byte	0x04, 0x1e
        /*010a*/ 	.short	(.L_509 - .L_508)
.L_508:
        /*010c*/ 	.word	0x00000000


	//----- nvinfo : EIATTR_CBANK_PARAM_SIZE
	.align		4
.L_509:
        /*0110*/ 	.byte	0x03, 0x19
        /*0112*/ 	.short	0x0068


	//----- nvinfo : EIATTR_PARAM_CBANK
	.align		4
        /*0114*/ 	.byte	0x04, 0x0a
        /*0116*/ 	.short	(.L_511 - .L_510)
	.align		4
.L_510:
        /*0118*/ 	.word	index@(.nv.constant0._Z18global_prev_by_colPiS_S_S_S_S_S_S_S_S_S_S_ii)
        /*011c*/ 	.short	0x0380
        /*011e*/ 	.short	0x0068


	//----- nvinfo : EIATTR_SW_WAR
	.align		4
.L_511:
        /*0120*/ 	.byte	0x04, 0x36
        /*0122*/ 	.short	(.L_513 - .L_512)
.L_512:
        /*0124*/ 	.word	0x00000008
.L_513:


//--------------------- .nv.info._Z18global_next_by_rowPiS_S_S_S_S_S_S_S_S_S_S_ii --------------------------
	.section	.nv.info._Z18global_next_by_rowPiS_S_S_S_S_S_S_S_S_S_S_ii,"",@"SHT_CUDA_INFO"
	.sectionflags	@""
	.align	4


	//----- nvinfo : EIATTR_CUDA_API_VERSION
	.align		4
        /*0000*/ 	.byte	0x04, 0x37
        /*0002*/ 	.short	(.L_515 - .L_514)
.L_514:
        /*0004*/ 	.word	0x00000082


	//----- nvinfo : EIATTR_KPARAM_INFO
	.align		4
.L_515:
        /*0008*/ 	.byte	0x04, 0x17
        /*000a*/ 	.short	(.L_517 - .L_516)
.L_516:
        /*000c*/ 	.word	0x00000000
        /*0010*/ 	.short	0x000d
        /*0012*/ 	.short	0x0064
        /*0014*/ 	.byte	0x00, 0xf0, 0x11, 0x00


	//----- nvinfo : EIATTR_KPARAM_INFO
	.align		4
.L_517:
        /*0018*/ 	.byte	0x04, 0x17
        /*001a*/ 	.short	(.L_519 - .L_518)
.L_518:
        /*001c*/ 	.word	0x00000000
        /*0020*/ 	.short	0x000c
        /*0022*/ 	.short	0x0060
        /*0024*/ 	.byte	0x00, 0xf0, 0x11, 0x00


	//----- nvinfo : EIATTR_KPARAM_INFO
	.align		4
.L_519:
        /*0028*/ 	.byte	0x04, 0x17
        /*002a*/ 	.short	(.L_521 - .L_520)
.L_520:
        /*002c*/ 	.word	0x00000000
        /*0030*/ 	.short	0x000b
        /*0032*/ 	.short	0x0058
        /*0034*/ 	.byte	0x00, 0xf5, 0x21, 0x00


	//----- nvinfo : EIATTR_KPARAM_INFO
	.align		4
.L_521:
        /*0038*/ 	.byte	0x04, 0x17
        /*003a*/ 	.short	(.L_523 - .L_522)
.L_522:
        /*003c*/ 	.word	0x00000000
        /*0040*/ 	.short	0x000a
        /*0042*/ 	.short	0x0050
        /*0044*/ 	.byte	0x00, 0xf5, 0x21, 0x00


	//----- nvinfo : EIATTR_KPARAM_INFO
	.align		4
.L_523:
        /*0048*/ 	.byte	0x04, 0x17
        /*004a*/ 	.short	(.L_525 - .L_524)
.L_524:
        /*004c*/ 	.word	0x00000000
        /*0050*/ 	.short	0x0009
        /*0052*/ 	.short	0x0048
        /*0054*/ 	.byte	0x00, 0xf5, 0x21, 0x00


	//----- nvinfo : EIATTR_KPARAM_INFO
	.align		4
.L_525:
        /*0058*/ 	.byte	0x04, 0x17
        /*005a*/ 	.short	(.L_527 - .L_526)
.L_526:
        /*005c*/ 	.word	0x00000000
        /*0060*/ 	.short	0x0008
        /*0062*/ 	.short	0x0040
        /*0064*/ 	.byte	0x00, 0xf5, 0x21, 0x00


	//----- nvinfo : EIATTR_KPARAM_INFO
	.align		4
.L_527:
        /*0068*/ 	.byte	0x04, 0x17
        /*006a*/ 	.short	(.L_529 - .L_528)
.L_528:
        /*006c*/ 	.word	0x00000000
        /*0070*/ 	.short	0x0007
        /*0072*/ 	.short	0x0038
        /*0074*/ 	.byte	0x00, 0xf5, 0x21, 0x00


	//----- nvinfo : EIATTR_KPARAM_INFO
	.align		4
.L_529:
        /*0078*/ 	.byte	0x04, 0x17
        /*007a*/ 	.short	(.L_531 - .L_530)
.L_530:
        /*007c*/ 	.word	0x00000000
        /*0080*/ 	.short	0x0006
        /*0082*/ 	.short	0x0030
        /*0084*/ 	.byte	0x00, 0xf5, 0x21, 0x00


	//----- nvinfo : EIATTR_KPARAM_INFO
	.align		4
.L_531:
        /*0088*/ 	.byte	0x04, 0x17
        /*008a*/ 	.short	(.L_533 - .L_532)
.L_532:
        /*008c*/ 	.word	0x00000000
        /*0090*/ 	.short	0x0005
        /*0092*/ 	.short	0x0028
        /*0094*/ 	.byte	0x00, 0xf5, 0x21, 0x00


	//----- nvinfo : EIATTR_KPARAM_INFO
	.align		4
.L_533:
        /*0098*/ 	.byte	0x04, 0x17
        /*009a*/ 	.short	(.L_535 - .L_534)
.L_534:
        /*009c*/ 	.word	0x00000000
        /*00a0*/ 	.short	0x0004
        /*00a2*/ 	.short	0x0020
        /*00a4*/ 	.byte	0x00, 0xf5, 0x21, 0x00


	//----- nvinfo : EIATTR_KPARAM_INFO
	.align		4
.L_535:
        /*00a8*/ 	.byte	0x04, 0x17
        /*00aa*/ 	.short	(.L_537 - .L_536)
.L_536:
        /*00ac*/ 	.word	0x00000000
        /*00b0*/ 	.short	0x0003
        /*00b2*/ 	.short	0x0018
        /*00b4*/ 	.byte	0x00, 0xf5, 0x21, 0x00


	//----- nvinfo : EIATTR_KPARAM_INFO
	.align		4
.L_537:
        /*00b8*/ 	.byte	0x04, 0x17
        /*00ba*/ 	.short	(.L_539 - .L_538)
.L_538:
        /*00bc*/ 	.word	0x00000000
        /*00c0*/ 	.short	0x0002
        /*00c2*/ 	.short	0x0010
        /*00c4*/ 	.byte	0x00, 0xf5, 0x21, 0x00


	//----- nvinfo : EIATTR_KPARAM_INFO
	.align		4
.L_539:
        /*00c8*/ 	.byte	0x04, 0x17
        /*00ca*/ 	.short	(.L_541 - .L_540)
.L_540:
        /*00cc*/ 	.word	0x00000000
        /*00d0*/ 	.short	0x0001
        /*00d2*/ 	.short	0x0008
        /*00d4*/ 	.byte	0x00, 0xf5, 0x21, 0x00


	//----- nvinfo : EIATTR_KPARAM_INFO
	.align		4
.L_541:
        /*00d8*/ 	.byte	0x04, 0x17
        /*00da*/ 	.short	(.L_543 - .L_542)
.L_542:
        /*00dc*/ 	.word	0x00000000
        /*00e0*/ 	.short	0x0000
        /*00e2*/ 	.short	0x0000
        /*00e4*/ 	.byte	0x00, 0xf5, 0x21, 0x00


	//----- nvinfo : EIATTR_SPARSE_MMA_MASK
	.align		4
.L_543:
        /*00e8*/ 	.byte	0x03, 0x50
        /*00ea*/ 	.short	0x0000


	//----- nvinfo : EIATTR_MAXREG_COUNT
	.align		4
        /*00ec*/ 	.byte	0x03, 0x1b
        /*00ee*/ 	.short	0x00ff


	//----- nvinfo : EIATTR_MERCURY_ISA_VERSION
	.align		4
        /*00f0*/ 	.byte	0x03, 0x5f
        /*00f2*/ 	.short	0x0101


	//----- nvinfo : EIATTR_VRC_CTA_INIT_COUNT
	.align		4
        /*00f4*/ 	.byte	0x02, 0x4a
	.zero		1
	.zero		1


	//----- nvinfo : EIATTR_EXIT_INSTR_OFFSETS
	.align		4
        /*00f8*/ 	.byte	0x04, 0x1c
        /*00fa*/ 	.short	(.L_545 - .L_544)


	//   ....[0]....
.L_544:
        /*00fc*/ 	.word	0x00000070


	//   ....[1]....
        /*0100*/ 	.word	0x00000090


	//   ....[2]....
        /*0104*/ 	.word	0x00001750


	//----- nvinfo : EIATTR_CRS_STACK_SIZE
	.align		4
.L_545:
        /*0108*/ 	.byte	0x04, 0x1e
        /*010a*/ 	.short	(.L_547 - .L_546)
.L_546:
        /*010c*/ 	.word	0x00000000


	//----- nvinfo : EIATTR_CBANK_PARAM_SIZE
	.align		4
.L_547:
        /*0110*/ 	.byte	0x03, 0x19
        /*0112*/ 	.short	0x0068


	//----- nvinfo : EIATTR_PARAM_CBANK
	.align		4
        /*0114*/ 	.byte	0x04, 0x0a
        /*0116*/ 	.short	(.L_549 - .L_548)
	.align		4
.L_548:
        /*0118*/ 	.word	index@(.nv.constant0._Z18global_next_by_rowPiS_S_S_S_S_S_S_S_S_S_S_ii)
        /*011c*/ 	.short	0x0380
        /*011e*/ 	.short	0x0068


	//----- nvinfo : EIATTR_SW_WAR
	.align		4
.L_549:
        /*0120*/ 	.byte	0x04, 0x36
        /*0122*/ 	.short	(.L_551 - .L_550)
.L_550:
        /*0124*/ 	.word	0x00000008
.L_551:


//--------------------- .nv.info._Z17global_min_by_rowPiS_S_S_S_S_S_S_S_S_S_S_ii --------------------------
	.section	.nv.info._Z17global_min_by_rowPiS_S_S_S_S_S_S_S_S_S_S_ii,"",@"SHT_CUDA_INFO"
	.sectionflags	@""
	.align	4


	//----- nvinfo : EIATTR_CUDA_API_VERSION
	.align		4
        /*0000*/ 	.byte	0x04, 0x37
        /*0002*/ 	.short	(.L_553 - .L_552)
.L_552:
        /*0004*/ 	.word	0x00000082


	//----- nvinfo : EIATTR_KPARAM_INFO
	.align		4
.L_553:
        /*0008*/ 	.byte	0x04, 0x17
        /*000a*/ 	.short	(.L_555 - .L_554)
.L_554:
        /*000c*/ 	.word	0x00000000
        /*0010*/ 	.short	0x000d
        /*0012*/ 	.short	0x0064
        /*0014*/ 	.byte	0x00, 0xf0, 0x11, 0x00


	//----- nvinfo : EIATTR_KPARAM_INFO
	.align		4
.L_555:
        /*0018*/ 	.byte	0x04, 0x17
        /*001a*/ 	.short	(.L_557 - .L_556)
.L_556:
        /*001c*/ 	.word	0x00000000
        /*0020*/ 	.short	0x000c
        /*0022*/ 	.short	0x0060
        /*0024*/ 	.byte	0x00, 0xf0, 0x11, 0x00


	//----- nvinfo : EIATTR_KPARAM_INFO
	.align		4
.L_557:
        /*0028*/ 	.byte	0x04, 0x17
        /*002a*/ 	.short	(.L_559 - .L_558)
.L_558:
        /*002c*/ 	.word	0x00000000
        /*0030*/ 	.short	0x000b
        /*0032*/ 	.short	0x0058
        /*0034*/ 	.byte	0x00, 0xf5, 0x21, 0x00


	//----- nvinfo : EIATTR_KPARAM_INFO
	.align		4
.L_559:
        /*0038*/ 	.byte	0x04, 0x17
        /*003a*/ 	.short	(.L_561 - .L_560)
.L_560:
        /*003c*/ 	.word	0x00000000
        /*0040*/ 	.short	0x000a
        /*0042*/ 	.short	0x0050
        /*0044*/ 	.byte	0x00, 0xf5, 0x21, 0x00


	//----- nvinfo : EIATTR_KPARAM_INFO
	.align		4
.L_561:
        /*0048*/ 	.byte	0x04, 0x17
        /*004a*/ 	.short	(.L_563 - .L_562)
.L_562:
        /*004c*/ 	.word	0x00000000
        /*0050*/ 	.short	0x0009
        /*0052*/ 	.short	0x0048
        /*0054*/ 	.byte	0x00, 0xf5, 0x21, 0x00


	//----- nvinfo : EIATTR_KPARAM_INFO
	.align		4
.L_563:
        /*0058*/ 	.byte	0x04, 0x17
        /*005a*/ 	.short	(.L_565 - .L_564)
.L_564:
        /*005c*/ 	.word	0x00000000
        /*0060*/ 	.short	0x0008
        /*0062*/ 	.short	0x0040
        /*0064*/ 	.byte	0x00, 0xf5, 0x21, 0x00


	//----- nvinfo : EIATTR_KPARAM_INFO
	.align		4
.L_565:
        /*0068*/ 	.byte	0x04, 0x17
        /*006a*/ 	.short	(.L_567 - .L_566)
.L_566:
        /*006c*/ 	.word	0x00000000
        /*0070*/ 	.short	0x0007
        /*0072*/ 	.short	0x0038
        /*0074*/ 	.byte	0x00, 0xf5, 0x21, 0x00


	//----- nvinfo : EIATTR_KPARAM_INFO
	.align		4
.L_567:
        /*0078*/ 	.byte	0x04, 0x17
        /*007a*/ 	.short	(.L_569 - .L_568)
.L_568:
        /*007c*/ 	.word	0x00000000
        /*0080*/ 	.short	0x0006
        /*0082*/ 	.short	0x0030
        /*0084*/ 	.byte	0x00, 0xf5, 0x21, 0x00


	//----- nvinfo : EIATTR_KPARAM_INFO
	.align		4
.L_569:
        /*0088*/ 	.byte	0x04, 0x17
        /*008a*/ 	.short	(.L_571 - .L_570)
.L_570:
        /*008c*/ 	.word	0x00000000
        /*0090*/ 	.short	0x0005
        /*0092*/ 	.short	0x0028
        /*0094*/ 	.byte	0x00, 0xf5, 0x21, 0x00


	//----- nvinfo : EIATTR_KPARAM_INFO
	.align		4
.L_571:
        /*0098*/ 	.byte	0x04, 0x17
        /*009a*/ 	.short	(.L_573 - .L_572)
.L_572:
        /*009c*/ 	.word	0x00000000
        /*00a0*/ 	.short	0x0004
        /*00a2*/ 	.short	0x0020
        /*00a4*/ 	.byte	0x00, 0xf5, 0x21, 0x00


	//----- nvinfo : EIATTR_KPARAM_INFO
	.align		4
.L_573:
        /*00a8*/ 	.byte	0x04, 0x17
        /*00aa*/ 	.short	(.L_575 - .L_574)
.L_574:
        /*00ac*/ 	.word	0x00000000
        /*00b0*/ 	.short	0x0003
        /*00b2*/ 	.short	0x0018
        /*00b4*/ 	.byte	0x00, 0xf5, 0x21, 0x00


	//----- nvinfo : EIATTR_KPARAM_INFO
	.align		4
.L_575:
        /*00b8*/ 	.byte	0x04, 0x17
        /*00ba*/ 	.short	(.L_577 - .L_576)
.L_576:
        /*00bc*/ 	.word	0x00000000
        /*00c0*/ 	.short	0x0002
        /*00c2*/ 	.short	0x0010
        /*00c4*/ 	.byte	0x00, 0xf5, 0x21, 0x00


	//----- nvinfo : EIATTR_KPARAM_INFO
	.align		4
.L_577:
        /*00c8*/ 	.byte	0x04, 0x17
        /*00ca*/ 	.short	(.L_579 - .L_578)
.L_578:
        /*00cc*/ 	.word	0x00000000
        /*00d0*/ 	.short	0x0001
        /*00d2*/ 	.short	0x0008
        /*00d4*/ 	.byte	0x00, 0xf5, 0x21, 0x00


	//----- nvinfo : EIATTR_KPARAM_INFO
	.align		4
.L_579:
        /*00d8*/ 	.byte	0x04, 0x17
        /*00da*/ 	.short	(.L_581 - .L_580)
.L_580:
        /*00dc*/ 	.word	0x00000000
        /*00e0*/ 	.short	0x0000
        /*00e2*/ 	.short	0x0000
        /*00e4*/ 	.byte	0x00, 0xf5, 0x21, 0x00


	//----- nvinfo : EIATTR_SPARSE_MMA_MASK
	.align		4
.L_581:
        /*00e8*/ 	.byte	0x03, 0x50
        /*00ea*/ 	.short	0x0000


	//----- nvinfo : EIATTR_MAXREG_COUNT
	.align		4
        /*00ec*/ 	.byte	0x03, 0x1b
        /*00ee*/ 	.short	0x00ff


	//----- nvinfo : EIATTR_MERCURY_ISA_VERSION
	.align		4
        /*00f0*/ 	.byte	0x03, 0x5f
        /*00f2*/ 	.short	0x0101


	//----- nvinfo : EIATTR_VRC_CTA_INIT_COUNT
	.align		4
        /*00f4*/ 	.byte	0x02, 0x4a
	.zero		1
	.zero		1


	//----- nvinfo : EIATTR_EXIT_INSTR_OFFSETS
	.align		4
        /*00f8*/ 	.byte	0x04, 0x1c
        /*00fa*/ 	.short	(.L_583 - .L_582)


	//   ....[0]....
.L_582:
        /*00fc*/ 	.word	0x00000070


	//   ....[1]....
        /*0100*/ 	.word	0x00000170


	//   ....[2]....
        /*0104*/ 	.word	0x00000b20


	//----- nvinfo : EIATTR_CRS_STACK_SIZE
	.align		4
.L_583:
        /*0108*/ 	.byte	0x04, 0x1e
        /*010a*/ 	.short	(.L_585 - .L_584)
.L_584:
        /*010c*/ 	.word	0x00000000


	//----- nvinfo : EIATTR_CBANK_PARAM_SIZE
	.align		4
.L_585:
        /*0110*/ 	.byte	0x03, 0x19
        /*0112*/ 	.short	0x0068


	//----- nvinfo : EIATTR_PARAM_CBANK
	.align		4
        /*0114*/ 	.byte	0x04, 0x0a
        /*0116*/ 	.short	(.L_587 - .L_586)
	.align		4
.L_586:
        /*0118*/ 	.word	index@(.nv.constant0._Z17global_min_by_rowPiS_S_S_S_S_S_S_S_S_S_S_ii)
        /*011c*/ 	.short	0x0380
        /*011e*/ 	.short	0x0068


	//----- nvinfo : EIATTR_SW_WAR
	.align		4
.L_587:
        /*0120*/ 	.byte	0x04, 0x36
        /*0122*/ 	.short	(.L_589 - .L_588)
.L_588:
        /*0124*/ 	.word	0x00000008
.L_589:


//--------------------- .nv.info._Z17global_min_by_colPiS_S_S_S_S_S_S_S_S_S_S_ii --------------------------
	.section	.nv.info._Z17global_min_by_colPiS_S_S_S_S_S_S_S_S_S_S_ii,"",@"SHT_CUDA_INFO"
	.sectionflags	@""
	.align	4


	//----- nvinfo : EIATTR_CUDA_API_VERSION
	.align		4
        /*0000*/ 	.byte	0x04, 0x37
        /*0002*/ 	.short	(.L_591 - .L_590)
.L_590:
        /*0004*/ 	.word	0x00000082


	//----- nvinfo : EIATTR_KPARAM_INFO
	.align		4
.L_591:
        /*0008*/ 	.byte	0x04, 0x17
        /*000a*/ 	.short	(.L_593 - .L_592)
.L_592:
        /*000c*/ 	.word	0x00000000
        /*0010*/ 	.short	0x000d
        /*0012*/ 	.short	0x0064
        /*0014*/ 	.byte	0x00, 0xf0, 0x11, 0x00


	//----- nvinfo : EIATTR_KPARAM_INFO
	.align		4
.L_593:
        /*0018*/ 	.byte	0x04, 0x17
        /*001a*/ 	.short	(.L_595 - .L_594)
.L_594:
        /*001c*/ 	.word	0x00000000
        /*0020*/ 	.short	0x000c
        /*0022*/ 	.short	0x0060
        /*0024*/ 	.byte	0x00, 0xf0, 0x11, 0x00


	//----- nvinfo : EIATTR_KPARAM_INFO
	.align		4
.L_595:
        /*0028*/ 	.byte	0x04, 0x17
        /*002a*/ 	.short	(.L_597 - .L_596)
.L_596:
        /*002c*/ 	.word	0x00000000
        /*0030*/ 	.short	0x000b
        /*0032*/ 	.short	0x0058
        /*0034*/ 	.byte	0x00, 0xf5, 0x21, 0x00


	//----- nvinfo : EIATTR_KPARAM_INFO
	.align		4
.L_597:
        /*0038*/ 	.byte	0x04, 0x17
        /*003a*/ 	.short	(.L_599 - .L_598)
.L_598:
        /*003c*/ 	.word	0x00000000
        /*0040*/ 	.short	0x000a
        /*0042*/ 	.short	0x0050
        /*0044*/ 	.byte	0x00, 0xf5, 0x21, 0x00


	//----- nvinfo : EIATTR_KPARAM_INFO
	.align		4
.L_599:
        /*0048*/ 	.byte	0x04, 0x17
        /*004a*/ 	.short	(.L_601 - .L_600)
.L_600:
        /*004c*/ 	.word	0x00000000
        /*0050*/ 	.short	0x0009
        /*0052*/ 	.short	0x0048
        /*0054*/ 	.byte	0x00, 0xf5, 0x21, 0x00


	//----- nvinfo : EIATTR_KPARAM_INFO
	.align		4
.L_601:
        /*0058*/ 	.byte	0x04, 0x17
        /*005a*/ 	.short	(.L_603 - .L_602)
.L_602:
        /*005c*/ 	.word	0x00000000
        /*0060*/ 	.short	0x0008
        /*0062*/ 	.short	0x0040
        /*0064*/ 	.byte	0x00, 0xf5, 0x21, 0x00


	//----- nvinfo : EIATTR_KPARAM_INFO
	.align		4
.L_603:
        /*0068*/ 	.byte	0x04, 0x17
        /*006a*/ 	.short	(.L_605 - .L_604)
.L_604:
        /*006c*/ 	.word	0x00000000
        /*0070*/ 	.short	0x0007
        /*0072*/ 	.short	0x0038
        /*0074*/ 	.byte	0x00, 0xf5, 0x21, 0x00


	//----- nvinfo : EIATTR_KPARAM_INFO
	.align		4
.L_605:
        /*0078*/ 	.byte	0x04, 0x17
        /*007a*/ 	.short	(.L_607 - .L_606)
.L_606:
        /*007c*/ 	.word	0x00000000
        /*0080*/ 	.short	0x0006
        /*0082*/ 	.short	0x0030
        /*0084*/ 	.byte	0x00, 0xf5, 0x21, 0x00


	//----- nvinfo : EIATTR_KPARAM_INFO
	.align		4
.L_607:
        /*0088*/ 	.byte	0x04, 0x17
        /*008a*/ 	.short	(.L_609 - .L_608)
.L_608:
        /*008c*/ 	.word	0x00000000
        /*0090*/ 	.short	0x0005
        /*0092*/ 	.short	0x0028
        /*0094*/ 	.byte	0x00, 0xf5, 0x21, 0x00


	//----- nvinfo : EIATTR_KPARAM_INFO
	.align		4
.L_609:
        /*0098*/ 	.byte	0x04, 0x17
        /*009a*/ 	.short	(.L_611 - .L_610)
.L_610:
        /*009c*/ 	.word	0x00000000
        /*00a0*/ 	.short	0x0004
        /*00a2*/ 	.short	0x0020
        /*00a4*/ 	.byte	0x00, 0xf5, 0x21, 0x00


	//----- nvinfo : EIATTR_KPARAM_INFO
	.align		4
.L_611:
        /*00a8*/ 	.byte	0x04, 0x17
        /*00aa*/ 	.short	(.L_613 - .L_612)
.L_612:
        /*00ac*/ 	.word	0x00000000
        /*00b0*/ 	.short	0x0003
        /*00b2*/ 	.short	0x0018
        /*00b4*/ 	.byte	0x00, 0xf5, 0x21, 0x00


	//----- nvinfo : EIATTR_KPARAM_INFO
	.align		4
.L_613:
        /*00b8*/ 	.byte	0x04, 0x17
        /*00ba*/ 	.short	(.L_615 - .L_614)
.L_614:
        /*00bc*/ 	.word	0x00000000
        /*00c0*/ 	.short	0x0002
        /*00c2*/ 	.short	0x0010
        /*00c4*/ 	.byte	0x00, 0xf5, 0x21, 0x00


	//----- nvinfo : EIATTR_KPARAM_INFO
	.align		4
.L_615:
        /*00c8*/ 	.byte	0x04, 0x17
        /*00ca*/ 	.short	(.L_617 - .L_616)
.L_616:
        /*00cc*/ 	.word	0x00000000
        /*00d0*/ 	.short	0x0001
        /*00d2*/ 	.short	0x0008
        /*00d4*/ 	.byte	0x00, 0xf5, 0x21, 0x00


	//----- nvinfo : EIATTR_KPARAM_INFO
	.align		4
.L_617:
        /*00d8*/ 	.byte	0x04, 0x17
        /*00da*/ 	.short	(.L_619 - .L_618)
.L_618:
        /*00dc*/ 	.word	0x00000000
        /*00e0*/ 	.short	0x0000
        /*00e2*/ 	.short	0x0000
        /*00e4*/ 	.byte	0x00, 0xf5, 0x21, 0x00


	//----- nvinfo : EIATTR_SPARSE_MMA_MASK
	.align		4
.L_619:
        /*00e8*/ 	.byte	0x03, 0x50
        /*00ea*/ 	.short	0x0000


	//----- nvinfo : EIATTR_MAXREG_COUNT
	.align		4
        /*00ec*/ 	.byte	0x03, 0x1b
        /*00ee*/ 	.short	0x00ff


	//----- nvinfo : EIATTR_MERCURY_ISA_VERSION
	.align		4
        /*00f0*/ 	.byte	0x03, 0x5f
        /*00f2*/ 	.short	0x0101


	//----- nvinfo : EIATTR_VRC_CTA_INIT_COUNT
	.align		4
        /*00f4*/ 	.byte	0x02, 0x4a
	.zero		1
	.zero		1


	//----- nvinfo : EIATTR_EXIT_INSTR_OFFSETS
	.align		4
        /*00f8*/ 	.byte	0x04, 0x1c
        /*00fa*/ 	.short	(.L_621 - .L_620)


	//   ....[0]....
.L_620:
        /*00fc*/ 	.word	0x00000070


	//   ....[1]....
        /*0100*/ 	.word	0x00000160


	//   ....[2]....
        /*0104*/ 	.word	0x00000800


	//----- nvinfo : EIATTR_CRS_STACK_SIZE
	.align		4
.L_621:
        /*0108*/ 	.byte	0x04, 0x1e
        /*010a*/ 	.short	(.L_623 - .L_622)
.L_622:
        /*010c*/ 	.word	0x00000000


	//----- nvinfo : EIATTR_CBANK_PARAM_SIZE
	.align		4
.L_623:
        /*0110*/ 	.byte	0x03, 0x19
        /*0112*/ 	.short	0x0068


	//----- nvinfo : EIATTR_PARAM_CBANK
	.align		4
        /*0114*/ 	.byte	0x04, 0x0a
        /*0116*/ 	.short	(.L_625 - .L_624)
	.align		4
.L_624:
        /*0118*/ 	.word	index@(.nv.constant0._Z17global_min_by_colPiS_S_S_S_S_S_S_S_S_S_S_ii)
        /*011c*/ 	.short	0x0380
        /*011e*/ 	.short	0x0068


	//----- nvinfo : EIATTR_SW_WAR
	.align		4
.L_625:
        /*0120*/ 	.byte	0x04, 0x36
        /*0122*/ 	.short	(.L_627 - .L_626)
.L_626:
        /*0124*/ 	.word	0x00000008
.L_627:


//--------------------- .nv.info._Z17global_sub_by_colPiS_S_S_S_S_S_S_S_S_S_S_ii --------------------------
	.section	.nv.info._Z17global_sub_by_colPiS_S_S_S_S_S_S_S_S_S_S_ii,"",@"SHT_CUDA_INFO"
	.sectionflags	@""
	.align	4


	//----- nvinfo : EIATTR_CUDA_API_VERSION
	.align		4
        /*0000*/ 	.byte	0x04, 0x37
        /*0002*/ 	.short	(.L_629 - .L_628)
.L_628:
        /*0004*/ 	.word	0x00000082


	//----- nvinfo : EIATTR_KPARAM_INFO
	.align		4
.L_629:
        /*0008*/ 	.byte	0x04, 0x17
        /*000a*/ 	.short	(.L_631 - .L_630)
.L_630:
        /*000c*/ 	.word	0x00000000
        /*0010*/ 	.short	0x000d
        /*0012*/ 	.short	0x0064
        /*0014*/ 	.byte	0x00, 0xf0, 0x11, 0x00


	//----- nvinfo : EIATTR_KPARAM_INFO
	.align		4
.L_631:
        /*0018*/ 	.byte	0x04, 0x17
        /*001a*/ 	.short	(.L_633 - .L_632)
.L_632:
        /*001c*/ 	.word	0x00000000
        /*0020*/ 	.short	0x000c
        /*0022*/ 	.short	0x0060
        /*0024*/ 	.byte	0x00, 0xf0, 0x11, 0x00


	//----- nvinfo : EIATTR_KPARAM_INFO
	.align		4
.L_633:
        /*0028*/ 	.byte	0x04, 0x17
        /*002a*/ 	.short	(.L_635 - .L_634)
.L_634:
        /*002c*/ 	.word	0x00000000
        /*0030*/ 	.short	0x000b
        /*0032*/ 	.short	0x0058
        /*0034*/ 	.byte	0x00, 0xf5, 0x21, 0x00


	//----- nvinfo : EIATTR_KPARAM_INFO
	.align		4
.L_635:
        /*0038*/ 	.byte	0x04, 0x17
        /*003a*/ 	.short	(.L_637 - .L_636)
.L_636:
        /*003c*/ 	.word	0x00000000
        /*0040*/ 	.short	0x000a
        /*0042*/ 	.short	0x0050
        /*0044*/ 	.byte	0x00, 0xf5, 0x21, 0x00


	//----- nvinfo : EIATTR_KPARAM_INFO
	.align		4
.L_637:
        /*0048*/ 	.byte	0x04, 0x17
        /*004a*/ 	.short	(.L_639 - .L_638)
.L_638:
        /*004c*/ 	.word	0x00000000
        /*0050*/ 	.short	0x0009
        /*0052*/ 	.short	0x0048
        /*0054*/ 	.byte	0x00, 0xf5, 0x21, 0x00


	//----- nvinfo : EIATTR_KPARAM_INFO
	.align		4
.L_639:
        /*0058*/ 	.byte	0x04, 0x17
        /*005a*/ 	.short	(.L_641 - .L_640)
.L_640:
        /*005c*/ 	.word	0x00000000
        /*0060*/ 	.short	0x0008
        /*0062*/ 	.short	0x0040
        /*0064*/ 	.byte	0x00, 0xf5, 0x21, 0x00


	//----- nvinfo : EIATTR_KPARAM_INFO
	.align		4
.L_641:
        /*0068*/ 	.byte	0x04, 0x17
        /*006a*/ 	.short	(.L_643 - .L_642)
.L_642:
        /*006c*/ 	.word	0x00000000
        /*0070*/ 	.short	0x0007
        /*0072*/ 	.short	0x0038
        /*0074*/ 	.byte	0x00, 0xf5, 0x21, 0x00


	//----- nvinfo : EIATTR_KPARAM_INFO
	.align		4
.L_643:
        /*0078*/ 	.byte	0x04, 0x17
        /*007a*/ 	.short	(.L_645 - .L_644)
.L_644:
        /*007c*/ 	.word	0x00000000
        /*0080*/ 	.short	0x0006
        /*0082*/ 	.short	0x0030
        /*0084*/ 	.byte	0x00, 0xf5, 0x21, 0x00


	//----- nvinfo : EIATTR_KPARAM_INFO
	.align		4
.L_645:
        /*0088*/ 	.byte	0x04, 0x17
        /*008a*/ 	.short	(.L_647 - .L_646)
.L_646:
        /*008c*/ 	.word	0x00000000
        /*0090*/ 	.short	0x0005
        /*0092*/ 	.short	0x0028
        /*0094*/ 	.byte	0x00, 0xf5, 0x21, 0x00


	//----- nvinfo : EIATTR_KPARAM_INFO
	.align		4
.L_647:
        /*0098*/ 	.byte	0x04, 0x17
        /*009a*/ 	.short	(.L_649 - .L_648)
.L_648:
        /*009c*/ 	.word	0x00000000
        /*00a0*/ 	.short	0x0004
        /*00a2*/ 	.short	0x0020
        /*00a4*/ 	.byte	0x00, 0xf5, 0x21, 0x00


	//----- nvinfo : EIATTR_KPARAM_INFO
	.align		4
.L_649:
        /*00a8*/ 	.byte	0x04, 0x17
        /*00aa*/ 	.short	(.L_651 - .L_650)
.L_650:
        /*00ac*/ 	.word	0x00000000
        /*00b0*/ 	.short	0x0003
        /*00b2*/ 	.short	0x0018
        /*00b4*/ 	.byte	0x00, 0xf5, 0x21, 0x00


	//----- nvinfo : EIATTR_KPARAM_INFO
	.align		4
.L_651:
        /*00b8*/ 	.byte	0x04, 0x17
        /*00ba*/ 	.short	(.L_653 - .L_652)
.L_652:
        /*00bc*/ 	.word	0x00000000
        /*00c0*/ 	.short	0x0002
        /*00c2*/ 	.short	0x0010
        /*00c4*/ 	.byte	0x00, 0xf5, 0x21, 0x00


	//----- nvinfo : EIATTR_KPARAM_INFO
	.align		4
.L_653:
        /*00c8*/ 	.byte	0x04, 0x17
        /*00ca*/ 	.short	(.L_655 - .L_654)
.L_654:
        /*00cc*/ 	.word	0x00000000
        /*00d0*/ 	.short	0x0001
        /*00d2*/ 	.short	0x0008
        /*00d4*/ 	.byte	0x00, 0xf5, 0x21, 0x00


	//----- nvinfo : EIATTR_KPARAM_INFO
	.align		4
.L_655:
        /*00d8*/ 	.byte	0x04, 0x17
        /*00da*/ 	.short	(.L_657 - .L_656)
.L_656:
        /*00dc*/ 	.word	0x00000000
        /*00e0*/ 	.short	0x0000
        /*00e2*/ 	.short	0x0000
        /*00e4*/ 	.byte	0x00, 0xf5, 0x21, 0x00


	//----- nvinfo : EIATTR_SPARSE_MMA_MASK
	.align		4
.L_657:
        /*00e8*/ 	.byte	0x03, 0x50
        /*00ea*/ 	.short	0x0000


	//----- nvinfo : EIATTR_MAXREG_COUNT
	.align		4
        /*00ec*/ 	.byte	0x03, 0x1b
        /*00ee*/ 	.short	0x00ff


	//----- nvinfo : EIATTR_MERCURY_ISA_VERSION
	.align		4
        /*00f0*/ 	.byte	0x03, 0x5f
        /*00f2*/ 	.short	0x0101


	//----- nvinfo : EIATTR_VRC_CTA_INIT_COUNT
	.align		4
        /*00f4*/ 	.byte	0x02, 0x4a
	.zero		1
	.zero		1


	//----- nvinfo : EIATTR_EXIT_INSTR_OFFSETS
	.align		4
        /*00f8*/ 	.byte	0x04, 0x1c
        /*00fa*/ 	.short	(.L_659 - .L_658)


	//   ....[0]....
.L_658:
        /*00fc*/ 	.word	0x00000080


	//   ....[1]....
        /*0100*/ 	.word	0x00000310


	//----- nvinfo : EIATTR_CRS_STACK_SIZE
	.align		4
.L_659:
        /*0104*/ 	.byte	0x04, 0x1e
        /*0106*/ 	.short	(.L_661 - .L_660)
.L_660:
        /*0108*/ 	.word	0x00000000


	//----- nvinfo : EIATTR_CBANK_PARAM_SIZE
	.align		4
.L_661:
        /*010c*/ 	.byte	0x03, 0x19
        /*010e*/ 	.short	0x0068


	//----- nvinfo : EIATTR_PARAM_CBANK
	.align		4
        /*0110*/ 	.byte	0x04, 0x0a
        /*0112*/ 	.short	(.L_663 - .L_662)
	.align		4
.L_662:
        /*0114*/ 	.word	index@(.nv.constant0._Z17global_sub_by_colPiS_S_S_S_S_S_S_S_S_S_S_ii)
        /*0118*/ 	.short	0x0380
        /*011a*/ 	.short	0x0068


	//----- nvinfo : EIATTR_SW_WAR
	.align		4
.L_663:
        /*011c*/ 	.byte	0x04, 0x36
        /*011e*/ 	.short	(.L_665 - .L_664)
.L_664:
        /*0120*/ 	.word	0x00000008
.L_665:


//--------------------- .nv.info._Z17global_sub_by_rowPiS_S_S_S_S_S_S_S_S_S_S_ii --------------------------
	.section	.nv.info._Z17global_sub_by_rowPiS_S_S_S_S_S_S_S_S_S_S_ii,"",@"SHT_CUDA_INFO"
	.sectionflags	@""
	.align	4


	//----- nvinfo : EIATTR_CUDA_API_VERSION
	.align		4
        /*0000*/ 	.byte	0x04, 0x37
        /*0002*/ 	.short	(.L_667 - .L_666)
.L_666:
        /*0004*/ 	.word	0x00000082


	//----- nvinfo : EIATTR_KPARAM_INFO
	.align		4
.L_667:
        /*0008*/ 	.byte	0x04, 0x17
        /*000a*/ 	.short	(.L_669 - .L_668)
.L_668:
        /*000c*/ 	.word	0x00000000
        /*0010*/ 	.short	0x000d
        /*0012*/ 	.short	0x0064
        /*0014*/ 	.byte	0x00, 0xf0, 0x11, 0x00


	//----- nvinfo : EIATTR_KPARAM_INFO
	.align		4
.L_669:
        /*0018*/ 	.byte	0x04, 0x17
        /*001a*/ 	.short	(.L_671 - .L_670)
.L_670:
        /*001c*/ 	.word	0x00000000
        /*0020*/ 	.short	0x000c
        /*0022*/ 	.short	0x0060
        /*0024*/ 	.byte	0x00, 0xf0, 0x11, 0x00


	//----- nvinfo : EIATTR_KPARAM_INFO
	.align		4
.L_671:
        /*0028*/ 	.byte	0x04, 0x17
        /*002a*/ 	.short	(.L_673 - .L_672)
.L_672:
        /*002c*/ 	.word	0x00000000
        /*0030*/ 	.short	0x000b
        /*0032*/ 	.short	0x0058
        /*0034*/ 	.byte	0x00, 0xf5, 0x21, 0x00


	//----- nvinfo : EIATTR_KPARAM_INFO
	.align		4
.L_673:
        /*0038*/ 	.byte	0x04, 0x17
        /*003a*/ 	.short	(.L_675 - .L_674)
.L_674:
        /*003c*/ 	.word	0x00000000
        /*0040*/ 	.short	0x000a
        /*0042*/ 	.short	0x0050
        /*0044*/ 	.byte	0x00, 0xf5, 0x21, 0x00


	//----- nvinfo : EIATTR_KPARAM_INFO
	.align		4
.L_675:
        /*0048*/ 	.byte	0x04, 0x17
        /*004a*/ 	.short	(.L_677 - .L_676)
.L_676:
        /*004c*/ 	.word	0x00000000
        /*0050*/ 	.short	0x0009
        /*0052*/ 	.short	0x0048
        /*0054*/ 	.byte	0x00, 0xf5, 0x21, 0x00


	//----- nvinfo : EIATTR_KPARAM_INFO
	.align		4
.L_677:
        /*0058*/ 	.byte	0x04, 0x17
        /*005a*/ 	.short	(.L_679 - .L_678)
.L_678:
        /*005c*/ 	.word	0x00000000
        /*0060*/ 	.short	0x0008
        /*0062*/ 	.short	0x0040
        /*0064*/ 	.byte	0x00, 0xf5, 0x21, 0x00


	//----- nvinfo : EIATTR_KPARAM_INFO
	.align		4
.L_679:
        /*0068*/ 	.byte	0x04, 0x17
        /*006a*/ 	.short	(.L_681 - .L_680)
.L_680:
        /*006c*/ 	.word	0x00000000
        /*0070*/ 	.short	0x0007
        /*0072*/ 	.short	0x0038
        /*0074*/ 	.byte	0x00, 0xf5, 0x21, 0x00


	//----- nvinfo : EIATTR_KPARAM_INFO
	.align		4
.L_681:
        /*0078*/ 	.byte	0x04, 0x17
        /*007a*/ 	.short	(.L_683 - .L_682)
.L_682:
        /*007c*/ 	.word	0x00000000
        /*0080*/ 	.short	0x0006
        /*0082*/ 	.short	0x0030
        /*0084*/ 	.byte	0x00, 0xf5, 0x21, 0x00


	//----- nvinfo : EIATTR_KPARAM_INFO
	.align		4
.L_683:
        /*0088*/ 	.byte	0x04, 0x17
        /*008a*/ 	.short	(.L_685 - .L_684)
.L_684:
        /*008c*/ 	.word	0x00000000
        /*0090*/ 	.short	0x0005
        /*0092*/ 	.short	0x0028
        /*0094*/ 	.byte	0x00, 0xf5, 0x21, 0x00


	//----- nvinfo : EIATTR_KPARAM_INFO
	.align		4
.L_685:
        /*0098*/ 	.byte	0x04, 0x17
        /*009a*/ 	.short	(.L_687 - .L_686)
.L_686:
        /*009c*/ 	.word	0x00000000
        /*00a0*/ 	.short	0x0004
        /*00a2*/ 	.short	0x0020
        /*00a4*/ 	.byte	0x00, 0xf5, 0x21, 0x00


	//----- nvinfo : EIATTR_KPARAM_INFO
	.align		4
.L_687:
        /*00a8*/ 	.byte	0x04, 0x17
        /*00aa*/ 	.short	(.L_689 - .L_688)
.L_688:
        /*00ac*/ 	.word	0x00000000
        /*00b0*/ 	.short	0x0003
        /*00b2*/ 	.short	0x0018
        /*00b4*/ 	.byte	0x00, 0xf5, 0x21, 0x00


	//----- nvinfo : EIATTR_KPARAM_INFO
	.align		4
.L_689:
        /*00b8*/ 	.byte	0x04, 0x17
        /*00ba*/ 	.short	(.L_691 - .L_690)
.L_690:
        /*00bc*/ 	.word	0x00000000
        /*00c0*/ 	.short	0x0002
        /*00c2*/ 	.short	0x0010
        /*00c4*/ 	.byte	0x00, 0xf5, 0x21, 0x00


	//----- nvinfo : EIATTR_KPARAM_INFO
	.align		4
.L_691:
        /*00c8*/ 	.byte	0x04, 0x17
        /*00ca*/ 	.short	(.L_693 - .L_692)
.L_692:
        /*00cc*/ 	.word	0x00000000
        /*00d0*/ 	.short	0x0001
        /*00d2*/ 	.short	0x0008
        /*00d4*/ 	.byte	0x00, 0xf5, 0x21, 0x00


	//----- nvinfo : EIATTR_KPARAM_INFO
	.align		4
.L_693:
        /*00d8*/ 	.byte	0x04, 0x17
        /*00da*/ 	.short	(.L_695 - .L_694)
.L_694:
        /*00dc*/ 	.word	0x00000000
        /*00e0*/ 	.short	0x0000
        /*00e2*/ 	.short	0x0000
        /*00e4*/ 	.byte	0x00, 0xf5, 0x21, 0x00


	//----- nvinfo : EIATTR_SPARSE_MMA_MASK
	.align		4
.L_695:
        /*00e8*/ 	.byte	0x03, 0x50
        /*00ea*/ 	.short	0x0000


	//----- nvinfo : EIATTR_MAXREG_COUNT
	.align		4
        /*00ec*/ 	.byte	0x03, 0x1b
        /*00ee*/ 	.short	0x00ff


	//----- nvinfo : EIATTR_MERCURY_ISA_VERSION
	.align		4
        /*00f0*/ 	.byte	0x03, 0x5f
        /*00f2*/ 	.short	0x0101


	//----- nvinfo : EIATTR_VRC_CTA_INIT_COUNT
	.align		4
        /*00f4*/ 	.byte	0x02, 0x4a
	.zero		1
	.zero		1


	//----- nvinfo : EIATTR_EXIT_INSTR_OFFSETS
	.align		4
        /*00f8*/ 	.byte	0x04, 0x1c
        /*00fa*/ 	.short	(.L_697 - .L_696)


	//   ....[0]....
.L_696:
        /*00fc*/ 	.word	0x00000080


	//   ....[1]....
        /*0100*/ 	.word	0x00000330


	//----- nvinfo : EIATTR_CRS_STACK_SIZE
	.align		4
.L_697:
        /*0104*/ 	.byte	0x04, 0x1e
        /*0106*/ 	.short	(.L_699 - .L_698)
.L_698:
        /*0108*/ 	.word	0x00000000


	//----- nvinfo : EIATTR_CBANK_PARAM_SIZE
	.align		4
.L_699:
        /*010c*/ 	.byte	0x03, 0x19
        /*010e*/ 	.short	0x0068


	//----- nvinfo : EIATTR_PARAM_CBANK
	.align		4
        /*0110*/ 	.byte	0x04, 0x0a
        /*0112*/ 	.short	(.L_701 - .L_700)
	.align		4
.L_700:
        /*0114*/ 	.word	index@(.nv.constant0._Z17global_sub_by_rowPiS_S_S_S_S_S_S_S_S_S_S_ii)
        /*0118*/ 	.short	0x0380
        /*011a*/ 	.short	0x0068


	//----- nvinfo : EIATTR_SW_WAR
	.align		4
.L_701:
        /*011c*/ 	.byte	0x04, 0x36
        /*011e*/ 	.short	(.L_703 - .L_702)
.L_702:
        /*0120*/ 	.word	0x00000008
.L_703:


//--------------------- .nv.info._Z17global_calc_gammaPiS_S_S_S_S_S_S_S_S_S_S_ii --------------------------
	.section	.nv.info._Z17global_calc_gammaPiS_S_S_S_S_S_S_S_S_S_S_ii,"",@"SHT_CUDA_INFO"
	.sectionflags	@""
	.align	4


	//----- nvinfo : EIATTR_CUDA_API_VERSION
	.align		4
        /*0000*/ 	.byte	0x04, 0x37
        /*0002*/ 	.short	(.L_705 - .L_704)
.L_704:
        /*0004*/ 	.word	0x00000082


	//----- nvinfo : EIATTR_KPARAM_INFO
	.align		4
.L_705:
        /*0008*/ 	.byte	0x04, 0x17
        /*000a*/ 	.short	(.L_707 - .L_706)
.L_706:
        /*000c*/ 	.word	0x00000000
        /*0010*/ 	.short	0x000d
        /*0012*/ 	.short	0x0064
        /*0014*/ 	.byte	0x00, 0xf0, 0x11, 0x00


	//----- nvinfo : EIATTR_KPARAM_INFO
	.align		4
.L_707:
        /*0018*/ 	.byte	0x04, 0x17
        /*001a*/ 	.short	(.L_709 - .L_708)
.L_708:
        /*001c*/ 	.word	0x00000000
        /*0020*/ 	.short	0x000c
        /*0022*/ 	.short	0x0060
        /*0024*/ 	.byte	0x00, 0xf0, 0x11, 0x00


	//----- nvinfo : EIATTR_KPARAM_INFO
	.align		4
.L_709:
        /*0028*/ 	.byte	0x04, 0x17
        /*002a*/ 	.short	(.L_711 - .L_710)
.L_710:
        /*002c*/ 	.word	0x00000000
        /*0030*/ 	.short	0x000b
        /*0032*/ 	.short	0x0058
        /*0034*/ 	.byte	0x00, 0xf5, 0x21, 0x00


	//----- nvinfo : EIATTR_KPARAM_INFO
	.align		4
.L_711:
        /*0038*/ 	.byte	0x04, 0x17
        /*003a*/ 	.short	(.L_713 - .L_712)
.L_712:
        /*003c*/ 	.word	0x00000000
        /*0040*/ 	.short	0x000a
        /*0042*/ 	.short	0x0050
        /*0044*/ 	.byte	0x00, 0xf5, 0x21, 0x00


	//----- nvinfo : EIATTR_KPARAM_INFO
	.align		4
.L_713:
        /*0048*/ 	.byte	0x04, 0x17
        /*004a*/ 	.short	(.L_715 - .L_714)
.L_714:
        /*004c*/ 	.word	0x00000000
        /*0050*/ 	.short	0x0009
        /*0052*/ 	.short	0x0048
        /*0054*/ 	.byte	0x00, 0xf5, 0x21, 0x00


	//----- nvinfo : EIATTR_KPARAM_INFO
	.align		4
.L_715:
        /*0058*/ 	.byte	0x04, 0x17
        /*005a*/ 	.short	(.L_717 - .L_716)
.L_716:
        /*005c*/ 	.word	0x00000000
        /*0060*/ 	.short	0x0008
        /*0062*/ 	.short	0x0040
        /*0064*/ 	.byte	0x00, 0xf5, 0x21, 0x00


	//----- nvinfo : EIATTR_KPARAM_INFO
	.align		4
.L_717:
        /*0068*/ 	.byte	0x04, 0x17
        /*006a*/ 	.short	(.L_719 - .L_718)
.L_718:
        /*006c*/ 	.word	0x00000000
        /*0070*/ 	.short	0x0007
        /*0072*/ 	.short	0x0038
        /*0074*/ 	.byte	0x00, 0xf5, 0x21, 0x00


	//----- nvinfo : EIATTR_KPARAM_INFO
	.align		4
.L_719:
        /*0078*/ 	.byte	0x04, 0x17
        /*007a*/ 	.short	(.L_721 - .L_720)
.L_720:
        /*007c*/ 	.word	0x00000000
        /*0080*/ 	.short	0x0006
        /*0082*/ 	.short	0x0030
        /*0084*/ 	.byte	0x00, 0xf5, 0x21, 0x00


	//----- nvinfo : EIATTR_KPARAM_INFO
	.align		4
.L_721:
        /*0088*/ 	.byte	0x04, 0x17
        /*008a*/ 	.short	(.L_723 - .L_722)
.L_722:
        /*008c*/ 	.word	0x00000000
        /*0090*/ 	.short	0x0005
        /*0092*/ 	.short	0x0028
        /*0094*/ 	.byte	0x00, 0xf5, 0x21, 0x00


	//----- nvinfo : EIATTR_KPARAM_INFO
	.align		4
.L_723:
        /*0098*/ 	.byte	0x04, 0x17
        /*009a*/ 	.short	(.L_725 - .L_724)
.L_724:
        /*009c*/ 	.word	0x00000000
        /*00a0*/ 	.short	0x0004
        /*00a2*/ 	.short	0x0020
        /*00a4*/ 	.byte	0x00, 0xf5, 0x21, 0x00


	//----- nvinfo : EIATTR_KPARAM_INFO
	.align		4
.L_725:
        /*00a8*/ 	.byte	0x04, 0x17
        /*00aa*/ 	.short	(.L_727 - .L_726)
.L_726:
        /*00ac*/ 	.word	0x00000000
        /*00b0*/ 	.short	0x0003
        /*00b2*/ 	.short	0x0018
        /*00b4*/ 	.byte	0x00, 0xf5, 0x21, 0x00


	//----- nvinfo : EIATTR_KPARAM_INFO
	.align		4
.L_727:
        /*00b8*/ 	.byte	0x04, 0x17
        /*00ba*/ 	.short	(.L_729 - .L_728)
.L_728:
        /*00bc*/ 	.word	0x00000000
        /*00c0*/ 	.short	0x0002
        /*00c2*/ 	.short	0x0010
        /*00c4*/ 	.byte	0x00, 0xf5, 0x21, 0x00


	//----- nvinfo : EIATTR_KPARAM_INFO
	.align		4
.L_729:
        /*00c8*/ 	.byte	0x04, 0x17
        /*00ca*/ 	.short	(.L_731 - .L_730)
.L_730:
        /*00cc*/ 	.word	0x00000000
        /*00d0*/ 	.short	0x0001
        /*00d2*/ 	.short	0x0008
        /*00d4*/ 	.byte	0x00, 0xf5, 0x21, 0x00


	//----- nvinfo : EIATTR_KPARAM_INFO
	.align		4
.L_731:
        /*00d8*/ 	.byte	0x04, 0x17
        /*00da*/ 	.short	(.L_733 - .L_732)
.L_732:
        /*00dc*/ 	.word	0x00000000
        /*00e0*/ 	.short	0x0000
        /*00e2*/ 	.short	0x0000
        /*00e4*/ 	.byte	0x00, 0xf5, 0x21, 0x00


	//----- nvinfo : EIATTR_SPARSE_MMA_MASK
	.align		4
.L_733:
        /*00e8*/ 	.byte	0x03, 0x50
        /*00ea*/ 	.short	0x0000


	//----- nvinfo : EIATTR_MAXREG_COUNT
	.align		4
        /*00ec*/ 	.byte	0x03, 0x1b
        /*00ee*/ 	.short	0x00ff


	//----- nvinfo : EIATTR_MERCURY_ISA_VERSION
	.align		4
        /*00f0*/ 	.byte	0x03, 0x5f
        /*00f2*/ 	.short	0x0101


	//----- nvinfo : EIATTR_VRC_CTA_INIT_COUNT
	.align		4
        /*00f4*/ 	.byte	0x02, 0x4a
	.zero		1
	.zero		1


	//----- nvinfo : EIATTR_EXIT_INSTR_OFFSETS
	.align		4
        /*00f8*/ 	.byte	0x04, 0x1c
        /*00fa*/ 	.short	(.L_735 - .L_734)


	//   ....[0]....
.L_734:
        /*00fc*/ 	.word	0x00000080


	//   ....[1]....
        /*0100*/ 	.word	0x000005a0


	//   ....[2]....
        /*0104*/ 	.word	0x00001b60


	//----- nvinfo : EIATTR_CRS_STACK_SIZE
	.align		4
.L_735:
        /*0108*/ 	.byte	0x04, 0x1e
        /*010a*/ 	.short	(.L_737 - .L_736)
.L_736:
        /*010c*/ 	.word	0x00000000


	//----- nvinfo : EIATTR_CBANK_PARAM_SIZE
	.align		4
.L_737:
        /*0110*/ 	.byte	0x03, 0x19
        /*0112*/ 	.short	0x0068


	//----- nvinfo : EIATTR_PARAM_CBANK
	.align		4
        /*0114*/ 	.byte	0x04, 0x0a
        /*0116*/ 	.short	(.L_739 - .L_738)
	.align		4
.L_738:
        /*0118*/ 	.word	index@(.nv.constant0._Z17global_calc_gammaPiS_S_S_S_S_S_S_S_S_S_S_ii)
        /*011c*/ 	.short	0x0380
        /*011e*/ 	.short	0x0068


	//----- nvinfo : EIATTR_SW_WAR
	.align		4
.L_739:
        /*0120*/ 	.byte	0x04, 0x36
        /*0122*/ 	.short	(.L_741 - .L_740)
.L_740:
        /*0124*/ 	.word	0x00000008
.L_741:


//--------------------- .nv.info._Z31global_gamma_max_index_of_max_bPiS_S_S_S_S_S_S_S_S_S_S_ii --------------------------
	.section	.nv.info._Z31global_gamma_max_index_of_max_bPiS_S_S_S_S_S_S_S_S_S_S_ii,"",@"SHT_CUDA_INFO"
	.sectionflags	@""
	.align	4


	//----- nvinfo : EIATTR_CUDA_API_VERSION
	.align		4
        /*0000*/ 	.byte	0x04, 0x37
        /*0002*/ 	.short	(.L_743 - .L_742)
.L_742:
        /*0004*/ 	.word	0x00000082


	//----- nvinfo : EIATTR_KPARAM_INFO
	.align		4
.L_743:
        /*0008*/ 	.byte	0x04, 0x17
        /*000a*/ 	.short	(.L_745 - .L_744)
.L_744:
        /*000c*/ 	.word	0x00000000
        /*0010*/ 	.short	0x000d
        /*0012*/ 	.short	0x0064
        /*0014*/ 	.byte	0x00, 0xf0, 0x11, 0x00


	//----- nvinfo : EIATTR_KPARAM_INFO
	.align		4
.L_745:
        /*0018*/ 	.byte	0x04, 0x17
        /*001a*/ 	.short	(.L_747 - .L_746)
.L_746:
        /*001c*/ 	.word	0x00000000
        /*0020*/ 	.short	0x000c
        /*0022*/ 	.short	0x0060
        /*0024*/ 	.byte	0x00, 0xf0, 0x11, 0x00


	//----- nvinfo : EIATTR_KPARAM_INFO
	.align		4
.L_747:
        /*0028*/ 	.byte	0x04, 0x17
        /*002a*/ 	.short	(.L_749 - .L_748)
.L_748:
        /*002c*/ 	.word	0x00000000
        /*0030*/ 	.short	0x000b
        /*0032*/ 	.short	0x0058
        /*0034*/ 	.byte	0x00, 0xf5, 0x21, 0x00


	//----- nvinfo : EIATTR_KPARAM_INFO
	.align		4
.L_749:
        /*0038*/ 	.byte	0x04, 0x17
        /*003a*/ 	.short	(.L_751 - .L_750)
.L_750:
        /*003c*/ 	.word	0x00000000
        /*0040*/ 	.short	0x000a
        /*0042*/ 	.short	0x0050
        /*0044*/ 	.byte	0x00, 0xf5, 0x21, 0x00


	//----- nvinfo : EIATTR_KPARAM_INFO
	.align		4
.L_751:
        /*0048*/ 	.byte	0x04, 0x17
        /*004a*/ 	.short	(.L_753 - .L_752)
.L_752:
        /*004c*/ 	.word	0x00000000
        /*0050*/ 	.short	0x0009
        /*0052*/ 	.short	0x0048
        /*0054*/ 	.byte	0x00, 0xf5, 0x21, 0x00


	//----- nvinfo : EIATTR_KPARAM_INFO
	.align		4
.L_753:
        /*0058*/ 	.byte	0x04, 0x17
        /*005a*/ 	.short	(.L_755 - .L_754)
.L_754:
        /*005c*/ 	.word	0x00000000
        /*0060*/ 	.short	0x0008
        /*0062*/ 	.short	0x0040
        /*0064*/ 	.byte	0x00, 0xf5, 0x21, 0x00


	//----- nvinfo : EIATTR_KPARAM_INFO
	.align		4
.L_755:
        /*0068*/ 	.byte	0x04, 0x17
        /*006a*/ 	.short	(.L_757 - .L_756)
.L_756:
        /*006c*/ 	.word	0x00000000
        /*0070*/ 	.short	0x0007
        /*0072*/ 	.short	0x0038
        /*0074*/ 	.byte	0x00, 0xf5, 0x21, 0x00


	//----- nvinfo : EIATTR_KPARAM_INFO
	.align		4
.L_757:
        /*0078*/ 	.byte	0x04, 0x17
        /*007a*/ 	.short	(.L_759 - .L_758)
.L_758:
        /*007c*/ 	.word	0x00000000
        /*0080*/ 	.short	0x0006
        /*0082*/ 	.short	0x0030
        /*0084*/ 	.byte	0x00, 0xf5, 0x21, 0x00


	//----- nvinfo : EIATTR_KPARAM_INFO
	.align		4
.L_759:
        /*0088*/ 	.byte	0x04, 0x17
        /*008a*/ 	.short	(.L_761 - .L_760)
.L_760:
        /*008c*/ 	.word	0x00000000
        /*0090*/ 	.short	0x0005
        /*0092*/ 	.short	0x0028
        /*0094*/ 	.byte	0x00, 0xf5, 0x21, 0x00


	//----- nvinfo : EIATTR_KPARAM_INFO
	.align		4
.L_761:
        /*0098*/ 	.byte	0x04, 0x17
        /*009a*/ 	.short	(.L_763 - .L_762)
.L_762:
        /*009c*/ 	.word	0x00000000
        /*00a0*/ 	.short	0x0004
        /*00a2*/ 	.short	0x0020
        /*00a4*/ 	.byte	0x00, 0xf5, 0x21, 0x00


	//----- nvinfo : EIATTR_KPARAM_INFO
	.align		4
.L_763:
        /*00a8*/ 	.byte	0x04, 0x17
        /*00aa*/ 	.short	(.L_765 - .L_764)
.L_764:
        /*00ac*/ 	.word	0x00000000
        /*00b0*/ 	.short	0x0003
        /*00b2*/ 	.short	0x0018
        /*00b4*/ 	.byte	0x00, 0xf5, 0x21, 0x00


	//----- nvinfo : EIATTR_KPARAM_INFO
	.align		4
.L_765:
        /*00b8*/ 	.byte	0x04, 0x17
        /*00ba*/ 	.short	(.L_767 - .L_766)
.L_766:
        /*00bc*/ 	.word	0x00000000
        /*00c0*/ 	.short	0x0002
        /*00c2*/ 	.short	0x0010
        /*00c4*/ 	.byte	0x00, 0xf5, 0x21, 0x00


	//----- nvinfo : EIATTR_KPARAM_INFO
	.align		4
.L_767:
        /*00c8*/ 	.byte	0x04, 0x17
        /*00ca*/ 	.short	(.L_769 - .L_768)
.L_768:
        /*00cc*/ 	.word	0x00000000
        /*00d0*/ 	.short	0x0001
        /*00d2*/ 	.short	0x0008
        /*00d4*/ 	.byte	0x00, 0xf5, 0x21, 0x00


	//----- nvinfo : EIATTR_KPARAM_INFO
	.align		4
.L_769:
        /*00d8*/ 	.byte	0x04, 0x17
        /*00da*/ 	.short	(.L_771 - .L_770)
.L_770:
        /*00dc*/ 	.word	0x00000000
        /*00e0*/ 	.short	0x0000
        /*00e2*/ 	.short	0x0000
        /*00e4*/ 	.byte	0x00, 0xf5, 0x21, 0x00


	//----- nvinfo : EIATTR_SPARSE_MMA_MASK
	.align		4
.L_771:
        /*00e8*/ 	.byte	0x03, 0x50
        /*00ea*/ 	.short	0x0000


	//----- nvinfo : EIATTR_MAXREG_COUNT
	.align		4
        /*00ec*/ 	.byte	0x03, 0x1b
        /*00ee*/ 	.short	0x00ff


	//----- nvinfo : EIATTR_MERCURY_ISA_VERSION
	.align		4
        /*00f0*/ 	.byte	0x03, 0x5f
        /*00f2*/ 	.short	0x0101


	//----- nvinfo : EIATTR_VRC_CTA_INIT_COUNT
	.align		4
        /*00f4*/ 	.byte	0x02, 0x4a
	.zero		1
	.zero		1


	//----- nvinfo : EIATTR_EXIT_INSTR_OFFSETS
	.align		4
        /*00f8*/ 	.byte	0x04, 0x1c
        /*00fa*/ 	.short	(.L_773 - .L_772)


	//   ....[0]....
.L_772:
        /*00fc*/ 	.word	0x00000060


	//   ....[1]....
        /*0100*/ 	.word	0x00000180


	//   ....[2]....
        /*0104*/ 	.word	0x00000ac0


	//----- nvinfo : EIATTR_CRS_STACK_SIZE
	.align		4
.L_773:
        /*0108*/ 	.byte	0x04, 0x1e
        /*010a*/ 	.short	(.L_775 - .L_774)
.L_774:
        /*010c*/ 	.word	0x00000000


	//----- nvinfo : EIATTR_CBANK_PARAM_SIZE
	.align		4
.L_775:
        /*0110*/ 	.byte	0x03, 0x19
        /*0112*/ 	.short	0x0068


	//----- nvinfo : EIATTR_PARAM_CBANK
	.align		4
        /*0114*/ 	.byte	0x04, 0x0a
        /*0116*/ 	.short	(.L_777 - .L_776)
	.align		4
.L_776:
        /*0118*/ 	.word	index@(.nv.constant0._Z31global_gamma_max_index_of_max_bPiS_S_S_S_S_S_S_S_S_S_S_ii)
        /*011c*/ 	.short	0x0380
        /*011e*/ 	.short	0x0068


	//----- nvinfo : EIATTR_SW_WAR
	.align		4
.L_777:
        /*0120*/ 	.byte	0x04, 0x36
        /*0122*/ 	.short	(.L_779 - .L_778)
.L_778:
        /*0124*/ 	.word	0x00000008
.L_779:


//--------------------- .nv.info._Z31global_gamma_max_index_of_max_aPiS_S_S_S_S_S_S_S_S_S_S_ii --------------------------
	.section	.nv.info._Z31global_gamma_max_index_of_max_aPiS_S_S_S_S_S_S_S_S_S_S_ii,"",@"SHT_CUDA_INFO"
	.sectionflags	@""
	.align	4


	//----- nvinfo : EIATTR_CUDA_API_VERSION
	.align		4
        /*0000*/ 	.byte	0x04, 0x37
        /*0002*/ 	.short	(.L_781 - .L_780)
.L_780:
        /*0004*/ 	.word	0x00000082


	//----- nvinfo : EIATTR_KPARAM_INFO
	.align		4
.L_781:
        /*0008*/ 	.byte	0x04, 0x17
        /*000a*/ 	.short	(.L_783 - .L_782)
.L_782:
        /*000c*/ 	.word	0x00000000
        /*0010*/ 	.short	0x000d
        /*0012*/ 	.short	0x0064
        /*0014*/ 	.byte	0x00, 0xf0, 0x11, 0x00


	//----- nvinfo : EIATTR_KPARAM_INFO
	.align		4
.L_783:
        /*0018*/ 	.byte	0x04, 0x17
        /*001a*/ 	.short	(.L_785 - .L_784)
.L_784:
        /*001c*/ 	.word	0x00000000
        /*0020*/ 	.short	0x000c
        /*0022*/ 	.short	0x0060
        /*0024*/ 	.byte	0x00, 0xf0, 0x11, 0x00


	//----- nvinfo : EIATTR_KPARAM_INFO
	.align		4
.L_785:
        /*0028*/ 	.byte	0x04, 0x17
        /*002a*/ 	.short	(.L_787 - .L_786)
.L_786:
        /*002c*/ 	.word	0x00000000
        /*0030*/ 	.short	0x000b
        /*0032*/ 	.short	0x0058
        /*0034*/ 	.byte	0x00, 0xf5, 0x21, 0x00


	//----- nvinfo : EIATTR_KPARAM_INFO
	.align		4
.L_787:
        /*0038*/ 	.byte	0x04, 0x17
        /*003a*/ 	.short	(.L_789 - .L_788)
.L_788:
        /*003c*/ 	.word	0x00000000
        /*0040*/ 	.short	0x000a
        /*0042*/ 	.short	0x0050
        /*0044*/ 	.byte	0x00, 0xf5, 0x21, 0x00


	//----- nvinfo : EIATTR_KPARAM_INFO
	.align		4
.L_789:
        /*0048*/ 	.byte	0x04, 0x17
        /*004a*/ 	.short	(.L_791 - .L_790)
.L_790:
        /*004c*/ 	.word	0x00000000
        /*0050*/ 	.short	0x0009
        /*0052*/ 	.short	0x0048
        /*0054*/ 	.byte	0x00, 0xf5, 0x21, 0x00


	//----- nvinfo : EIATTR_KPARAM_INFO
	.align		4
.L_791:
        /*0058*/ 	.byte	0x04, 0x17
        /*005a*/ 	.short	(.L_793 - .L_792)
.L_792:
        /*005c*/ 	.word	0x00000000
        /*0060*/ 	.short	0x0008
        /*0062*/ 	.short	0x0040
        /*0064*/ 	.byte	0x00, 0xf5, 0x21, 0x00


	//----- nvinfo : EIATTR_KPARAM_INFO
	.align		4
.L_793:
        /*0068*/ 	.byte	0x04, 0x17
        /*006a*/ 	.short	(.L_795 - .L_794)
.L_794:
        /*006c*/ 	.word	0x00000000
        /*0070*/ 	.short	0x0007
        /*0072*/ 	.short	0x0038
        /*0074*/ 	.byte	0x00, 0xf5, 0x21, 0x00


	//----- nvinfo : EIATTR_KPARAM_INFO
	.align		4
.L_795:
        /*0078*/ 	.byte	0x04, 0x17
        /*007a*/ 	.short	(.L_797 - .L_796)
.L_796:
        /*007c*/ 	.word	0x00000000
        /*0080*/ 	.short	0x0006
        /*0082*/ 	.short	0x0030
        /*0084*/ 	.byte	0x00, 0xf5, 0x21, 0x00


	//----- nvinfo : EIATTR_KPARAM_INFO
	.align		4
.L_797:
        /*0088*/ 	.byte	0x04, 0x17
        /*008a*/ 	.short	(.L_799 - .L_798)
.L_798:
        /*008c*/ 	.word	0x00000000
        /*0090*/ 	.short	0x0005
        /*0092*/ 	.short	0x0028
        /*0094*/ 	.byte	0x00, 0xf5, 0x21, 0x00


	//----- nvinfo : EIATTR_KPARAM_INFO
	.align		4
.L_799:
        /*0098*/ 	.byte	0x04, 0x17
        /*009a*/ 	.short	(.L_801 - .L_800)
.L_800:
        /*009c*/ 	.word	0x00000000
        /*00a0*/ 	.short	0x0004
        /*00a2*/ 	.short	0x0020
        /*00a4*/ 	.byte	0x00, 0xf5, 0x21, 0x00


	//----- nvinfo : EIATTR_KPARAM_INFO
	.align		4
.L_801:
        /*00a8*/ 	.byte	0x04, 0x17
        /*00aa*/ 	.short	(.L_803 - .L_802)
.L_802:
        /*00ac*/ 	.word	0x00000000
        /*00b0*/ 	.short	0x0003
        /*00b2*/ 	.short	0x0018
        /*00b4*/ 	.byte	0x00, 0xf5, 0x21, 0x00


	//----- nvinfo : EIATTR_KPARAM_INFO
	.align		4
.L_803:
        /*00b8*/ 	.byte	0x04, 0x17
        /*00ba*/ 	.short	(.L_805 - .L_804)
.L_804:
        /*00bc*/ 	.word	0x00000000
        /*00c0*/ 	.short	0x0002
        /*00c2*/ 	.short	0x0010
        /*00c4*/ 	.byte	0x00, 0xf5, 0x21, 0x00


	//----- nvinfo : EIATTR_KPARAM_INFO
	.align		4
.L_805:
        /*00c8*/ 	.byte	0x04, 0x17
        /*00ca*/ 	.short	(.L_807 - .L_806)
.L_806:
        /*00cc*/ 	.word	0x00000000
        /*00d0*/ 	.short	0x0001
        /*00d2*/ 	.short	0x0008
        /*00d4*/ 	.byte	0x00, 0xf5, 0x21, 0x00


	//----- nvinfo : EIATTR_KPARAM_INFO
	.align		4
.L_807:
        /*00d8*/ 	.byte	0x04, 0x17
        /*00da*/ 	.short	(.L_809 - .L_808)
.L_808:
        /*00dc*/ 	.word	0x00000000
        /*00e0*/ 	.short	0x0000
        /*00e2*/ 	.short	0x0000
        /*00e4*/ 	.byte	0x00, 0xf5, 0x21, 0x00


	//----- nvinfo : EIATTR_SPARSE_MMA_MASK
	.align		4
.L_809:
        /*00e8*/ 	.byte	0x03, 0x50
        /*00ea*/ 	.short	0x0000


	//----- nvinfo : EIATTR_MAXREG_COUNT
	.align		4
        /*00ec*/ 	.byte	0x03, 0x1b
        /*00ee*/ 	.short	0x00ff


	//----- nvinfo : EIATTR_MERCURY_ISA_VERSION
	.align		4
        /*00f0*/ 	.byte	0x03, 0x5f
        /*00f2*/ 	.short	0x0101


	//----- nvinfo : EIATTR_VRC_CTA_INIT_COUNT
	.align		4
        /*00f4*/ 	.byte	0x02, 0x4a
	.zero		1
	.zero		1


	//----- nvinfo : EIATTR_EXIT_INSTR_OFFSETS
	.align		4
        /*00f8*/ 	.byte	0x04, 0x1c
        /*00fa*/ 	.short	(.L_811 - .L_810)


	//   ....[0]....
.L_810:
        /*00fc*/ 	.word	0x00000070


	//   ....[1]....
        /*0100*/ 	.word	0x00000190


	//   ....[2]....
        /*0104*/ 	.word	0x00000b90


	//----- nvinfo : EIATTR_CRS_STACK_SIZE
	.align		4
.L_811:
        /*0108*/ 	.byte	0x04, 0x1e
        /*010a*/ 	.short	(.L_813 - .L_812)
.L_812:
        /*010c*/ 	.word	0x00000000


	//----- nvinfo : EIATTR_CBANK_PARAM_SIZE
	.align		4
.L_813:
        /*0110*/ 	.byte	0x03, 0x19
        /*0112*/ 	.short	0x0068


	//----- nvinfo : EIATTR_PARAM_CBANK
	.align		4
        /*0114*/ 	.byte	0x04, 0x0a
        /*0116*/ 	.short	(.L_815 - .L_814)
	.align		4
.L_814:
        /*0118*/ 	.word	index@(.nv.constant0._Z31global_gamma_max_index_of_max_aPiS_S_S_S_S_S_S_S_S_S_S_ii)
        /*011c*/ 	.short	0x0380
        /*011e*/ 	.short	0x0068


	//----- nvinfo : EIATTR_SW_WAR
	.align		4
.L_815:
        /*0120*/ 	.byte	0x04, 0x36
        /*0122*/ 	.short	(.L_817 - .L_816)
.L_816:
        /*0124*/ 	.word	0x00000008
.L_817:


//--------------------- .nv.info._Z27global_queue_indexes_of_maxPiS_S_S_S_S_S_S_S_S_S_S_ii --------------------------
	.section	.nv.info._Z27global_queue_indexes_of_maxPiS_S_S_S_S_S_S_S_S_S_S_ii,"",@"SHT_CUDA_INFO"
	.sectionflags	@""
	.align	4


	//----- nvinfo : EIATTR_CUDA_API_VERSION
	.align		4
        /*0000*/ 	.byte	0x04, 0x37
        /*0002*/ 	.short	(.L_819 - .L_818)
.L_818:
        /*0004*/ 	.word	0x00000082


	//----- nvinfo : EIATTR_KPARAM_INFO
	.align		4
.L_819:
        /*0008*/ 	.byte	0x04, 0x17
        /*000a*/ 	.short	(.L_821 - .L_820)
.L_820:
        /*000c*/ 	.word	0x00000000
        /*0010*/ 	.short	0x000d
        /*0012*/ 	.short	0x0064
        /*0014*/ 	.byte	0x00, 0xf0, 0x11, 0x00


	//----- nvinfo : EIATTR_KPARAM_INFO
	.align		4
.L_821:
        /*0018*/ 	.byte	0x04, 0x17
        /*001a*/ 	.short	(.L_823 - .L_822)
.L_822:
        /*001c*/ 	.word	0x00000000
        /*0020*/ 	.short	0x000c
        /*0022*/ 	.short	0x0060
        /*0024*/ 	.byte	0x00, 0xf0, 0x11, 0x00


	//----- nvinfo : EIATTR_KPARAM_INFO
	.align		4
.L_823:
        /*0028*/ 	.byte	0x04, 0x17
        /*002a*/ 	.short	(.L_825 - .L_824)
.L_824:
        /*002c*/ 	.word	0x00000000
        /*0030*/ 	.short	0x000b
        /*0032*/ 	.short	0x0058
        /*0034*/ 	.byte	0x00, 0xf5, 0x21, 0x00


	//----- nvinfo : EIATTR_KPARAM_INFO
	.align		4
.L_825:
        /*0038*/ 	.byte	0x04, 0x17
        /*003a*/ 	.short	(.L_827 - .L_826)
.L_826:
        /*003c*/ 	.word	0x00000000
        /*0040*/ 	.short	0x000a
        /*0042*/ 	.short	0x0050
        /*0044*/ 	.byte	0x00, 0xf5, 0x21, 0x00


	//----- nvinfo : EIATTR_KPARAM_INFO
	.align		4
.L_827:
        /*0048*/ 	.byte	0x04, 0x17
        /*004a*/ 	.short	(.L_829 - .L_828)
.L_828:
        /*004c*/ 	.word	0x00000000
        /*0050*/ 	.short	0x0009
        /*0052*/ 	.short	0x0048
        /*0054*/ 	.byte	0x00, 0xf5, 0x21, 0x00


	//----- nvinfo : EIATTR_KPARAM_INFO
	.align		4
.L_829:
        /*0058*/ 	.byte	0x04, 0x17
        /*005a*/ 	.short	(.L_831 - .L_830)
.L_830:
        /*005c*/ 	.word	0x00000000
        /*0060*/ 	.short	0x0008
        /*0062*/ 	.short	0x0040
        /*0064*/ 	.byte	0x00, 0xf5, 0x21, 0x00


	//----- nvinfo : EIATTR_KPARAM_INFO
	.align		4
.L_831:
        /*0068*/ 	.byte	0x04, 0x17
        /*006a*/ 	.short	(.L_833 - .L_832)
.L_832:
        /*006c*/ 	.word	0x00000000
        /*0070*/ 	.short	0x0007
        /*0072*/ 	.short	0x0038
        /*0074*/ 	.byte	0x00, 0xf5, 0x21, 0x00


	//----- nvinfo : EIATTR_KPARAM_INFO
	.align		4
.L_833:
        /*0078*/ 	.byte	0x04, 0x17
        /*007a*/ 	.short	(.L_835 - .L_834)
.L_834:
        /*007c*/ 	.word	0x00000000
        /*0080*/ 	.short	0x0006
        /*0082*/ 	.short	0x0030
        /*0084*/ 	.byte	0x00, 0xf5, 0x21, 0x00


	//----- nvinfo : EIATTR_KPARAM_INFO
	.align		4
.L_835:
        /*0088*/ 	.byte	0x04, 0x17
        /*008a*/ 	.short	(.L_837 - .L_836)
.L_836:
        /*008c*/ 	.word	0x00000000
        /*0090*/ 	.short	0x0005
        /*0092*/ 	.short	0x0028
        /*0094*/ 	.byte	0x00, 0xf5, 0x21, 0x00


	//----- nvinfo : EIATTR_KPARAM_INFO
	.align		4
.L_837:
        /*0098*/ 	.byte	0x04, 0x17
        /*009a*/ 	.short	(.L_839 - .L_838)
.L_838:
        /*009c*/ 	.word	0x00000000
        /*00a0*/ 	.short	0x0004
        /*00a2*/ 	.short	0x0020
        /*00a4*/ 	.byte	0x00, 0xf5, 0x21, 0x00


	//----- nvinfo : EIATTR_KPARAM_INFO
	.align		4
.L_839:
        /*00a8*/ 	.byte	0x04, 0x17
        /*00aa*/ 	.short	(.L_841 - .L_840)
.L_840:
        /*00ac*/ 	.word	0x00000000
        /*00b0*/ 	.short	0x0003
        /*00b2*/ 	.short	0x0018
        /*00b4*/ 	.byte	0x00, 0xf5, 0x21, 0x00


	//----- nvinfo : EIATTR_KPARAM_INFO
	.align		4
.L_841:
        /*00b8*/ 	.byte	0x04, 0x17
        /*00ba*/ 	.short	(.L_843 - .L_842)
.L_842:
        /*00bc*/ 	.word	0x00000000
        /*00c0*/ 	.short	0x0002
        /*00c2*/ 	.short	0x0010
        /*00c4*/ 	.byte	0x00, 0xf5, 0x21, 0x00


	//----- nvinfo : EIATTR_KPARAM_INFO
	.align		4
.L_843:
        /*00c8*/ 	.byte	0x04, 0x17
        /*00ca*/ 	.short	(.L_845 - .L_844)
.L_844:
        /*00cc*/ 	.word	0x00000000
        /*00d0*/ 	.short	0x0001
        /*00d2*/ 	.short	0x0008
        /*00d4*/ 	.byte	0x00, 0xf5, 0x21, 0x00


	//----- nvinfo : EIATTR_KPARAM_INFO
	.align		4
.L_845:
        /*00d8*/ 	.byte	0x04, 0x17
        /*00da*/ 	.short	(.L_847 - .L_846)
.L_846:
        /*00dc*/ 	.word	0x00000000
        /*00e0*/ 	.short	0x0000
        /*00e2*/ 	.short	0x0000
        /*00e4*/ 	.byte	0x00, 0xf5, 0x21, 0x00


	//----- nvinfo : EIATTR_SPARSE_MMA_MASK
	.align		4
.L_847:
        /*00e8*/ 	.byte	0x03, 0x50
        /*00ea*/ 	.short	0x0000


	//----- nvinfo : EIATTR_MAXREG_COUNT
	.align		4
        /*00ec*/ 	.byte	0x03, 0x1b
        /*00ee*/ 	.short	0x00ff


	//----- nvinfo : EIATTR_MERCURY_ISA_VERSION
	.align		4
        /*00f0*/ 	.byte	0x03, 0x5f
        /*00f2*/ 	.short	0x0101


	//----- nvinfo : EIATTR_VRC_CTA_INIT_COUNT
	.align		4
        /*00f4*/ 	.byte	0x02, 0x4a
	.zero		1
	.zero		1


	//----- nvinfo : EIATTR_EXIT_INSTR_OFFSETS
	.align		4
        /*00f8*/ 	.byte	0x04, 0x1c
        /*00fa*/ 	.short	(.L_849 - .L_848)


	//   ....[0]....
.L_848:
        /*00fc*/ 	.word	0x00000060


	//   ....[1]....
        /*0100*/ 	.word	0x000002a0


	//----- nvinfo : EIATTR_CRS_STACK_SIZE
	.align		4
.L_849:
        /*0104*/ 	.byte	0x04, 0x1e
        /*0106*/ 	.short	(.L_851 - .L_850)
.L_850:
        /*0108*/ 	.word	0x00000000


	//----- nvinfo : EIATTR_CBANK_PARAM_SIZE
	.align		4
.L_851:
        /*010c*/ 	.byte	0x03, 0x19
        /*010e*/ 	.short	0x0068


	//----- nvinfo : EIATTR_PARAM_CBANK
	.align		4
        /*0110*/ 	.byte	0x04, 0x0a
        /*0112*/ 	.short	(.L_853 - .L_852)
	.align		4
.L_852:
        /*0114*/ 	.word	index@(.nv.constant0._Z27global_queue_indexes_of_maxPiS_S_S_S_S_S_S_S_S_S_S_ii)
        /*0118*/ 	.short	0x0380
        /*011a*/ 	.short	0x0068


	//----- nvinfo : EIATTR_SW_WAR
	.align		4
.L_853:
        /*011c*/ 	.byte	0x04, 0x36
        /*011e*/ 	.short	(.L_855 - .L_854)
.L_854:
        /*0120*/ 	.word	0x00000008
.L_855:


//--------------------- .nv.info._Z19global_matrix_truncPiS_S_S_S_S_S_S_S_S_S_S_ii --------------------------
	.section	.nv.info._Z19global_matrix_truncPiS_S_S_S_S_S_S_S_S_S_S_ii,"",@"SHT_CUDA_INFO"
	.sectionflags	@""
	.align	4


	//----- nvinfo : EIATTR_CUDA_API_VERSION
	.align		4
        /*0000*/ 	.byte	0x04, 0x37
        /*0002*/ 	.short	(.L_857 - .L_856)
.L_856:
        /*0004*/ 	.word	0x00000082


	//----- nvinfo : EIATTR_KPARAM_INFO
	.align		4
.L_857:
        /*0008*/ 	.byte	0x04, 0x17
        /*000a*/ 	.short	(.L_859 - .L_858)
.L_858:
        /*000c*/ 	.word	0x00000000
        /*0010*/ 	.short	0x000d
        /*0012*/ 	.short	0x0064
        /*0014*/ 	.byte	0x00, 0xf0, 0x11, 0x00


	//----- nvinfo : EIATTR_KPARAM_INFO
	.align		4
.L_859:
        /*0018*/ 	.byte	0x04, 0x17
        /*001a*/ 	.short	(.L_861 - .L_860)
.L_860:
        /*001c*/ 	.word	0x00000000
        /*0020*/ 	.short	0x000c
        /*0022*/ 	.short	0x0060
        /*0024*/ 	.byte	0x00, 0xf0, 0x11, 0x00


	//----- nvinfo : EIATTR_KPARAM_INFO
	.align		4
.L_861:
        /*0028*/ 	.byte	0x04, 0x17
        /*002a*/ 	.short	(.L_863 - .L_862)
.L_862:
        /*002c*/ 	.word	0x00000000
        /*0030*/ 	.short	0x000b
        /*0032*/ 	.short	0x0058
        /*0034*/ 	.byte	0x00, 0xf5, 0x21, 0x00


	//----- nvinfo : EIATTR_KPARAM_INFO
	.align		4
.L_863:
        /*0038*/ 	.byte	0x04, 0x17
        /*003a*/ 	.short	(.L_865 - .L_864)
.L_864:
        /*003c*/ 	.word	0x00000000
        /*0040*/ 	.short	0x000a
        /*0042*/ 	.short	0x0050
        /*0044*/ 	.byte	0x00, 0xf5, 0x21, 0x00


	//----- nvinfo : EIATTR_KPARAM_INFO
	.align		4
.L_865:
        /*0048*/ 	.byte	0x04, 0x17
        /*004a*/ 	.short	(.L_867 - .L_866)
.L_866:
        /*004c*/ 	.word	0x00000000
        /*0050*/ 	.short	0x0009
        /*0052*/ 	.short	0x0048
        /*0054*/ 	.byte	0x00, 0xf5, 0x21, 0x00


	//----- nvinfo : EIATTR_KPARAM_INFO
	.align		4
.L_867:
        /*0058*/ 	.byte	0x04, 0x17
        /*005a*/ 	.short	(.L_869 - .L_868)
.L_868:
        /*005c*/ 	.word	0x00000000
        /*0060*/ 	.short	0x0008
        /*0062*/ 	.short	0x0040
        /*0064*/ 	.byte	0x00, 0xf5, 0x21, 0x00


	//----- nvinfo : EIATTR_KPARAM_INFO
	.align		4
.L_869:
        /*0068*/ 	.byte	0x04, 0x17
        /*006a*/ 	.short	(.L_871 - .L_870)
.L_870:
        /*006c*/ 	.word	0x00000000
        /*0070*/ 	.short	0x0007
        /*0072*/ 	.short	0x0038
        /*0074*/ 	.byte	0x00, 0xf5, 0x21, 0x00


	//----- nvinfo : EIATTR_KPARAM_INFO
	.align		4
.L_871:
        /*0078*/ 	.byte	0x04, 0x17
        /*007a*/ 	.short	(.L_873 - .L_872)
.L_872:
        /*007c*/ 	.word	0x00000000
        /*0080*/ 	.short	0x0006
        /*0082*/ 	.short	0x0030
        /*0084*/ 	.byte	0x00, 0xf5, 0x21, 0x00


	//----- nvinfo : EIATTR_KPARAM_INFO
	.align		4
.L_873:
        /*0088*/ 	.byte	0x04, 0x17
        /*008a*/ 	.short	(.L_875 - .L_874)
.L_874:
        /*008c*/ 	.word	0x00000000
        /*0090*/ 	.short	0x0005
        /*0092*/ 	.short	0x0028
        /*0094*/ 	.byte	0x00, 0xf5, 0x21, 0x00


	//----- nvinfo : EIATTR_KPARAM_INFO
	.align		4
.L_875:
        /*0098*/ 	.byte	0x04, 0x17
        /*009a*/ 	.short	(.L_877 - .L_876)
.L_876:
        /*009c*/ 	.word	0x00000000
        /*00a0*/ 	.short	0x0004
        /*00a2*/ 	.short	0x0020
        /*00a4*/ 	.byte	0x00, 0xf5, 0x21, 0x00


	//----- nvinfo : EIATTR_KPARAM_INFO
	.align		4
.L_877:
        /*00a8*/ 	.byte	0x04, 0x17
        /*00aa*/ 	.short	(.L_879 - .L_878)
.L_878:
        /*00ac*/ 	.word	0x00000000
        /*00b0*/ 	.short	0x0003
        /*00b2*/ 	.short	0x0018
        /*00b4*/ 	.byte	0x00, 0xf5, 0x21, 0x00


	//----- nvinfo : EIATTR_KPARAM_INFO
	.align		4
.L_879:
        /*00b8*/ 	.byte	0x04, 0x17
        /*00ba*/ 	.short	(.L_881 - .L_880)
.L_880:
        /*00bc*/ 	.word	0x00000000
        /*00c0*/ 	.short	0x0002
        /*00c2*/ 	.short	0x0010
        /*00c4*/ 	.byte	0x00, 0xf5, 0x21, 0x00


	//----- nvinfo : EIATTR_KPARAM_INFO
	.align		4
.L_881:
        /*00c8*/ 	.byte	0x04, 0x17
        /*00ca*/ 	.short	(.L_883 - .L_882)
.L_882:
        /*00cc*/ 	.word	0x00000000
        /*00d0*/ 	.short	0x0001
        /*00d2*/ 	.short	0x0008
        /*00d4*/ 	.byte	0x00, 0xf5, 0x21, 0x00


	//----- nvinfo : EIATTR_KPARAM_INFO
	.align		4
.L_883:
        /*00d8*/ 	.byte	0x04, 0x17
        /*00da*/ 	.short	(.L_885 - .L_884)
.L_884:
        /*00dc*/ 	.word	0x00000000
        /*00e0*/ 	.short	0x0000
        /*00e2*/ 	.short	0x0000
        /*00e4*/ 	.byte	0x00, 0xf5, 0x21, 0x00


	//----- nvinfo : EIATTR_SPARSE_MMA_MASK
	.align		4
.L_885:
        /*00e8*/ 	.byte	0x03, 0x50
        /*00ea*/ 	.short	0x0000


	//----- nvinfo : EIATTR_MAXREG_COUNT
	.align		4
        /*00ec*/ 	.byte	0x03, 0x1b
        /*00ee*/ 	.short	0x00ff


	//----- nvinfo : EIATTR_MERCURY_ISA_VERSION
	.align		4
        /*00f0*/ 	.byte	0x03, 0x5f
        /*00f2*/ 	.short	0x0101


	//----- nvinfo : EIATTR_VRC_CTA_INIT_COUNT
	.align		4
        /*00f4*/ 	.byte	0x02, 0x4a
	.zero		1
	.zero		1


	//----- nvinfo : EIATTR_EXIT_INSTR_OFFSETS
	.align		4
        /*00f8*/ 	.byte	0x04, 0x1c
        /*00fa*/ 	.short	(.L_887 - .L_886)


	//   ....[0]....
.L_886:
        /*00fc*/ 	.word	0x00000090


	//   ....[1]....
        /*0100*/ 	.word	0x00000650


	//----- nvinfo : EIATTR_CRS_STACK_SIZE
	.align		4
.L_887:
        /*0104*/ 	.byte	0x04, 0x1e
        /*0106*/ 	.short	(.L_889 - .L_888)
.L_888:
        /*0108*/ 	.word	0x00000000


	//----- nvinfo : EIATTR_CBANK_PARAM_SIZE
	.align		4
.L_889:
        /*010c*/ 	.byte	0x03, 0x19
        /*010e*/ 	.short	0x0068


	//----- nvinfo : EIATTR_PARAM_CBANK
	.align		4
        /*0110*/ 	.byte	0x04, 0x0a
        /*0112*/ 	.short	(.L_891 - .L_890)
	.align		4
.L_890:
        /*0114*/ 	.word	index@(.nv.constant0._Z19global_matrix_truncPiS_S_S_S_S_S_S_S_S_S_S_ii)
        /*0118*/ 	.short	0x0380
        /*011a*/ 	.short	0x0068


	//----- nvinfo : EIATTR_SW_WAR
	.align		4
.L_891:
        /*011c*/ 	.byte	0x04, 0x36
        /*011e*/ 	.short	(.L_893 - .L_892)
.L_892:
        /*0120*/ 	.word	0x00000008
.L_893:


//--------------------- .nv.info._Z20global_add_forbiddenPiS_S_S_S_S_S_S_S_S_S_S_ii --------------------------
	.section	.nv.info._Z20global_add_forbiddenPiS_S_S_S_S_S_S_S_S_S_S_ii,"",@"SHT_CUDA_INFO"
	.sectionflags	@""
	.align	4


	//----- nvinfo : EIATTR_CUDA_API_VERSION
	.align		4
        /*0000*/ 	.byte	0x04, 0x37
        /*0002*/ 	.short	(.L_895 - .L_894)
.L_894:
        /*0004*/ 	.word	0x00000082


	//----- nvinfo : EIATTR_KPARAM_INFO
	.align		4
.L_895:
        /*0008*/ 	.byte	0x04, 0x17
        /*000a*/ 	.short	(.L_897 - .L_896)
.L_896:
        /*000c*/ 	.word	0x00000000
        /*0010*/ 	.short	0x000d
        /*0012*/ 	.short	0x0064
        /*0014*/ 	.byte	0x00, 0xf0, 0x11, 0x00


	//----- nvinfo : EIATTR_KPARAM_INFO
	.align		4
.L_897:
        /*0018*/ 	.byte	0x04, 0x17
        /*001a*/ 	.short	(.L_899 - .L_898)
.L_898:
        /*001c*/ 	.word	0x00000000
        /*0020*/ 	.short	0x000c
        /*0022*/ 	.short	0x0060
        /*0024*/ 	.byte	0x00, 0xf0, 0x11, 0x00


	//----- nvinfo : EIATTR_KPARAM_INFO
	.align		4
.L_899:
        /*0028*/ 	.byte	0x04, 0x17
        /*002a*/ 	.short	(.L_901 - .L_900)
.L_900:
        /*002c*/ 	.word	0x00000000
        /*0030*/ 	.short	0x000b
        /*0032*/ 	.short	0x0058
        /*0034*/ 	.byte	0x00, 0xf5, 0x21, 0x00


	//----- nvinfo : EIATTR_KPARAM_INFO
	.align		4
.L_901:
        /*0038*/ 	.byte	0x04, 0x17
        /*003a*/ 	.short	(.L_903 - .L_902)
.L_902:
        /*003c*/ 	.word	0x00000000
        /*0040*/ 	.short	0x000a
        /*0042*/ 	.short	0x0050
        /*0044*/ 	.byte	0x00, 0xf5, 0x21, 0x00


	//----- nvinfo : EIATTR_KPARAM_INFO
	.align		4
.L_903:
        /*0048*/ 	.byte	0x04, 0x17
        /*004a*/ 	.short	(.L_905 - .L_904)
.L_904:
        /*004c*/ 	.word	0x00000000
        /*0050*/ 	.short	0x0009
        /*0052*/ 	.short	0x0048
        /*0054*/ 	.byte	0x00, 0xf5, 0x21, 0x00


	//----- nvinfo : EIATTR_KPARAM_INFO
	.align		4
.L_905:
        /*0058*/ 	.byte	0x04, 0x17
        /*005a*/ 	.short	(.L_907 - .L_906)
.L_906:
        /*005c*/ 	.word	0x00000000
        /*0060*/ 	.short	0x0008
        /*0062*/ 	.short	0x0040
        /*0064*/ 	.byte	0x00, 0xf5, 0x21, 0x00


	//----- nvinfo : EIATTR_KPARAM_INFO
	.align		4
.L_907:
        /*0068*/ 	.byte	0x04, 0x17
        /*006a*/ 	.short	(.L_909 - .L_908)
.L_908:
        /*006c*/ 	.word	0x00000000
        /*0070*/ 	.short	0x0007
        /*0072*/ 	.short	0x0038
        /*0074*/ 	.byte	0x00, 0xf5, 0x21, 0x00


	//----- nvinfo : EIATTR_KPARAM_INFO
	.align		4
.L_909:
        /*0078*/ 	.byte	0x04, 0x17
        /*007a*/ 	.short	(.L_911 - .L_910)
.L_910:
        /*007c*/ 	.word	0x00000000
        /*0080*/ 	.short	0x0006
        /*0082*/ 	.short	0x0030
        /*0084*/ 	.byte	0x00, 0xf5, 0x21, 0x00


	//----- nvinfo : EIATTR_KPARAM_INFO
	.align		4
.L_911:
        /*0088*/ 	.byte	0x04, 0x17
        /*008a*/ 	.short	(.L_913 - .L_912)
.L_912:
        /*008c*/ 	.word	0x00000000
        /*0090*/ 	.short	0x0005
        /*0092*/ 	.short	0x0028
        /*0094*/ 	.byte	0x00, 0xf5, 0x21, 0x00


	//----- nvinfo : EIATTR_KPARAM_INFO
	.align		4
.L_913:
        /*0098*/ 	.byte	0x04, 0x17
        /*009a*/ 	.short	(.L_915 - .L_914)
.L_914:
        /*009c*/ 	.word	0x00000000
        /*00a0*/ 	.short	0x0004
        /*00a2*/ 	.short	0x0020
        /*00a4*/ 	.byte	0x00, 0xf5, 0x21, 0x00


	//----- nvinfo : EIATTR_KPARAM_INFO
	.align		4
.L_915:
        /*00a8*/ 	.byte	0x04, 0x17
        /*00aa*/ 	.short	(.L_917 - .L_916)
.L_916:
        /*00ac*/ 	.word	0x00000000
        /*00b0*/ 	.short	0x0003
        /*00b2*/ 	.short	0x0018
        /*00b4*/ 	.byte	0x00, 0xf5, 0x21, 0x00


	//----- nvinfo : EIATTR_KPARAM_INFO
	.align		4
.L_917:
        /*00b8*/ 	.byte	0x04, 0x17
        /*00ba*/ 	.short	(.L_919 - .L_918)
.L_918:
        /*00bc*/ 	.word	0x00000000
        /*00c0*/ 	.short	0x0002
        /*00c2*/ 	.short	0x0010
        /*00c4*/ 	.byte	0x00, 0xf5, 0x21, 0x00


	//----- nvinfo : EIATTR_KPARAM_INFO
	.align		4
.L_919:
        /*00c8*/ 	.byte	0x04, 0x17
        /*00ca*/ 	.short	(.L_921 - .L_920)
.L_920:
        /*00cc*/ 	.word	0x00000000
        /*00d0*/ 	.short	0x0001
        /*00d2*/ 	.short	0x0008
        /*00d4*/ 	.byte	0x00, 0xf5, 0x21, 0x00


	//----- nvinfo : EIATTR_KPARAM_INFO
	.align		4
.L_921:
        /*00d8*/ 	.byte	0x04, 0x17
        /*00da*/ 	.short	(.L_923 - .L_922)
.L_922:
        /*00dc*/ 	.word	0x00000000
        /*00e0*/ 	.short	0x0000
        /*00e2*/ 	.short	0x0000
        /*00e4*/ 	.byte	0x00, 0xf5, 0x21, 0x00


	//----- nvinfo : EIATTR_SPARSE_MMA_MASK
	.align		4
.L_923:
        /*00e8*/ 	.byte	0x03, 0x50
        /*00ea*/ 	.short	0x0000


	//----- nvinfo : EIATTR_MAXREG_COUNT
	.align		4
        /*00ec*/ 	.byte	0x03, 0x1b
        /*00ee*/ 	.short	0x00ff


	//----- nvinfo : EIATTR_MERCURY_ISA_VERSION
	.align		4
        /*00f0*/ 	.byte	0x03, 0x5f
        /*00f2*/ 	.short	0x0101


	//----- nvinfo : EIATTR_VRC_CTA_INIT_COUNT
	.align		4
        /*00f4*/ 	.byte	0x02, 0x4a
	.zero		1
	.zero		1


	//----- nvinfo : EIATTR_EXIT_INSTR_OFFSETS
	.align		4
        /*00f8*/ 	.byte	0x04, 0x1c
        /*00fa*/ 	.short	(.L_925 - .L_924)


	//   ....[0]....
.L_924:
        /*00fc*/ 	.word	0x00000080


	//   ....[1]....
        /*0100*/ 	.word	0x00000410


	//----- nvinfo : EIATTR_CRS_STACK_SIZE
	.align		4
.L_925:
        /*0104*/ 	.byte	0x04, 0x1e
        /*0106*/ 	.short	(.L_927 - .L_926)
.L_926:
        /*0108*/ 	.word	0x00000000


	//----- nvinfo : EIATTR_CBANK_PARAM_SIZE
	.align		4
.L_927:
        /*010c*/ 	.byte	0x03, 0x19
        /*010e*/ 	.short	0x0068


	//----- nvinfo : EIATTR_PARAM_CBANK
	.align		4
        /*0110*/ 	.byte	0x04, 0x0a
        /*0112*/ 	.short	(.L_929 - .L_928)
	.align		4
.L_928:
        /*0114*/ 	.word	index@(.nv.constant0._Z20global_add_forbiddenPiS_S_S_S_S_S_S_S_S_S_S_ii)
        /*0118*/ 	.short	0x0380
        /*011a*/ 	.short	0x0068


	//----- nvinfo : EIATTR_SW_WAR
	.align		4
.L_929:
        /*011c*/ 	.byte	0x04, 0x36
        /*011e*/ 	.short	(.L_931 - .L_930)
.L_930:
        /*0120*/ 	.word	0x00000008
.L_931:


//--------------------- .nv.info._Z21global_queue_oneway_bPiS_S_S_S_S_S_S_S_S_S_S_ii --------------------------
	.section	.nv.info._Z21global_queue_oneway_bPiS_S_S_S_S_S_S_S_S_S_S_ii,"",@"SHT_CUDA_INFO"
	.sectionflags	@""
	.align	4


	//----- nvinfo : EIATTR_CUDA_API_VERSION
	.align		4
        /*0000*/ 	.byte	0x04, 0x37
        /*0002*/ 	.short	(.L_933 - .L_932)
.L_932:
        /*0004*/ 	.word	0x00000082


	//----- nvinfo : EIATTR_KPARAM_INFO
	.align		4
.L_933:
        /*0008*/ 	.byte	0x04, 0x17
        /*000a*/ 	.short	(.L_935 - .L_934)
.L_934:
        /*000c*/ 	.word	0x00000000
        /*0010*/ 	.short	0x000d
        /*0012*/ 	.short	0x0064
        /*0014*/ 	.byte	0x00, 0xf0, 0x11, 0x00


	//----- nvinfo : EIATTR_KPARAM_INFO
	.align		4
.L_935:
        /*0018*/ 	.byte	0x04, 0x17
        /*001a*/ 	.short	(.L_937 - .L_936)
.L_936:
        /*001c*/ 	.word	0x00000000
        /*0020*/ 	.short	0x000c
        /*0022*/ 	.short	0x0060
        /*0024*/ 	.byte	0x00, 0xf0, 0x11, 0x00


	//----- nvinfo : EIATTR_KPARAM_INFO
	.align		4
.L_937:
        /*0028*/ 	.byte	0x04, 0x17
        /*002a*/ 	.short	(.L_939 - .L_938)
.L_938:
        /*002c*/ 	.word	0x00000000
        /*0030*/ 	.short	0x000b
        /*0032*/ 	.short	0x0058
        /*0034*/ 	.byte	0x00, 0xf5, 0x21, 0x00


	//----- nvinfo : EIATTR_KPARAM_INFO
	.align		4
.L_939:
        /*0038*/ 	.byte	0x04, 0x17
        /*003a*/ 	.short	(.L_941 - .L_940)
.L_940:
        /*003c*/ 	.word	0x00000000
        /*0040*/ 	.short	0x000a
        /*0042*/ 	.short	0x0050
        /*0044*/ 	.byte	0x00, 0xf5, 0x21, 0x00


	//----- nvinfo : EIATTR_KPARAM_INFO
	.align		4
.L_941:
        /*0048*/ 	.byte	0x04, 0x17
        /*004a*/ 	.short	(.L_943 - .L_942)
.L_942:
        /*004c*/ 	.word	0x00000000
        /*0050*/ 	.short	0x0009
        /*0052*/ 	.short	0x0048
        /*0054*/ 	.byte	0x00, 0xf5, 0x21, 0x00


	//----- nvinfo : EIATTR_KPARAM_INFO
	.align		4
.L_943:
        /*0058*/ 	.byte	0x04, 0x17
        /*005a*/ 	.short	(.L_945 - .L_944)
.L_944:
        /*005c*/ 	.word	0x00000000
        /*0060*/ 	.short	0x0008
        /*0062*/ 	.short	0x0040
        /*0064*/ 	.byte	0x00, 0xf5, 0x21, 0x00


	//----- nvinfo : EIATTR_KPARAM_INFO
	.align		4
.L_945:
        /*0068*/ 	.byte	0x04, 0x17
        /*006a*/ 	.short	(.L_947 - .L_946)
.L_946:
        /*006c*/ 	.word	0x00000000
        /*0070*/ 	.short	0x0007
        /*0072*/ 	.short	0x0038
        /*0074*/ 	.byte	0x00, 0xf5, 0x21, 0x00


	//----- nvinfo : EIATTR_KPARAM_INFO
	.align		4
.L_947:
        /*0078*/ 	.byte	0x04, 0x17
        /*007a*/ 	.short	(.L_949 - .L_948)
.L_948:
        /*007c*/ 	.word	0x00000000
        /*0080*/ 	.short	0x0006
        /*0082*/ 	.short	0x0030
        /*0084*/ 	.byte	0x00, 0xf5, 0x21, 0x00


	//----- nvinfo : EIATTR_KPARAM_INFO
	.align		4
.L_949:
        /*0088*/ 	.byte	0x04, 0x17
        /*008a*/ 	.short	(.L_951 - .L_950)
.L_950:
        /*008c*/ 	.word	0x00000000
        /*0090*/ 	.short	0x0005
        /*0092*/ 	.short	0x0028
        /*0094*/ 	.byte	0x00, 0xf5, 0x21, 0x00


	//----- nvinfo : EIATTR_KPARAM_INFO
	.align		4
.L_951:
        /*0098*/ 	.byte	0x04, 0x17
        /*009a*/ 	.short	(.L_953 - .L_952)
.L_952:
        /*009c*/ 	.word	0x00000000
        /*00a0*/ 	.short	0x0004
        /*00a2*/ 	.short	0x0020
        /*00a4*/ 	.byte	0x00, 0xf5, 0x21, 0x00


	//----- nvinfo : EIATTR_KPARAM_INFO
	.align		4
.L_953:
        /*00a8*/ 	.byte	0x04, 0x17
        /*00aa*/ 	.short	(.L_955 - .L_954)
.L_954:
        /*00ac*/ 	.word	0x00000000
        /*00b0*/ 	.short	0x0003
        /*00b2*/ 	.short	0x0018
        /*00b4*/ 	.byte	0x00, 0xf5, 0x21, 0x00


	//----- nvinfo : EIATTR_KPARAM_INFO
	.align		4
.L_955:
        /*00b8*/ 	.byte	0x04, 0x17
        /*00ba*/ 	.short	(.L_957 - .L_956)
.L_956:
        /*00bc*/ 	.word	0x00000000
        /*00c0*/ 	.short	0x0002
        /*00c2*/ 	.short	0x0010
        /*00c4*/ 	.byte	0x00, 0xf5, 0x21, 0x00


	//----- nvinfo : EIATTR_KPARAM_INFO
	.align		4
.L_957:
        /*00c8*/ 	.byte	0x04, 0x17
        /*00ca*/ 	.short	(.L_959 - .L_958)
.L_958:
        /*00cc*/ 	.word	0x00000000
        /*00d0*/ 	.short	0x0001
        /*00d2*/ 	.short	0x0008
        /*00d4*/ 	.byte	0x00, 0xf5, 0x21, 0x00


	//----- nvinfo : EIATTR_KPARAM_INFO
	.align		4
.L_959:
        /*00d8*/ 	.byte	0x04, 0x17
        /*00da*/ 	.short	(.L_961 - .L_960)
.L_960:
        /*00dc*/ 	.word	0x00000000
        /*00e0*/ 	.short	0x0000
        /*00e2*/ 	.short	0x0000
        /*00e4*/ 	.byte	0x00, 0xf5, 0x21, 0x00


	//----- nvinfo : EIATTR_SPARSE_MMA_MASK
	.align		4
.L_961:
        /*00e8*/ 	.byte	0x03, 0x50
        /*00ea*/ 	.short	0x0000


	//----- nvinfo : EIATTR_MAXREG_COUNT
	.align		4
        /*00ec*/ 	.byte	0x03, 0x1b
        /*00ee*/ 	.short	0x00ff


	//----- nvinfo : EIATTR_MERCURY_ISA_VERSION
	.align		4
        /*00f0*/ 	.byte	0x03, 0x5f
        /*00f2*/ 	.short	0x0101


	//----- nvinfo : EIATTR_VRC_CTA_INIT_COUNT
	.align		4
        /*00f4*/ 	.byte	0x02, 0x4a
	.zero		1
	.zero		1


	//----- nvinfo : EIATTR_EXIT_INSTR_OFFSETS
	.align		4
        /*00f8*/ 	.byte	0x04, 0x1c
        /*00fa*/ 	.short	(.L_963 - .L_962)


	//   ....[0]....
.L_962:
        /*00fc*/ 	.word	0x00000060


	//   ....[1]....
        /*0100*/ 	.word	0x00000090


	//   ....[2]....
        /*0104*/ 	.word	0x000004e0


	//----- nvinfo : EIATTR_CRS_STACK_SIZE
	.align		4
.L_963:
        /*0108*/ 	.byte	0x04, 0x1e
        /*010a*/ 	.short	(.L_965 - .L_964)
.L_964:
        /*010c*/ 	.word	0x00000000


	//----- nvinfo : EIATTR_CBANK_PARAM_SIZE
	.align		4
.L_965:
        /*0110*/ 	.byte	0x03, 0x19
        /*0112*/ 	.short	0x0068


	//----- nvinfo : EIATTR_PARAM_CBANK
	.align		4
        /*0114*/ 	.byte	0x04, 0x0a
        /*0116*/ 	.short	(.L_967 - .L_966)
	.align		4
.L_966:
        /*0118*/ 	.word	index@(.nv.constant0._Z21global_queue_oneway_bPiS_S_S_S_S_S_S_S_S_S_S_ii)
        /*011c*/ 	.short	0x0380
        /*011e*/ 	.short	0x0068


	//----- nvinfo : EIATTR_SW_WAR
	.align		4
.L_967:
        /*0120*/ 	.byte	0x04, 0x36
        /*0122*/ 	.short	(.L_969 - .L_968)
.L_968:
        /*0124*/ 	.word	0x00000008
.L_969:


//--------------------- .nv.info._Z21global_queue_oneway_aPiS_S_S_S_S_S_S_S_S_S_S_ii --------------------------
	.section	.nv.info._Z21global_queue_oneway_aPiS_S_S_S_S_S_S_S_S_S_S_ii,"",@"SHT_CUDA_INFO"
	.sectionflags	@""
	.align	4


	//----- nvinfo : EIATTR_CUDA_API_VERSION
	.align		4
        /*0000*/ 	.byte	0x04, 0x37
        /*0002*/ 	.short	(.L_971 - .L_970)
.L_970:
        /*0004*/ 	.word	0x00000082


	//----- nvinfo : EIATTR_KPARAM_INFO
	.align		4
.L_971:
        /*0008*/ 	.byte	0x04, 0x17
        /*000a*/ 	.short	(.L_973 - .L_972)
.L_972:
        /*000c*/ 	.word	0x00000000
        /*0010*/ 	.short	0x000d
        /*0012*/ 	.short	0x0064
        /*0014*/ 	.byte	0x00, 0xf0, 0x11, 0x00


	//----- nvinfo : EIATTR_KPARAM_INFO
	.align		4
.L_973:
        /*0018*/ 	.byte	0x04, 0x17
        /*001a*/ 	.short	(.L_975 - .L_974)
.L_974:
        /*001c*/ 	.word	0x00000000
        /*0020*/ 	.short	0x000c
        /*0022*/ 	.short	0x0060
        /*0024*/ 	.byte	0x00, 0xf0, 0x11, 0x00


	//----- nvinfo : EIATTR_KPARAM_INFO
	.align		4
.L_975:
        /*0028*/ 	.byte	0x04, 0x17
        /*002a*/ 	.short	(.L_977 - .L_976)
.L_976:
        /*002c*/ 	.word	0x00000000
        /*0030*/ 	.short	0x000b
        /*0032*/ 	.short	0x0058
        /*0034*/ 	.byte	0x00, 0xf5, 0x21, 0x00


	//----- nvinfo : EIATTR_KPARAM_INFO
	.align		4
.L_977:
        /*0038*/ 	.byte	0x04, 0x17
        /*003a*/ 	.short	(.L_979 - .L_978)
.L_978:
        /*003c*/ 	.word	0x00000000
        /*0040*/ 	.short	0x000a
        /*0042*/ 	.short	0x0050
        /*0044*/ 	.byte	0x00, 0xf5, 0x21, 0x00


	//----- nvinfo : EIATTR_KPARAM_INFO
	.align		4
.L_979:
        /*0048*/ 	.byte	0x04, 0x17
        /*004a*/ 	.short	(.L_981 - .L_980)
.L_980:
        /*004c*/ 	.word	0x00000000
        /*0050*/ 	.short	0x0009
        /*0052*/ 	.short	0x0048
        /*0054*/ 	.byte	0x00, 0xf5, 0x21, 0x00


	//----- nvinfo : EIATTR_KPARAM_INFO
	.align		4
.L_981:
        /*0058*/ 	.byte	0x04, 0x17
        /*005a*/ 	.short	(.L_983 - .L_982)
.L_982:
        /*005c*/ 	.word	0x00000000
        /*0060*/ 	.short	0x0008
        /*0062*/ 	.short	0x0040
        /*0064*/ 	.byte	0x00, 0xf5, 0x21, 0x00


	//----- nvinfo : EIATTR_KPARAM_INFO
	.align		4
.L_983:
        /*0068*/ 	.byte	0x04, 0x17
        /*006a*/ 	.short	(.L_985 - .L_984)
.L_984:
        /*006c*/ 	.word	0x00000000
        /*0070*/ 	.short	0x0007
        /*0072*/ 	.short	0x0038
        /*0074*/ 	.byte	0x00, 0xf5, 0x21, 0x00


	//----- nvinfo : EIATTR_KPARAM_INFO
	.align		4
.L_985:
        /*0078*/ 	.byte	0x04, 0x17
        /*007a*/ 	.short	(.L_987 - .L_986)
.L_986:
        /*007c*/ 	.word	0x00000000
        /*0080*/ 	.short	0x0006
        /*0082*/ 	.short	0x0030
        /*0084*/ 	.byte	0x00, 0xf5, 0x21, 0x00


	//----- nvinfo : EIATTR_KPARAM_INFO
	.align		4
.L_987:
        /*0088*/ 	.byte	0x04, 0x17
        /*008a*/ 	.short	(.L_989 - .L_988)
.L_988:
        /*008c*/ 	.word	0x00000000
        /*0090*/ 	.short	0x0005
        /*0092*/ 	.short	0x0028
        /*0094*/ 	.byte	0x00, 0xf5, 0x21, 0x00


	//----- nvinfo : EIATTR_KPARAM_INFO
	.align		4
.L_989:
        /*0098*/ 	.byte	0x04, 0x17
        /*009a*/ 	.short	(.L_991 - .L_990)
.L_990:
        /*009c*/ 	.word	0x00000000
        /*00a0*/ 	.short	0x0004
        /*00a2*/ 	.short	0x0020
        /*00a4*/ 	.byte	0x00, 0xf5, 0x21, 0x00


	//----- nvinfo : EIATTR_KPARAM_INFO
	.align		4
.L_991:
        /*00a8*/ 	.byte	0x04, 0x17
        /*00aa*/ 	.short	(.L_993 - .L_992)
.L_992:
        /*00ac*/ 	.word	0x00000000
        /*00b0*/ 	.short	0x0003
        /*00b2*/ 	.short	0x0018
        /*00b4*/ 	.byte	0x00, 0xf5, 0x21, 0x00


	//----- nvinfo : EIATTR_KPARAM_INFO
	.align		4
.L_993:
        /*00b8*/ 	.byte	0x04, 0x17
        /*00ba*/ 	.short	(.L_995 - .L_994)
.L_994:
        /*00bc*/ 	.word	0x00000000
        /*00c0*/ 	.short	0x0002
        /*00c2*/ 	.short	0x0010
        /*00c4*/ 	.byte	0x00, 0xf5, 0x21, 0x00


	//----- nvinfo : EIATTR_KPARAM_INFO
	.align		4
.L_995:
        /*00c8*/ 	.byte	0x04, 0x17
        /*00ca*/ 	.short	(.L_997 - .L_996)
.L_996:
        /*00cc*/ 	.word	0x00000000
        /*00d0*/ 	.short	0x0001
        /*00d2*/ 	.short	0x0008
        /*00d4*/ 	.byte	0x00, 0xf5, 0x21, 0x00


	//----- nvinfo : EIATTR_KPARAM_INFO
	.align		4
.L_997:
        /*00d8*/ 	.byte	0x04, 0x17
        /*00da*/ 	.short	(.L_999 - .L_998)
.L_998:
        /*00dc*/ 	.word	0x00000000
        /*00e0*/ 	.short	0x0000
        /*00e2*/ 	.short	0x0000
        /*00e4*/ 	.byte	0x00, 0xf5, 0x21, 0x00


	//----- nvinfo : EIATTR_SPARSE_MMA_MASK
	.align		4
.L_999:
        /*00e8*/ 	.byte	0x03, 0x50
        /*00ea*/ 	.short	0x0000


	//----- nvinfo : EIATTR_MAXREG_COUNT
	.align		4
        /*00ec*/ 	.byte	0x03, 0x1b
        /*00ee*/ 	.short	0x00ff


	//----- nvinfo : EIATTR_MERCURY_ISA_VERSION
	.align		4
        /*00f0*/ 	.byte	0x03, 0x5f
        /*00f2*/ 	.short	0x0101


	//----- nvinfo : EIATTR_VRC_CTA_INIT_COUNT
	.align		4
        /*00f4*/ 	.byte	0x02, 0x4a
	.zero		1
	.zero		1


	//----- nvinfo : EIATTR_EXIT_INSTR_OFFSETS
	.align		4
        /*00f8*/ 	.byte	0x04, 0x1c
        /*00fa*/ 	.short	(.L_1001 - .L_1000)


	//   ....[0]....
.L_1000:
        /*00fc*/ 	.word	0x00000080


	//   ....[1]....
        /*0100*/ 	.word	0x00000150


	//   ....[2]....
        /*0104*/ 	.word	0x000004a0


	//----- nvinfo : EIATTR_CRS_STACK_SIZE
	.align		4
.L_1001:
        /*0108*/ 	.byte	0x04, 0x1e
        /*010a*/ 	.short	(.L_1003 - .L_1002)
.L_1002:
        /*010c*/ 	.word	0x00000000


	//----- nvinfo : EIATTR_CBANK_PARAM_SIZE
	.align		4
.L_1003:
        /*0110*/ 	.byte	0x03, 0x19
        /*0112*/ 	.short	0x0068


	//----- nvinfo : EIATTR_PARAM_CBANK
	.align		4
        /*0114*/ 	.byte	0x04, 0x0a
        /*0116*/ 	.short	(.L_1005 - .L_1004)
	.align		4
.L_1004:
        /*0118*/ 	.word	index@(.nv.constant0._Z21global_queue_oneway_aPiS_S_S_S_S_S_S_S_S_S_S_ii)
        /*011c*/ 	.short	0x0380
        /*011e*/ 	.short	0x0068


	//----- nvinfo : EIATTR_SW_WAR
	.align		4
.L_1005:
        /*0120*/ 	.byte	0x04, 0x36
        /*0122*/ 	.short	(.L_1007 - .L_1006)
.L_1006:
        /*0124*/ 	.word	0x00000008
.L_1007:


//--------------------- .nv.callgraph             --------------------------
	.section	.nv.callgraph,"",@"SHT_CUDA_CALLGRAPH"
	.align	4
	.sectionentsize	8
	.align		4
        /*0000*/ 	.word	0x00000000
	.align		4
        /*0004*/ 	.word	0xffffffff
	.align		4
        /*0008*/ 	.word	0x00000000
	.align		4
        /*000c*/ 	.word	0xfffffffe
	.align		4
        /*0010*/ 	.word	0x00000000
	.align		4
        /*0014*/ 	.word	0xfffffffd
	.align		4
        /*0018*/ 	.word	0x00000000
	.align		4
        /*001c*/ 	.word	0xfffffffc


//--------------------- .text._Z17global_initializePiS_S_S_S_S_S_S_S_S_S_S_ii --------------------------
	.section	.text._Z17global_initializePiS_S_S_S_S_S_S_S_S_S_S_ii,"ax",@progbits
	.align	128
        .global         _Z17global_initializePiS_S_S_S_S_S_S_S_S_S_S_ii
        .type           _Z17global_initializePiS_S_S_S_S_S_S_S_S_S_S_ii,@function
        .size           _Z17global_initializePiS_S_S_S_S_S_S_S_S_S_S_ii,(.L_x_211 - _Z17global_initializePiS_S_S_S_S_S_S_S_S_S_S_ii)
        .other          _Z17global_initializePiS_S_S_S_S_S_S_S_S_S_S_ii,@"STO_CUDA_ENTRY STV_DEFAULT"
_Z17global_initializePiS_S_S_S_S_S_S_S_S_S_S_ii:
.text._Z17global_initializePiS_S_S_S_S_S_S_S_S_S_S_ii:
[----:B------:R-:W-:Y:S01]  /*0000*/  LDC R1, c[0x0][0x37c] ;  /* 0x0000df00ff017b82 */ /* 0x000fe20000000800 */
[----:B------:R-:W0:Y:S01]  /*0010*/  S2R R0, SR_CTAID.X ;  /* 0x0000000000007919 */ /* 0x000e220000002500 */
[----:B------:R-:W0:Y:S01]  /*0020*/  LDCU UR4, c[0x0][0x360] ;  /* 0x00006c00ff0477ac */ /* 0x000e220008000800 */
[----:B------:R-:W0:Y:S02]  /*0030*/  S2R R3, SR_TID.X ;  /* 0x0000000000037919 */ /* 0x000e240000002100 */
[----:B0-----:R-:W-:-:S05]  /*0040*/  IMAD R0, R0, UR4, R3 ;  /* 0x0000000400007c24 */ /* 0x001fca000f8e0203 */
[----:B------:R-:W-:-:S13]  /*0050*/  ISETP.GT.AND P0, PT, R0, RZ, PT ;  /* 0x000000ff0000720c */ /* 0x000fda0003f04270 */
[----:B------:R-:W-:Y:S05]  /*0060*/  @P0 EXIT ;  /* 0x000000000000094d */ /* 0x000fea0003800000 */
[----:B------:R-:W0:Y:S01]  /*0070*/  LDC R4, c[0x0][0x3e0] ;  /* 0x0000f800ff047b82 */ /* 0x000e220000000800 */
[----:B------:R-:W1:Y:S01]  /*0080*/  LDCU UR5, c[0x0][0x370] ;  /* 0x00006e00ff0577ac */ /* 0x000e620008000800 */
[----:B------:R-:W2:Y:S06]  /*0090*/  LDCU.64 UR8, c[0x0][0x358] ;  /* 0x00006b00ff0877ac */ /* 0x000eac0008000a00 */
[----:B------:R-:W3:Y:S01]  /*00a0*/  LDC.64 R2, c[0x0][0x388] ;  /* 0x0000e200ff027b82 */ /* 0x000ee20000000a00 */
[----:B-1----:R-:W-:Y:S01]  /*00b0*/  UIMAD UR4, UR4, UR5, URZ ;  /* 0x00000005040472a4 */ /* 0x002fe2000f8e02ff */
[C---:B0-----:R-:W-:Y:S01]  /*00c0*/  ISETP.GT.AND P0, PT, R4.reuse, RZ, PT ;  /* 0x000000ff0400720c */ /* 0x041fe20003f04270 */
[----:B------:R-:W-:-:S04]  /*00d0*/  IMAD R5, R4, R4, RZ ;  /* 0x0000000404057224 */ /* 0x000fc800078e02ff */
[----:B------:R-:W-:Y:S02]  /*00e0*/  IMAD R5, R5, R4, RZ ;  /* 0x0000000405057224 */ /* 0x000fe400078e02ff */
[----:B---3--:R-:W-:-:S06]  /*00f0*/  IMAD.WIDE R2, R4, 0x4, R2 ;  /* 0x0000000404027825 */ /* 0x008fcc00078e0202 */
[----:B--2---:R-:W-:Y:S05]  /*0100*/  @P0 BRA `(.L_x_0) ;  /* 0x0000000000200947 */ /* 0x004fea0003800000 */
[----:B------:R-:W0:Y:S02]  /*0110*/  LDC.64 R6, c[0x0][0x390] ;  /* 0x0000e400ff067b82 */ /* 0x000e240000000a00 */
.L_x_1:
[----:B01----:R1:W-:Y:S01]  /*0120*/  STG.E desc[UR8][R6.64], RZ ;  /* 0x000000ff06007986 */ /* 0x0033e2000c101908 */
[----:B------:R-:W-:-:S03]  /*0130*/  VIADD R0, R0, UR4 ;  /* 0x0000000400007c36 */ /* 0x000fc60008000000 */
[----:B------:R1:W-:Y:S02]  /*0140*/  STG.E desc[UR8][R2.64+0x4], R5 ;  /* 0x0000040502007986 */ /* 0x0003e4000c101908 */
[----:B------:R-:W-:Y:S02]  /*0150*/  ISETP.GE.AND P0, PT, R0, 0x1, PT ;  /* 0x000000010000780c */ /* 0x000fe40003f06270 */
[----:B------:R1:W-:Y:S11]  /*0160*/  STG.E desc[UR8][R2.64], R5 ;  /* 0x0000000502007986 */ /* 0x0003f6000c101908 */
[----:B------:R-:W-:Y:S05]  /*0170*/  @!P0 BRA `(.L_x_1) ;  /* 0xfffffffc00e88947 */ /* 0x000fea000383ffff */
[----:B------:R-:W-:Y:S05]  /*0180*/  EXIT ;  /* 0x000000000000794d */ /* 0x000fea0003800000 */
.L_x_0:
[----:B------:R-:W0:Y:S01]  /*0190*/  LDCU.64 UR6, c[0x0][0x3b8] ;  /* 0x00007700ff0677ac */ /* 0x000e220008000a00 */
[C---:B------:R-:W-:Y:S02]  /*01a0*/  LOP3.LUT R15, R4.reuse, 0xf, RZ, 0xc0, !PT ;  /* 0x0000000f040f7812 */ /* 0x040fe400078ec0ff */
[C---:B------:R-:W-:Y:S02]  /*01b0*/  LOP3.LUT R14, R4.reuse, 0x7, RZ, 0xc0, !PT ;  /* 0x00000007040e7812 */ /* 0x040fe400078ec0ff */
[C---:B------:R-:W-:Y:S01]  /*01c0*/  LOP3.LUT R6, R4.reuse, 0x7ffffff0, RZ, 0xc0, !PT ;  /* 0x7ffffff004067812 */ /* 0x040fe200078ec0ff */
[----:B------:R-:W-:Y:S01]  /*01d0*/  VIADD R13, R15, 0xffffffff ;  /* 0xffffffff0f0d7836 */ /* 0x000fe20000000000 */
[----:B------:R-:W-:Y:S02]  /*01e0*/  LOP3.LUT R4, R4, 0x3, RZ, 0xc0, !PT ;  /* 0x0000000304047812 */ /* 0x000fe400078ec0ff */
[----:B------:R-:W-:Y:S01]  /*01f0*/  IADD3 R12, PT, PT, R14, -0x1, RZ ;  /* 0xffffffff0e0c7810 */ /* 0x000fe20007ffe0ff */
[----:B0-----:R-:W-:-:S04]  /*0200*/  UIADD3 UR5, UP0, UPT, UR6, 0x20, URZ ;  /* 0x0000002006057890 */ /* 0x001fc8000ff1e0ff */
[----:B------:R-:W-:-:S12]  /*0210*/  UIADD3.X UR6, UPT, UPT, URZ, UR7, URZ, UP0, !UPT ;  /* 0x00000007ff067290 */ /* 0x000fd800087fe4ff */
.L_x_12:
[----:B01----:R-:W0:Y:S01]  /*0220*/  LDC.64 R8, c[0x0][0x390] ;  /* 0x0000e400ff087b82 */ /* 0x003e220000000a00 */
[----:B------:R-:W-:-:S05]  /*0230*/  VIADD R0, R0, UR4 ;  /* 0x0000000400007c36 */ /* 0x000fca0008000000 */
[----:B------:R-:W-:Y:S02]  /*0240*/  ISETP.GE.AND P0, PT, R0, 0x1, PT ;  /* 0x000000010000780c */ /* 0x000fe40003f06270 */
[----:B------:R-:W1:Y:S01]  /*0250*/  LDC R7, c[0x0][0x3e0] ;  /* 0x0000f800ff077b82 */ /* 0x000e620000000800 */
[----:B0-----:R0:W-:Y:S01]  /*0260*/  STG.E desc[UR8][R8.64], RZ ;  /* 0x000000ff08007986 */ /* 0x0011e2000c101908 */
[----:B-1----:R-:W-:Y:S01]  /*0270*/  ISETP.GE.U32.AND P1, PT, R7, 0x10, PT ;  /* 0x000000100700780c */ /* 0x002fe20003f26070 */
[----:B------:R-:W-:-:S12]  /*0280*/  IMAD.MOV.U32 R7, RZ, RZ, RZ ;  /* 0x000000ffff077224 */ /* 0x000fd800078e00ff */
[----:B0-23--:R-:W-:Y:S05]  /*0290*/  @!P1 BRA `(.L_x_2) ;  /* 0x0000000000a89947 */ /* 0x00dfea0003800000 */
[----:B------:R-:W-:Y:S02]  /*02a0*/  HFMA2 R7, -RZ, RZ, 0, 0 ;  /* 0x00000000ff077431 */ /* 0x000fe400000001ff */
[----:B------:R-:W-:Y:S02]  /*02b0*/  IMAD.U32 R10, RZ, RZ, UR5 ;  /* 0x00000005ff0a7e24 */ /* 0x000fe4000f8e00ff */
[----:B------:R-:W-:-:S07]  /*02c0*/  IMAD.U32 R25, RZ, RZ, UR6 ;  /* 0x00000006ff197e24 */ /* 0x000fce000f8e00ff */
.L_x_3:
[----:B------:R-:W-:Y:S01]  /*02d0*/  MOV R8, R10 ;  /* 0x0000000a00087202 */ /* 0x000fe20000000f00 */
[----:B------:R-:W-:Y:S01]  /*02e0*/  IMAD.MOV.U32 R9, RZ, RZ, R25 ;  /* 0x000000ffff097224 */ /* 0x000fe200078e0019 */
[C---:B------:R-:W-:Y:S01]  /*02f0*/  IADD3 R17, PT, PT, R7.reuse, 0x2, RZ ;  /* 0x0000000207117810 */ /* 0x040fe20007ffe0ff */
[C---:B------:R-:W-:Y:S01]  /*0300*/  VIADD R11, R7.reuse, 0x1 ;  /* 0x00000001070b7836 */ /* 0x040fe20000000000 */
[C---:B------:R-:W-:Y:S01]  /*0310*/  IADD3 R23, PT, PT, R7.reuse, 0x5, RZ ;  /* 0x0000000507177810 */ /* 0x040fe20007ffe0ff */
[C---:B------:R-:W-:Y:S01]  /*0320*/  VIADD R19, R7.reuse, 0x3 ;  /* 0x0000000307137836 */ /* 0x040fe20000000000 */
[C---:B------:R-:W-:Y:S01]  /*0330*/  IADD3 R29, PT, PT, R7.reuse, 0x8, RZ ;  /* 0x00000008071d7810 */ /* 0x040fe20007ffe0ff */
[C---:B------:R-:W-:Y:S01]  /*0340*/  VIADD R21, R7.reuse, 0x4 ;  /* 0x0000000407157836 */ /* 0x040fe20000000000 */
[----:B------:R0:W-:Y:S01]  /*0350*/  STG.E desc[UR8][R8.64+-0x1c], R11 ;  /* 0xffffe40b08007986 */ /* 0x0001e2000c101908 */
[C---:B------:R-:W-:Y:S02]  /*0360*/  VIADD R27, R7.reuse, 0x7 ;  /* 0x00000007071b7836 */ /* 0x040fe40000000000 */
[C---:B------:R-:W-:Y:S01]  /*0370*/  VIADD R16, R7.reuse, 0xa ;  /* 0x0000000a07107836 */ /* 0x040fe20000000000 */
[----:B------:R1:W-:Y:S01]  /*0380*/  STG.E desc[UR8][R8.64+-0x18], R17 ;  /* 0xffffe81108007986 */ /* 0x0003e2000c101908 */
[----:B------:R-:W-:-:S02]  /*0390*/  VIADD R25, R7, 0x6 ;  /* 0x0000000607197836 */ /* 0x000fc40000000000 */
[C---:B------:R-:W-:Y:S01]  /*03a0*/  VIADD R10, R7.reuse, 0x9 ;  /* 0x00000009070a7836 */ /* 0x040fe20000000000 */
[----:B------:R2:W-:Y:S04]  /*03b0*/  STG.E desc[UR8][R8.64+-0x14], R19 ;  /* 0xffffec1308007986 */ /* 0x0005e8000c101908 */
[----:B------:R3:W-:Y:S01]  /*03c0*/  STG.E desc[UR8][R8.64+-0x10], R21 ;  /* 0xfffff01508007986 */ /* 0x0007e2000c101908 */
[----:B0-----:R-:W-:-:S03]  /*03d0*/  IADD3 R11, PT, PT, R7, 0xb, RZ ;  /* 0x0000000b070b7810 */ /* 0x001fc60007ffe0ff */
[----:B------:R0:W-:Y:S01]  /*03e0*/  STG.E desc[UR8][R8.64+-0xc], R23 ;  /* 0xfffff41708007986 */ /* 0x0001e2000c101908 */
[C---:B-1----:R-:W-:Y:S02]  /*03f0*/  VIADD R17, R7.reuse, 0xc ;  /* 0x0000000c07117836 */ /* 0x042fe40000000000 */
[C---:B--2---:R-:W-:Y:S01]  /*0400*/  VIADD R19, R7.reuse, 0xd ;  /* 0x0000000d07137836 */ /* 0x044fe20000000000 */
[----:B------:R1:W-:Y:S01]  /*0410*/  STG.E desc[UR8][R8.64+-0x20], R7 ;  /* 0xffffe00708007986 */ /* 0x0003e2000c101908 */
[----:B---3--:R-:W-:-:S03]  /*0420*/  IADD3 R21, PT, PT, R7, 0xe, RZ ;  /* 0x0000000e07157810 */ /* 0x008fc60007ffe0ff */
[----:B------:R-:W-:Y:S01]  /*0430*/  STG.E desc[UR8][R8.64+-0x4], R27 ;  /* 0xfffffc1b08007986 */ /* 0x000fe2000c101908 */
[----:B0-----:R-:W-:-:S03]  /*0440*/  VIADD R23, R7, 0xf ;  /* 0x0000000f07177836 */ /* 0x001fc60000000000 */
[----:B------:R-:W-:Y:S04]  /*0450*/  STG.E desc[UR8][R8.64], R29 ;  /* 0x0000001d08007986 */ /* 0x000fe8000c101908 */
[----:B------:R-:W-:Y:S01]  /*0460*/  STG.E desc[UR8][R8.64+0x8], R16 ;  /* 0x0000081008007986 */ /* 0x000fe2000c101908 */
[----:B-1----:R-:W-:-:S03]  /*0470*/  VIADD R7, R7, 0x10 ;  /* 0x0000001007077836 */ /* 0x002fc60000000000 */
[----:B------:R-:W-:Y:S02]  /*0480*/  STG.E desc[UR8][R8.64+0xc], R11 ;  /* 0x00000c0b08007986 */ /* 0x000fe4000c101908 */
[----:B------:R-:W-:Y:S02]  /*0490*/  ISETP.NE.AND P2, PT, R7, R6, PT ;  /* 0x000000060700720c */ /* 0x000fe40003f45270 */
[----:B------:R-:W-:Y:S04]  /*04a0*/  STG.E desc[UR8][R8.64+0x10], R17 ;  /* 0x0000101108007986 */ /* 0x000fe8000c101908 */
[----:B------:R-:W-:Y:S04]  /*04b0*/  STG.E desc[UR8][R8.64+0x14], R19 ;  /* 0x0000141308007986 */ /* 0x000fe8000c101908 */
[----:B------:R-:W-:Y:S04]  /*04c0*/  STG.E desc[UR8][R8.64+0x18], R21 ;  /* 0x0000181508007986 */ /* 0x000fe8000c101908 */
[----:B------:R-:W-:Y:S04]  /*04d0*/  STG.E desc[UR8][R8.64+0x1c], R23 ;  /* 0x00001c1708007986 */ /* 0x000fe8000c101908 */
[----:B------:R0:W-:Y:S04]  /*04e0*/  STG.E desc[UR8][R8.64+0x4], R10 ;  /* 0x0000040a08007986 */ /* 0x0001e8000c101908 */
[----:B------:R1:W-:Y:S01]  /*04f0*/  STG.E desc[UR8][R8.64+-0x8], R25 ;  /* 0xfffff81908007986 */ /* 0x0003e2000c101908 */
[----:B0-----:R-:W-:-:S04]  /*0500*/  IADD3 R10, P3, PT, R8, 0x40, RZ ;  /* 0x00000040080a7810 */ /* 0x001fc80007f7e0ff */
[----:B-1----:R-:W-:Y:S01]  /*0510*/  IADD3.X R25, PT, PT, RZ, R9, RZ, P3, !PT ;  /* 0x00000009ff197210 */ /* 0x002fe20001ffe4ff */
[----:B------:R-:W-:Y:S08]  /*0520*/  @P2 BRA `(.L_x_3) ;  /* 0xfffffffc00682947 */ /* 0x000ff0000383ffff */
[----:B------:R-:W-:-:S07]  /*0530*/  IMAD.MOV.U32 R7, RZ, RZ, R6 ;  /* 0x000000ffff077224 */ /* 0x000fce00078e0006 */
.L_x_2:
[----:B------:R-:W-:-:S13]  /*0540*/  ISETP.NE.AND P2, PT, R15, RZ, PT ;  /* 0x000000ff0f00720c */ /* 0x000fda0003f45270 */
[----:B------:R-:W-:Y:S05]  /*0550*/  @!P2 BRA `(.L_x_4) ;  /* 0x0000000000b8a947 */ /* 0x000fea0003800000 */
[----:B------:R-:W-:Y:S02]  /*0560*/  ISETP.GE.U32.AND P3, PT, R13, 0x7, PT ;  /* 0x000000070d00780c */ /* 0x000fe40003f66070 */
[----:B------:R-:W-:-:S11]  /*0570*/  ISETP.NE.AND P4, PT, R14, RZ, PT ;  /* 0x000000ff0e00720c */ /* 0x000fd60003f85270 */
[----:B------:R-:W-:Y:S05]  /*0580*/  @!P3 BRA `(.L_x_5) ;  /* 0x000000000048b947 */ /* 0x000fea0003800000 */
[----:B------:R-:W0:Y:S01]  /*0590*/  LDC.64 R8, c[0x0][0x3b8] ;  /* 0x0000ee00ff087b82 */ /* 0x000e220000000a00 */
[C---:B------:R-:W-:Y:S01]  /*05a0*/  VIADD R11, R7.reuse, 0x1 ;  /* 0x00000001070b7836 */ /* 0x040fe20000000000 */
[C---:B------:R-:W-:Y:S01]  /*05b0*/  IADD3 R17, PT, PT, R7.reuse, 0x2, RZ ;  /* 0x0000000207117810 */ /* 0x040fe20007ffe0ff */
[C---:B------:R-:W-:Y:S01]  /*05c0*/  VIADD R19, R7.reuse, 0x3 ;  /* 0x0000000307137836 */ /* 0x040fe20000000000 */
[C---:B------:R-:W-:Y:S01]  /*05d0*/  IADD3 R23, PT, PT, R7.reuse, 0x5, RZ ;  /* 0x0000000507177810 */ /* 0x040fe20007ffe0ff */
[C---:B------:R-:W-:Y:S01]  /*05e0*/  VIADD R21, R7.reuse, 0x4 ;  /* 0x0000000407157836 */ /* 0x040fe20000000000 */
[C---:B------:R-:W-:Y:S01]  /*05f0*/  IADD3 R27, PT, PT, R7.reuse, 0x7, RZ ;  /* 0x00000007071b7810 */ /* 0x040fe20007ffe0ff */
[C---:B------:R-:W-:Y:S02]  /*0600*/  VIADD R25, R7.reuse, 0x6 ;  /* 0x0000000607197836 */ /* 0x040fe40000000000 */
[----:B0-----:R-:W-:-:S05]  /*0610*/  IMAD.WIDE.U32 R8, R7, 0x4, R8 ;  /* 0x0000000407087825 */ /* 0x001fca00078e0008 */
[----:B------:R-:W-:Y:S04]  /*0620*/  STG.E desc[UR8][R8.64+0x4], R11 ;  /* 0x0000040b08007986 */ /* 0x000fe8000c101908 */
[----:B------:R-:W-:Y:S04]  /*0630*/  STG.E desc[UR8][R8.64+0x8], R17 ;  /* 0x0000081108007986 */ /* 0x000fe8000c101908 */
[----:B------:R-:W-:Y:S04]  /*0640*/  STG.E desc[UR8][R8.64+0xc], R19 ;  /* 0x00000c1308007986 */ /* 0x000fe8000c101908 */
[----:B------:R-:W-:Y:S04]  /*0650*/  STG.E desc[UR8][R8.64+0x10], R21 ;  /* 0x0000101508007986 */ /* 0x000fe8000c101908 */
[----:B------:R-:W-:Y:S04]  /*0660*/  STG.E desc[UR8][R8.64+0x14], R23 ;  /* 0x0000141708007986 */ /* 0x000fe8000c101908 */
[----:B------:R-:W-:Y:S04]  /*0670*/  STG.E desc[UR8][R8.64+0x18], R25 ;  /* 0x0000181908007986 */ /* 0x000fe8000c101908 */
[----:B------:R-:W-:Y:S04]  /*0680*/  STG.E desc[UR8][R8.64+0x1c], R27 ;  /* 0x00001c1b08007986 */ /* 0x000fe8000c101908 */
[----:B------:R0:W-:Y:S02]  /*0690*/  STG.E desc[UR8][R8.64], R7 ;  /* 0x0000000708007986 */ /* 0x0001e4000c101908 */
[----:B0-----:R-:W-:-:S07]  /*06a0*/  VIADD R7, R7, 0x8 ;  /* 0x0000000807077836 */ /* 0x001fce0000000000 */
.L_x_5:
[----:B------:R-:W-:Y:S05]  /*06b0*/  @!P4 BRA `(.L_x_4) ;  /* 0x000000000060c947 */ /* 0x000fea0003800000 */
[----:B------:R-:W-:Y:S02]  /*06c0*/  ISETP.GE.U32.AND P3, PT, R12, 0x3, PT ;  /* 0x000000030c00780c */ /* 0x000fe40003f66070 */
[----:B------:R-:W-:-:S11]  /*06d0*/  ISETP.NE.AND P4, PT, R4, RZ, PT ;  /* 0x000000ff0400720c */ /* 0x000fd60003f85270 */
[----:B------:R-:W-:Y:S05]  /*06e0*/  @!P3 BRA `(.L_x_6) ;  /* 0x000000000028b947 */ /* 0x000fea0003800000 */
[----:B------:R-:W0:Y:S01]  /*06f0*/  LDC.64 R8, c[0x0][0x3b8] ;  /* 0x0000ee00ff087b82 */ /* 0x000e220000000a00 */
[C---:B------:R-:W-:Y:S01]  /*0700*/  IADD3 R11, PT, PT, R7.reuse, 0x1, RZ ;  /* 0x00000001070b7810 */ /* 0x040fe20007ffe0ff */
[C---:B------:R-:W-:Y:S01]  /*0710*/  VIADD R17, R7.reuse, 0x2 ;  /* 0x0000000207117836 */ /* 0x040fe20000000000 */
[C---:B------:R-:W-:Y:S01]  /*0720*/  IADD3 R19, PT, PT, R7.reuse, 0x3, RZ ;  /* 0x0000000307137810 */ /* 0x040fe20007ffe0ff */
[----:B0-----:R-:W-:-:S05]  /*0730*/  IMAD.WIDE.U32 R8, R7, 0x4, R8 ;  /* 0x0000000407087825 */ /* 0x001fca00078e0008 */
[----:B------:R-:W-:Y:S04]  /*0740*/  STG.E desc[UR8][R8.64+0x4], R11 ;  /* 0x0000040b08007986 */ /* 0x000fe8000c101908 */
[----:B------:R-:W-:Y:S04]  /*0750*/  STG.E desc[UR8][R8.64+0x8], R17 ;  /* 0x0000081108007986 */ /* 0x000fe8000c101908 */
[----:B------:R-:W-:Y:S04]  /*0760*/  STG.E desc[UR8][R8.64+0xc], R19 ;  /* 0x00000c1308007986 */ /* 0x000fe8000c101908 */
[----:B------:R0:W-:Y:S02]  /*0770*/  STG.E desc[UR8][R8.64], R7 ;  /* 0x0000000708007986 */ /* 0x0001e4000c101908 */
[----:B0-----:R-:W-:-:S07]  /*0780*/  VIADD R7, R7, 0x4 ;  /* 0x0000000407077836 */ /* 0x001fce0000000000 */
.L_x_6:
[----:B------:R-:W-:Y:S05]  /*0790*/  @!P4 BRA `(.L_x_4) ;  /* 0x000000000028c947 */ /* 0x000fea0003800000 */
[----:B------:R-:W0:Y:S01]  /*07a0*/  LDC.64 R8, c[0x0][0x3b8] ;  /* 0x0000ee00ff087b82 */ /* 0x000e220000000a00 */
[----:B------:R-:W-:Y:S01]  /*07b0*/  ISETP.NE.AND P3, PT, R4, 0x1, PT ;  /* 0x000000010400780c */ /* 0x000fe20003f65270 */
[----:B0-----:R-:W-:-:S05]  /*07c0*/  IMAD.WIDE.U32 R8, R7, 0x4, R8 ;  /* 0x0000000407087825 */ /* 0x001fca00078e0008 */
[----:B------:R0:W-:Y:S07]  /*07d0*/  STG.E desc[UR8][R8.64], R7 ;  /* 0x0000000708007986 */ /* 0x0001ee000c101908 */
[----:B------:R-:W-:Y:S05]  /*07e0*/  @!P3 BRA `(.L_x_4) ;  /* 0x000000000014b947 */ /* 0x000fea0003800000 */
[----:B------:R-:W-:Y:S02]  /*07f0*/  ISETP.NE.AND P3, PT, R4, 0x2, PT ;  /* 0x000000020400780c */ /* 0x000fe40003f65270 */
[----:B------:R-:W-:-:S05]  /*0800*/  IADD3 R11, PT, PT, R7, 0x1, RZ ;  /* 0x00000001070b7810 */ /* 0x000fca0007ffe0ff */
[----:B------:R1:W-:Y:S06]  /*0810*/  STG.E desc[UR8][R8.64+0x4], R11 ;  /* 0x0000040b08007986 */ /* 0x0003ec000c101908 */
[----:B0-----:R-:W-:-:S05]  /*0820*/  @P3 VIADD R7, R7, 0x2 ;  /* 0x0000000207073836 */ /* 0x001fca0000000000 */
[----:B------:R1:W-:Y:S02]  /*0830*/  @P3 STG.E desc[UR8][R8.64+0x8], R7 ;  /* 0x0000080708003986 */ /* 0x0003e4000c101908 */
.L_x_4:
[----:B01----:R-:W-:Y:S01]  /*0840*/  MOV R7, RZ ;  /* 0x000000ff00077202 */ /* 0x003fe20000000f00 */
[----:B------:R-:W-:Y:S06]  /*0850*/  @!P1 BRA `(.L_x_7) ;  /* 0x0000000000989947 */ /* 0x000fec0003800000 */
[----:B------:R-:W0:Y:S01]  /*0860*/  LDC.64 R8, c[0x0][0x3c0] ;  /* 0x0000f000ff087b82 */ /* 0x000e220000000a00 */
[----:B------:R-:W-:-:S07]  /*0870*/  IMAD.MOV.U32 R7, RZ, RZ, RZ ;  /* 0x000000ffff077224 */ /* 0x000fce00078e00ff */
.L_x_8:
[C---:B--2---:R-:W-:Y:S01]  /*0880*/  IADD3 R17, PT, PT, R7.reuse, 0x1, RZ ;  /* 0x0000000107117810 */ /* 0x044fe20007ffe0ff */
[C---:B0-----:R-:W-:Y:S01]  /*0890*/  IMAD.WIDE.U32 R10, R7.reuse, 0x4, R8 ;  /* 0x00000004070a7825 */ /* 0x041fe200078e0008 */
[C---:B------:R-:W-:Y:S02]  /*08a0*/  IADD3 R21, PT, PT, R7.reuse, 0x3, RZ ;  /* 0x0000000307157810 */ /* 0x040fe40007ffe0ff */
[C---:B------:R-:W-:Y:S01]  /*08b0*/  IADD3 R25, PT, PT, R7.reuse, 0x5, RZ ;  /* 0x0000000507197810 */ /* 0x040fe20007ffe0ff */
[C---:B------:R-:W-:Y:S01]  /*08c0*/  VIADD R19, R7.reuse, 0x2 ;  /* 0x0000000207137836 */ /* 0x040fe20000000000 */
[----:B------:R0:W-:Y:S01]  /*08d0*/  STG.E desc[UR8][R10.64+0x4], R17 ;  /* 0x000004110a007986 */ /* 0x0001e2000c101908 */
[C---:B------:R-:W-:Y:S01]  /*08e0*/  VIADD R23, R7.reuse, 0x4 ;  /* 0x0000000407177836 */ /* 0x040fe20000000000 */
[C---:B------:R-:W-:Y:S01]  /*08f0*/  IADD3 R29, PT, PT, R7.reuse, 0x7, RZ ;  /* 0x00000007071d7810 */ /* 0x040fe20007ffe0ff */
[C---:B------:R-:W-:Y:S01]  /*0900*/  VIADD R27, R7.reuse, 0x6 ;  /* 0x00000006071b7836 */ /* 0x040fe20000000000 */
[----:B------:R1:W-:Y:S01]  /*0910*/  STG.E desc[UR8][R10.64+0x8], R19 ;  /* 0x000008130a007986 */ /* 0x0003e2000c101908 */
[C---:B------:R-:W-:Y:S01]  /*0920*/  VIADD R16, R7.reuse, 0x8 ;  /* 0x0000000807107836 */ /* 0x040fe20000000000 */
[C---:B------:R-:W-:Y:S01]  /*0930*/  IADD3 R18, PT, PT, R7.reuse, 0x9, RZ ;  /* 0x0000000907127810 */ /* 0x040fe20007ffe0ff */
[C---:B------:R-:W-:Y:S01]  /*0940*/  VIADD R20, R7.reuse, 0xa ;  /* 0x0000000a07147836 */ /* 0x040fe20000000000 */
[----:B------:R2:W-:Y:S04]  /*0950*/  STG.E desc[UR8][R10.64+0xc], R21 ;  /* 0x00000c150a007986 */ /* 0x0005e8000c101908 */
[----:B------:R3:W-:Y:S01]  /*0960*/  STG.E desc[UR8][R10.64+0x10], R23 ;  /* 0x000010170a007986 */ /* 0x0007e2000c101908 */
[----:B0-----:R-:W-:-:S03]  /*0970*/  IADD3 R17, PT, PT, R7, 0xb, RZ ;  /* 0x0000000b07117810 */ /* 0x001fc60007ffe0ff */
[----:B------:R0:W-:Y:S01]  /*0980*/  STG.E desc[UR8][R10.64+0x14], R25 ;  /* 0x000014190a007986 */ /* 0x0001e2000c101908 */
[C---:B-1----:R-:W-:Y:S01]  /*0990*/  VIADD R19, R7.reuse, 0xc ;  /* 0x0000000c07137836 */ /* 0x042fe20000000000 */
[C---:B--2---:R-:W-:Y:S02]  /*09a0*/  IADD3 R21, PT, PT, R7.reuse, 0xd, RZ ;  /* 0x0000000d07157810 */ /* 0x044fe40007ffe0ff */
[----:B------:R1:W-:Y:S01]  /*09b0*/  STG.E desc[UR8][R10.64], R7 ;  /* 0x000000070a007986 */ /* 0x0003e2000c101908 */
[----:B---3--:R-:W-:-:S03]  /*09c0*/  VIADD R23, R7, 0xe ;  /* 0x0000000e07177836 */ /* 0x008fc60000000000 */
[----:B------:R2:W-:Y:S01]  /*09d0*/  STG.E desc[UR8][R10.64+0x18], R27 ;  /* 0x0000181b0a007986 */ /* 0x0005e2000c101908 */
[----:B0-----:R-:W-:-:S03]  /*09e0*/  IADD3 R25, PT, PT, R7, 0xf, RZ ;  /* 0x0000000f07197810 */ /* 0x001fc60007ffe0ff */
[----:B------:R2:W-:Y:S04]  /*09f0*/  STG.E desc[UR8][R10.64+0x1c], R29 ;  /* 0x00001c1d0a007986 */ /* 0x0005e8000c101908 */
[----:B------:R2:W-:Y:S01]  /*0a00*/  STG.E desc[UR8][R10.64+0x20], R16 ;  /* 0x000020100a007986 */ /* 0x0005e2000c101908 */
[----:B-1----:R-:W-:-:S03]  /*0a10*/  VIADD R7, R7, 0x10 ;  /* 0x0000001007077836 */ /* 0x002fc60000000000 */
[----:B------:R2:W-:Y:S02]  /*0a20*/  STG.E desc[UR8][R10.64+0x24], R18 ;  /* 0x000024120a007986 */ /* 0x0005e4000c101908 */
[----:B------:R-:W-:Y:S02]  /*0a30*/  ISETP.NE.AND P1, PT, R7, R6, PT ;  /* 0x000000060700720c */ /* 0x000fe40003f25270 */
[----:B------:R2:W-:Y:S04]  /*0a40*/  STG.E desc[UR8][R10.64+0x28], R20 ;  /* 0x000028140a007986 */ /* 0x0005e8000c101908 */
[----:B------:R2:W-:Y:S04]  /*0a50*/  STG.E desc[UR8][R10.64+0x2c], R17 ;  /* 0x00002c110a007986 */ /* 0x0005e8000c101908 */
[----:B------:R2:W-:Y:S04]  /*0a60*/  STG.E desc[UR8][R10.64+0x30], R19 ;  /* 0x000030130a007986 */ /* 0x0005e8000c101908 */
[----:B------:R2:W-:Y:S04]  /*0a70*/  STG.E desc[UR8][R10.64+0x34], R21 ;  /* 0x000034150a007986 */ /* 0x0005e8000c101908 */
[----:B------:R2:W-:Y:S04]  /*0a80*/  STG.E desc[UR8][R10.64+0x38], R23 ;  /* 0x000038170a007986 */ /* 0x0005e8000c101908 */
[----:B------:R2:W-:Y:S01]  /*0a90*/  STG.E desc[UR8][R10.64+0x3c], R25 ;  /* 0x00003c190a007986 */ /* 0x0005e2000c101908 */
[----:B------:R-:W-:Y:S05]  /*0aa0*/  @P1 BRA `(.L_x_8) ;  /* 0xfffffffc00741947 */ /* 0x000fea000383ffff */
[----:B------:R-:W-:-:S07]  /*0ab0*/  MOV R7, R6 ;  /* 0x0000000600077202 */ /* 0x000fce0000000f00 */
.L_x_7:
[----:B------:R-:W-:Y:S05]  /*0ac0*/  @!P2 BRA `(.L_x_9) ;  /* 0x0000000000b8a947 */ /* 0x000fea0003800000 */
[----:B------:R-:W-:Y:S02]  /*0ad0*/  ISETP.GE.U32.AND P1, PT, R13, 0x7, PT ;  /* 0x000000070d00780c */ /* 0x000fe40003f26070 */
[----:B------:R-:W-:-:S11]  /*0ae0*/  ISETP.NE.AND P2, PT, R14, RZ, PT ;  /* 0x000000ff0e00720c */ /* 0x000fd60003f45270 */
[----:B------:R-:W-:Y:S05]  /*0af0*/  @!P1 BRA `(.L_x_10) ;  /* 0x0000000000489947 */ /* 0x000fea0003800000 */
[----:B------:R-:W0:Y:S01]  /*0b00*/  LDC.64 R8, c[0x0][0x3c0] ;  /* 0x0000f000ff087b82 */ /* 0x000e220000000a00 */
[C---:B--2---:R-:W-:Y:S01]  /*0b10*/  VIADD R11, R7.reuse, 0x1 ;  /* 0x00000001070b7836 */ /* 0x044fe20000000000 */
        /* <DEDUP_REMOVED lines=15> */
[----:B0-----:R-:W-:-:S07]  /*0c10*/  IADD3 R7, PT, PT, R7, 0x8, RZ ;  /* 0x0000000807077810 */ /* 0x001fce0007ffe0ff */
.L_x_10:
[----:B------:R-:W-:Y:S05]  /*0c20*/  @!P2 BRA `(.L_x_9) ;  /* 0x000000000060a947 */ /* 0x000fea0003800000 */
[----:B------:R-:W-:Y:S02]  /*0c30*/  ISETP.GE.U32.AND P1, PT, R12, 0x3, PT ;  /* 0x000000030c00780c */ /* 0x000fe40003f26070 */
[----:B------:R-:W-:-:S11]  /*0c40*/  ISETP.NE.AND P2, PT, R4, RZ, PT ;  /* 0x000000ff0400720c */ /* 0x000fd60003f45270 */
[----:B------:R-:W-:Y:S05]  /*0c50*/  @!P1 BRA `(.L_x_11) ;  /* 0x0000000000289947 */ /* 0x000fea0003800000 */
[----:B------:R-:W0:Y:S01]  /*0c60*/  LDC.64 R8, c[0x0][0x3c0] ;  /* 0x0000f000ff087b82 */ /* 0x000e220000000a00 */
[C---:B--2---:R-:W-:Y:S01]  /*0c70*/  VIADD R11, R7.reuse, 0x1 ;  /* 0x00000001070b7836 */ /* 0x044fe20000000000 */
[C---:B------:R-:W-:Y:S01]  /*0c80*/  IADD3 R17, PT, PT, R7.reuse, 0x2, RZ ;  /* 0x0000000207117810 */ /* 0x040fe20007ffe0ff */
[C---:B------:R-:W-:Y:S02]  /*0c90*/  VIADD R19, R7.reuse, 0x3 ;  /* 0x0000000307137836 */ /* 0x040fe40000000000 */
[----:B0-----:R-:W-:-:S05]  /*0ca0*/  IMAD.WIDE.U32 R8, R7, 0x4, R8 ;  /* 0x0000000407087825 */ /* 0x001fca00078e0008 */
[----:B------:R-:W-:Y:S04]  /*0cb0*/  STG.E desc[UR8][R8.64+0x4], R11 ;  /* 0x0000040b08007986 */ /* 0x000fe8000c101908 */
[----:B------:R-:W-:Y:S04]  /*0cc0*/  STG.E desc[UR8][R8.64+0x8], R17 ;  /* 0x0000081108007986 */ /* 0x000fe8000c101908 */
[----:B------:R-:W-:Y:S04]  /*0cd0*/  STG.E desc[UR8][R8.64+0xc], R19 ;  /* 0x00000c1308007986 */ /* 0x000fe8000c101908 */
[----:B------:R0:W-:Y:S02]  /*0ce0*/  STG.E desc[UR8][R8.64], R7 ;  /* 0x0000000708007986 */ /* 0x0001e4000c101908 */
[----:B0-----:R-:W-:-:S07]  /*0cf0*/  IADD3 R7, PT, PT, R7, 0x4, RZ ;  /* 0x0000000407077810 */ /* 0x001fce0007ffe0ff */
.L_x_11:
[----:B------:R-:W-:Y:S05]  /*0d00*/  @!P2 BRA `(.L_x_9) ;  /* 0x000000000028a947 */ /* 0x000fea0003800000 */
[----:B------:R-:W0:Y:S01]  /*0d10*/  LDC.64 R8, c[0x0][0x3c0] ;  /* 0x0000f000ff087b82 */ /* 0x000e220000000a00 */
[----:B------:R-:W-:Y:S01]  /*0d20*/  ISETP.NE.AND P1, PT, R4, 0x1, PT ;  /* 0x000000010400780c */ /* 0x000fe20003f25270 */
[----:B0-----:R-:W-:-:S05]  /*0d30*/  IMAD.WIDE.U32 R8, R7, 0x4, R8 ;  /* 0x0000000407087825 */ /* 0x001fca00078e0008 */
[----:B------:R0:W-:Y:S07]  /*0d40*/  STG.E desc[UR8][R8.64], R7 ;  /* 0x0000000708007986 */ /* 0x0001ee000c101908 */
[----:B------:R-:W-:Y:S05]  /*0d50*/  @!P1 BRA `(.L_x_9) ;  /* 0x0000000000149947 */ /* 0x000fea0003800000 */
[----:B------:R-:W-:Y:S01]  /*0d60*/  ISETP.NE.AND P1, PT, R4, 0x2, PT ;  /* 0x000000020400780c */ /* 0x000fe20003f25270 */
[----:B--2---:R-:W-:-:S05]  /*0d70*/  VIADD R11, R7, 0x1 ;  /* 0x00000001070b7836 */ /* 0x004fca0000000000 */
[----:B------:R1:W-:Y:S07]  /*0d80*/  STG.E desc[UR8][R8.64+0x4], R11 ;  /* 0x0000040b08007986 */ /* 0x0003ee000c101908 */
[----:B0-----:R-:W-:-:S05]  /*0d90*/  @P1 IADD3 R7, PT, PT, R7, 0x2, RZ ;  /* 0x0000000207071810 */ /* 0x001fca0007ffe0ff */
[----:B------:R1:W-:Y:S02]  /*0da0*/  @P1 STG.E desc[UR8][R8.64+0x8], R7 ;  /* 0x0000080708001986 */ /* 0x0003e4000c101908 */
.L_x_9:
[----:B------:R3:W-:Y:S04]  /*0db0*/  STG.E desc[UR8][R2.64+0x4], R5 ;  /* 0x0000040502007986 */ /* 0x0007e8000c101908 */
[----:B------:R3:W-:Y:S01]  /*0dc0*/  STG.E desc[UR8][R2.64], R5 ;  /* 0x0000000502007986 */ /* 0x0007e2000c101908 */
[----:B------:R-:W-:Y:S05]  /*0dd0*/  @!P0 BRA `(.L_x_12) ;  /* 0xfffffff400108947 */ /* 0x000fea000383ffff */
[----:B------:R-:W-:Y:S05]  /*0de0*/  EXIT ;  /* 0x000000000000794d */ /* 0x000fea0003800000 */
.L_x_13:
[----:B------:R-:W-:-:S00]  /*0df0*/  BRA `(.L_x_13) ;  /* 0xfffffffc00fc7947 */ /* 0x000fc0000383ffff */
[----:B------:R-:W-:-:S00]  /*0e00*/  NOP ;  /* 0x0000000000007918 */ /* 0x000fc00000000000 */
[----:B------:R-:W-:-:S00]  /*0e10*/  NOP ;  /* 0x0000000000007918 */ /* 0x000fc00000000000 */
[----:B------:R-:W-:-:S00]  /*0e20*/  NOP ;  /* 0x0000000000007918 */ /* 0x000fc00000000000 */
[----:B------:R-:W-:-:S00]  /*0e30*/  NOP ;  /* 0x0000000000007918 */ /* 0x000fc00000000000 */
[----:B------:R-:W-:-:S00]  /*0e40*/  NOP ;  /* 0x0000000000007918 */ /* 0x000fc00000000000 */
[----:B------:R-:W-:-:S00]  /*0e50*/  NOP ;  /* 0x0000000000007918 */ /* 0x000fc00000000000 */
[----:B------:R-:W-:-:S00]  /*0e60*/  NOP ;  /* 0x0000000000007918 */ /* 0x000fc00000000000 */
[----:B------:R-:W-:-:S00]  /*0e70*/  NOP ;  /* 0x0000000000007918 */ /* 0x000fc00000000000 */
.L_x_211:


//--------------------- .text._Z21global_check_infinityPiS_S_S_S_S_S_S_S_S_S_S_ii --------------------------
	.section	.text._Z21global_check_infinityPiS_S_S_S_S_S_S_S_S_S_S_ii,"ax",@progbits
	.align	128
        .global         _Z21global_check_infinityPiS_S_S_S_S_S_S_S_S_S_S_ii
        .type           _Z21global_check_infinityPiS_S_S_S_S_S_S_S_S_S_S_ii,@function
        .size           _Z21global_check_infinityPiS_S_S_S_S_S_S_S_S_S_S_ii,(.L_x_212 - _Z21global_check_infinityPiS_S_S_S_S_S_S_S_S_S_S_ii)
        .other          _Z21global_check_infinityPiS_S_S_S_S_S_S_S_S_S_S_ii,@"STO_CUDA_ENTRY STV_DEFAULT"
_Z21global_check_infinityPiS_S_S_S_S_S_S_S_S_S_S_ii:
.text._Z21global_check_infinityPiS_S_S_S_S_S_S_S_S_S_S_ii:
[----:B------:R-:W-:Y:S01]  /*0000*/  LDC R1, c[0x0][0x37c] ;  /* 0x0000df00ff017b82 */ /* 0x000fe20000000800 */
[----:B------:R-:W0:Y:S01]  /*0010*/  S2R R0, SR_CTAID.X ;  /* 0x0000000000007919 */ /* 0x000e220000002500 */
[----:B------:R-:W0:Y:S01]  /*0020*/  LDCU UR4, c[0x0][0x360] ;  /* 0x00006c00ff0477ac */ /* 0x000e220008000800 */
[----:B------:R-:W0:Y:S02]  /*0030*/  S2R R3, SR_TID.X ;  /* 0x0000000000037919 */ /* 0x000e240000002100 */
[----:B0-----:R-:W-:-:S05]  /*0040*/  IMAD R0, R0, UR4, R3 ;  /* 0x0000000400007c24 */ /* 0x001fca000f8e0203 */
[----:B------:R-:W-:-:S13]  /*0050*/  ISETP.GT.AND P0, PT, R0, RZ, PT ;  /* 0x000000ff0000720c */ /* 0x000fda0003f04270 */
[----:B------:R-:W-:Y:S05]  /*0060*/  @P0 EXIT ;  /* 0x000000000000094d */ /* 0x000fea0003800000 */
[----:B------:R-:W0:Y:S01]  /*0070*/  LDCU UR5, c[0x0][0x3e0] ;  /* 0x00007c00ff0577ac */ /* 0x000e220008000800 */
[----:B------:R-:W1:Y:S01]  /*0080*/  LDCU.64 UR6, c[0x0][0x358] ;  /* 0x00006b00ff0677ac */ /* 0x000e620008000a00 */
[----:B0-----:R-:W-:-:S09]  /*0090*/  UISETP.GE.AND UP0, UPT, UR5, 0x1, UPT ;  /* 0x000000010500788c */ /* 0x001fd2000bf06270 */
[----:B-1----:R-:W-:Y:S05]  /*00a0*/  BRA.U !UP0, `(.L_x_14) ;  /* 0x0000000108507547 */ /* 0x002fea000b800000 */
[----:B------:R-:W0:Y:S01]  /*00b0*/  LDCU UR5, c[0x0][0x370] ;  /* 0x00006e00ff0577ac */ /* 0x000e220008000800 */
[----:B------:R-:W1:Y:S01]  /*00c0*/  LDCU UR8, c[0x0][0x3e0] ;  /* 0x00007c00ff0877ac */ /* 0x000e620008000800 */
[----:B0-----:R-:W-:-:S12]  /*00d0*/  UIMAD UR4, UR4, UR5, URZ ;  /* 0x00000005040472a4 */ /* 0x001fd8000f8e02ff */
.L_x_16:
[----:B------:R-:W0:Y:S01]  /*00e0*/  LDC.64 R2, c[0x0][0x3d8] ;  /* 0x0000f600ff027b82 */ /* 0x000e220000000a00 */
[----:B------:R-:W-:Y:S02]  /*00f0*/  VIADD R0, R0, UR4 ;  /* 0x0000000400007c36 */ /* 0x000fe40008000000 */
[----:B------:R-:W-:-:S03]  /*0100*/  IMAD.MOV.U32 R9, RZ, RZ, RZ ;  /* 0x000000ffff097224 */ /* 0x000fc600078e00ff */
[----:B------:R-:W-:Y:S02]  /*0110*/  ISETP.GE.AND P1, PT, R0, 0x1, PT ;  /* 0x000000010000780c */ /* 0x000fe40003f26270 */
[----:B------:R-:W2:Y:S01]  /*0120*/  LDC.64 R4, c[0x0][0x3a0] ;  /* 0x0000e800ff047b82 */ /* 0x000ea20000000a00 */
[----:B0--3--:R0:W-:Y:S10]  /*0130*/  STG.E desc[UR6][R2.64], RZ ;  /* 0x000000ff02007986 */ /* 0x0091f4000c101906 */
.L_x_15:
[----:B0-2---:R-:W-:-:S06]  /*0140*/  IMAD.WIDE.U32 R2, R9, 0x4, R4 ;  /* 0x0000000409027825 */ /* 0x005fcc00078e0004 */
[----:B------:R-:W2:Y:S01]  /*0150*/  LDG.E R2, desc[UR6][R2.64] ;  /* 0x0000000602027981 */ /* 0x000ea2000c1e1900 */
[----:B------:R-:W-:-:S05]  /*0160*/  VIADD R9, R9, 0x1 ;  /* 0x0000000109097836 */ /* 0x000fca0000000000 */
[----:B-1----:R-:W-:Y:S02]  /*0170*/  ISETP.LT.AND P2, PT, R9, UR8, PT ;  /* 0x0000000809007c0c */ /* 0x002fe4000bf41270 */
[----:B--2---:R-:W-:-:S13]  /*0180*/  ISETP.NE.AND P0, PT, R2, 0x7fffffff, PT ;  /* 0x7fffffff0200780c */ /* 0x004fda0003f05270 */
[----:B---3--:R-:W0:Y:S01]  /*0190*/  @!P0 LDC.64 R6, c[0x0][0x3d8] ;  /* 0x0000f600ff068b82 */ /* 0x008e220000000a00 */
[----:B------:R-:W-:-:S05]  /*01a0*/  @!P0 MOV R11, 0x1 ;  /* 0x00000001000b8802 */ /* 0x000fca0000000f00 */
[----:B0-----:R3:W-:Y:S01]  /*01b0*/  @!P0 STG.E desc[UR6][R6.64], R11 ;  /* 0x0000000b06008986 */ /* 0x0017e2000c101906 */
[----:B------:R-:W-:Y:S05]  /*01c0*/  @P0 BRA P2, `(.L_x_15) ;  /* 0xfffffffc00dc0947 */ /* 0x000fea000103ffff */
[----:B------:R-:W-:Y:S05]  /*01d0*/  @!P1 BRA `(.L_x_16) ;  /* 0xfffffffc00c09947 */ /* 0x000fea000383ffff */
[----:B------:R-:W-:Y:S05]  /*01e0*/  EXIT ;  /* 0x000000000000794d */ /* 0x000fea0003800000 */
.L_x_14:
[----:B------:R-:W0:Y:S02]  /*01f0*/  LDC.64 R2, c[0x0][0x3d8] ;  /* 0x0000f600ff027b82 */ /* 0x000e240000000a00 */
[----:B0-----:R-:W-:Y:S01]  /*0200*/  STG.E desc[UR6][R2.64], RZ ;  /* 0x000000ff02007986 */ /* 0x001fe2000c101906 */
[----:B------:R-:W-:Y:S05]  /*0210*/  EXIT ;  /* 0x000000000000794d */ /* 0x000fea0003800000 */
.L_x_17:
        /* <DEDUP_REMOVED lines=14> */
.L_x_212:


//--------------------- .text._Z21global_sum_lbound_endPiS_S_S_S_S_S_S_S_S_S_S_ii --------------------------
	.section	.text._Z21global_sum_lbound_endPiS_S_S_S_S_S_S_S_S_S_S_ii,"ax",@progbits
	.align	128
        .global         _Z21global_sum_lbound_endPiS_S_S_S_S_S_S_S_S_S_S_ii
        .type           _Z21global_sum_lbound_endPiS_S_S_S_S_S_S_S_S_S_S_ii,@function
        .size           _Z21global_sum_lbound_endPiS_S_S_S_S_S_S_S_S_S_S_ii,(.L_x_213 - _Z21global_sum_lbound_endPiS_S_S_S_S_S_S_S_S_S_S_ii)
        .other          _Z21global_sum_lbound_endPiS_S_S_S_S_S_S_S_S_S_S_ii,@"STO_CUDA_ENTRY STV_DEFAULT"
_Z21global_sum_lbound_endPiS_S_S_S_S_S_S_S_S_S_S_ii:
.text._Z21global_sum_lbound_endPiS_S_S_S_S_S_S_S_S_S_S_ii:
[----:B------:R-:W-:Y:S01]  /*0000*/  LDC R1, c[0x0][0x37c] ;  /* 0x0000df00ff017b82 */ /* 0x000fe20000000800 */
[----:B------:R-:W-:Y:S05]  /*0010*/  EXIT ;  /* 0x000000000000794d */ /* 0x000fea0003800000 */
.L_x_18:
        /* <DEDUP_REMOVED lines=14> */
.L_x_213:


//--------------------- .text._Z18global_slice_clearPiS_S_S_S_S_S_S_S_S_S_S_ii --------------------------
	.section	.text._Z18global_slice_clearPiS_S_S_S_S_S_S_S_S_S_S_ii,"ax",@progbits
	.align	128
        .global         _Z18global_slice_clearPiS_S_S_S_S_S_S_S_S_S_S_ii
        .type           _Z18global_slice_clearPiS_S_S_S_S_S_S_S_S_S_S_ii,@function
        .size           _Z18global_slice_clearPiS_S_S_S_S_S_S_S_S_S_S_ii,(.L_x_214 - _Z18global_slice_clearPiS_S_S_S_S_S_S_S_S_S_S_ii)
        .other          _Z18global_slice_clearPiS_S_S_S_S_S_S_S_S_S_S_ii,@"STO_CUDA_ENTRY STV_DEFAULT"
_Z18global_slice_clearPiS_S_S_S_S_S_S_S_S_S_S_ii:
.text._Z18global_slice_clearPiS_S_S_S_S_S_S_S_S_S_S_ii:
[----:B------:R-:W-:Y:S01]  /*0000*/  LDC R1, c[0x0][0x37c] ;  /* 0x0000df00ff017b82 */ /* 0x000fe20000000800 */
[----:B------:R-:W0:Y:S01]  /*0010*/  S2R R0, SR_CTAID.X ;  /* 0x0000000000007919 */ /* 0x000e220000002500 */
[----:B------:R-:W0:Y:S01]  /*0020*/  LDCU UR4, c[0x0][0x360] ;  /* 0x00006c00ff0477ac */ /* 0x000e220008000800 */
[----:B------:R-:W0:Y:S01]  /*0030*/  S2R R3, SR_TID.X ;  /* 0x0000000000037919 */ /* 0x000e220000002100 */
[----:B------:R-:W1:Y:S01]  /*0040*/  LDCU UR8, c[0x0][0x3e0] ;  /* 0x00007c00ff0877ac */ /* 0x000e620008000800 */
[----:B0-----:R-:W-:-:S05]  /*0050*/  IMAD R0, R0, UR4, R3 ;  /* 0x0000000400007c24 */ /* 0x001fca000f8e0203 */
[----:B-1----:R-:W-:-:S13]  /*0060*/  ISETP.GE.AND P0, PT, R0, UR8, PT ;  /* 0x0000000800007c0c */ /* 0x002fda000bf06270 */
[----:B------:R-:W-:Y:S05]  /*0070*/  @P0 EXIT ;  /* 0x000000000000094d */ /* 0x000fea0003800000 */
[----:B------:R-:W0:Y:S01]  /*0080*/  LDC.64 R4, c[0x0][0x3a0] ;  /* 0x0000e800ff047b82 */ /* 0x000e220000000a00 */
[----:B------:R-:W1:Y:S01]  /*0090*/  LDCU UR5, c[0x0][0x370] ;  /* 0x00006e00ff0577ac */ /* 0x000e620008000800 */
[----:B------:R-:W2:Y:S01]  /*00a0*/  LDCU.64 UR6, c[0x0][0x358] ;  /* 0x00006b00ff0677ac */ /* 0x000ea20008000a00 */
[----:B-1----:R-:W-:-:S12]  /*00b0*/  UIMAD UR4, UR4, UR5, URZ ;  /* 0x00000005040472a4 */ /* 0x002fd8000f8e02ff */
.L_x_19:
[C---:B0-----:R-:W-:Y:S01]  /*00c0*/  IMAD.WIDE R2, R0.reuse, 0x4, R4 ;  /* 0x0000000400027825 */ /* 0x041fe200078e0204 */
[----:B------:R-:W-:-:S04]  /*00d0*/  IADD3 R0, PT, PT, R0, UR4, RZ ;  /* 0x0000000400007c10 */ /* 0x000fc8000fffe0ff */
[----:B--2---:R1:W-:Y:S01]  /*00e0*/  STG.E desc[UR6][R2.64], RZ ;  /* 0x000000ff02007986 */ /* 0x0043e2000c101906 */
[----:B------:R-:W-:-:S13]  /*00f0*/  ISETP.GE.AND P0, PT, R0, UR8, PT ;  /* 0x0000000800007c0c */ /* 0x000fda000bf06270 */
[----:B-1----:R-:W-:Y:S05]  /*0100*/  @!P0 BRA `(.L_x_19) ;  /* 0xfffffffc00ec8947 */ /* 0x002fea000383ffff */
[----:B------:R-:W-:Y:S05]  /*0110*/  EXIT ;  /* 0x000000000000794d */ /* 0x000fea0003800000 */
.L_x_20:
        /* <DEDUP_REMOVED lines=14> */
.L_x_214:


//--------------------- .text._Z22global_sum_lbound_stepPiS_S_S_S_S_S_S_S_S_S_S_ii --------------------------
	.section	.text._Z22global_sum_lbound_stepPiS_S_S_S_S_S_S_S_S_S_S_ii,"ax",@progbits
	.align	128
        .global         _Z22global_sum_lbound_stepPiS_S_S_S_S_S_S_S_S_S_S_ii
        .type           _Z22global_sum_lbound_stepPiS_S_S_S_S_S_S_S_S_S_S_ii,@function
        .size           _Z22global_sum_lbound_stepPiS_S_S_S_S_S_S_S_S_S_S_ii,(.L_x_215 - _Z22global_sum_lbound_stepPiS_S_S_S_S_S_S_S_S_S_S_ii)
        .other          _Z22global_sum_lbound_stepPiS_S_S_S_S_S_S_S_S_S_S_ii,@"STO_CUDA_ENTRY STV_DEFAULT"
_Z22global_sum_lbound_stepPiS_S_S_S_S_S_S_S_S_S_S_ii:
.text._Z22global_sum_lbound_stepPiS_S_S_S_S_S_S_S_S_S_S_ii:
[----:B------:R-:W-:Y:S01]  /*0000*/  LDC R1, c[0x0][0x37c] ;  /* 0x0000df00ff017b82 */ /* 0x000fe20000000800 */
[----:B------:R-:W0:Y:S01]  /*0010*/  S2R R6, SR_CTAID.X ;  /* 0x0000000000067919 */ /* 0x000e220000002500 */
[----:B------:R-:W0:Y:S01]  /*0020*/  LDCU UR8, c[0x0][0x360] ;  /* 0x00006c00ff0877ac */ /* 0x000e220008000800 */
[----:B------:R-:W0:Y:S02]  /*0030*/  S2R R3, SR_TID.X ;  /* 0x0000000000037919 */ /* 0x000e240000002100 */
[----:B0-----:R-:W-:-:S05]  /*0040*/  IMAD R6, R6, UR8, R3 ;  /* 0x0000000806067c24 */ /* 0x001fca000f8e0203 */
[----:B------:R-:W-:-:S13]  /*0050*/  ISETP.GT.AND P0, PT, R6, RZ, PT ;  /* 0x000000ff0600720c */ /* 0x000fda0003f04270 */
[----:B------:R-:W-:Y:S05]  /*0060*/  @P0 EXIT ;  /* 0x000000000000094d */ /* 0x000fea0003800000 */
[----:B------:R-:W0:Y:S02]  /*0070*/  LDC R9, c[0x0][0x3e0] ;  /* 0x0000f800ff097b82 */ /* 0x000e240000000800 */
[----:B0-----:R-:W-:-:S13]  /*0080*/  ISETP.GE.AND P0, PT, R9, 0x1, PT ;  /* 0x000000010900780c */ /* 0x001fda0003f06270 */
[----:B------:R-:W-:Y:S05]  /*0090*/  @!P0 EXIT ;  /* 0x000000000000894d */ /* 0x000fea0003800000 */
[----:B------:R-:W0:Y:S01]  /*00a0*/  LDC.64 R2, c[0x0][0x390] ;  /* 0x0000e400ff027b82 */ /* 0x000e220000000a00 */
[----:B------:R-:W1:Y:S01]  /*00b0*/  LDCU.64 UR10, c[0x0][0x358] ;  /* 0x00006b00ff0a77ac */ /* 0x000e620008000a00 */
[----:B------:R-:W2:Y:S01]  /*00c0*/  LDCU.64 UR6, c[0x0][0x3a0] ;  /* 0x00007400ff0677ac */ /* 0x000ea20008000a00 */
[----:B0-----:R-:W-:-:S05]  /*00d0*/  IMAD.WIDE.U32 R2, R9, 0x4, R2 ;  /* 0x0000000409027825 */ /* 0x001fca00078e0002 */
[----:B-1----:R0:W5:Y:S01]  /*00e0*/  LDG.E R13, desc[UR10][R2.64] ;  /* 0x0000000a020d7981 */ /* 0x002162000c1e1900 */
[----:B------:R-:W1:Y:S01]  /*00f0*/  LDCU UR4, c[0x0][0x370] ;  /* 0x00006e00ff0477ac */ /* 0x000e620008000800 */
[C---:B------:R-:W-:Y:S02]  /*0100*/  LOP3.LUT R0, R9.reuse, 0xf, RZ, 0xc0, !PT ;  /* 0x0000000f09007812 */ /* 0x040fe400078ec0ff */
[----:B------:R-:W-:Y:S01]  /*0110*/  LOP3.LUT R4, R9, 0x7, RZ, 0xc0, !PT ;  /* 0x0000000709047812 */ /* 0x000fe200078ec0ff */
[----:B--2---:R-:W-:Y:S02]  /*0120*/  UIADD3 UR5, UP0, UPT, UR6, 0x20, URZ ;  /* 0x0000002006057890 */ /* 0x004fe4000ff1e0ff */
[----:B------:R-:W-:Y:S02]  /*0130*/  VIADD R5, R0, 0xffffffff ;  /* 0xffffffff00057836 */ /* 0x000fe40000000000 */
[----:B------:R-:W-:Y:S01]  /*0140*/  VIADD R7, R4, 0xffffffff ;  /* 0xffffffff04077836 */ /* 0x000fe20000000000 */
[----:B------:R-:W-:-:S02]  /*0150*/  UIADD3.X UR6, UPT, UPT, URZ, UR7, URZ, UP0, !UPT ;  /* 0x00000007ff067290 */ /* 0x000fc400087fe4ff */
[----:B------:R-:W-:Y:S02]  /*0160*/  ISETP.GE.U32.AND P2, PT, R5, 0x7, PT ;  /* 0x000000070500780c */ /* 0x000fe40003f46070 */
[----:B------:R-:W-:Y:S02]  /*0170*/  LOP3.LUT R5, R9, 0x7ffffff0, RZ, 0xc0, !PT ;  /* 0x7ffffff009057812 */ /* 0x000fe400078ec0ff */
[----:B------:R-:W-:Y:S02]  /*0180*/  ISETP.GE.U32.AND P1, PT, R7, 0x3, PT ;  /* 0x000000030700780c */ /* 0x000fe40003f26070 */
[----:B------:R-:W-:Y:S01]  /*0190*/  LOP3.LUT R7, R9, 0x3, RZ, 0xc0, !PT ;  /* 0x0000000309077812 */ /* 0x000fe200078ec0ff */
[----:B-1----:R-:W-:Y:S01]  /*01a0*/  UIMAD UR4, UR8, UR4, URZ ;  /* 0x00000004080472a4 */ /* 0x002fe2000f8e02ff */
[----:B0-----:R-:W-:-:S11]  /*01b0*/  IADD3 R8, PT, PT, -R5, RZ, RZ ;  /* 0x000000ff05087210 */ /* 0x001fd60007ffe1ff */
.L_x_26:
[----:B0-----:R-:W0:Y:S01]  /*01c0*/  LDCU UR7, c[0x0][0x3e0] ;  /* 0x00007c00ff0777ac */ /* 0x001e220008000800 */
[----:B------:R-:W-:Y:S02]  /*01d0*/  VIADD R6, R6, UR4 ;  /* 0x0000000406067c36 */ /* 0x000fe40008000000 */
[----:B------:R-:W-:-:S03]  /*01e0*/  IMAD.MOV.U32 R9, RZ, RZ, RZ ;  /* 0x000000ffff097224 */ /* 0x000fc600078e00ff */
[----:B------:R-:W-:Y:S01]  /*01f0*/  ISETP.GE.AND P0, PT, R6, 0x1, PT ;  /* 0x000000010600780c */ /* 0x000fe20003f06270 */
[----:B0-----:R-:W-:-:S09]  /*0200*/  UISETP.GE.U32.AND UP0, UPT, UR7, 0x10, UPT ;  /* 0x000000100700788c */ /* 0x001fd2000bf06070 */
[----:B-1234-:R-:W-:Y:S05]  /*0210*/  BRA.U !UP0, `(.L_x_21) ;  /* 0x0000000108ec7547 */ /* 0x01efea000b800000 */
[----:B------:R-:W-:Y:S01]  /*0220*/  MOV R12, UR5 ;  /* 0x00000005000c7c02 */ /* 0x000fe20008000f00 */
[----:B------:R-:W-:Y:S02]  /*0230*/  IMAD.U32 R19, RZ, RZ, UR6 ;  /* 0x00000006ff137e24 */ /* 0x000fe4000f8e00ff */
[----:B------:R-:W-:-:S07]  /*0240*/  IMAD.MOV.U32 R9, RZ, RZ, R8 ;  /* 0x000000ffff097224 */ /* 0x000fce00078e0008 */
.L_x_22:
[----:B------:R-:W-:Y:S01]  /*0250*/  MOV R10, R12 ;  /* 0x0000000c000a7202 */ /* 0x000fe20000000f00 */
[----:B------:R-:W-:-:S05]  /*0260*/  IMAD.MOV.U32 R11, RZ, RZ, R19 ;  /* 0x000000ffff0b7224 */ /* 0x000fca00078e0013 */
[----:B------:R-:W2:Y:S02]  /*0270*/  LDG.E R12, desc[UR10][R10.64+-0x20] ;  /* 0xffffe00a0a0c7981 */ /* 0x000ea4000c1e1900 */
[----:B--23-5:R-:W-:-:S05]  /*0280*/  IMAD.IADD R13, R12, 0x1, R13 ;  /* 0x000000010c0d7824 */ /* 0x02cfca00078e020d */
[----:B------:R0:W-:Y:S04]  /*0290*/  STG.E desc[UR10][R2.64], R13 ;  /* 0x0000000d02007986 */ /* 0x0001e8000c10190a */
[----:B------:R-:W2:Y:S02]  /*02a0*/  LDG.E R12, desc[UR10][R10.64+-0x1c] ;  /* 0xffffe40a0a0c7981 */ /* 0x000ea4000c1e1900 */
[----:B--2---:R-:W-:-:S05]  /*02b0*/  IADD3 R15, PT, PT, R13, R12, RZ ;  /* 0x0000000c0d0f7210 */ /* 0x004fca0007ffe0ff */
[----:B------:R1:W-:Y:S04]  /*02c0*/  STG.E desc[UR10][R2.64], R15 ;  /* 0x0000000f02007986 */ /* 0x0003e8000c10190a */
[----:B------:R-:W2:Y:S02]  /*02d0*/  LDG.E R12, desc[UR10][R10.64+-0x18] ;  /* 0xffffe80a0a0c7981 */ /* 0x000ea4000c1e1900 */
[----:B--2---:R-:W-:-:S05]  /*02e0*/  IMAD.IADD R17, R15, 0x1, R12 ;  /* 0x000000010f117824 */ /* 0x004fca00078e020c */
[----:B------:R2:W-:Y:S04]  /*02f0*/  STG.E desc[UR10][R2.64], R17 ;  /* 0x0000001102007986 */ /* 0x0005e8000c10190a */
[----:B------:R-:W3:Y:S02]  /*0300*/  LDG.E R12, desc[UR10][R10.64+-0x14] ;  /* 0xffffec0a0a0c7981 */ /* 0x000ee4000c1e1900 */
[----:B---3--:R-:W-:-:S05]  /*0310*/  IMAD.IADD R19, R17, 0x1, R12 ;  /* 0x0000000111137824 */ /* 0x008fca00078e020c */
[----:B------:R3:W-:Y:S04]  /*0320*/  STG.E desc[UR10][R2.64], R19 ;  /* 0x0000001302007986 */ /* 0x0007e8000c10190a */
[----:B------:R-:W0:Y:S02]  /*0330*/  LDG.E R12, desc[UR10][R10.64+-0x10] ;  /* 0xfffff00a0a0c7981 */ /* 0x000e24000c1e1900 */
[----:B0-----:R-:W-:-:S05]  /*0340*/  IADD3 R13, PT, PT, R19, R12, RZ ;  /* 0x0000000c130d7210 */ /* 0x001fca0007ffe0ff */
[----:B------:R0:W-:Y:S04]  /*0350*/  STG.E desc[UR10][R2.64], R13 ;  /* 0x0000000d02007986 */ /* 0x0001e8000c10190a */
[----:B------:R-:W1:Y:S02]  /*0360*/  LDG.E R12, desc[UR10][R10.64+-0xc] ;  /* 0xfffff40a0a0c7981 */ /* 0x000e64000c1e1900 */
[----:B-1----:R-:W-:-:S05]  /*0370*/  IMAD.IADD R15, R13, 0x1, R12 ;  /* 0x000000010d0f7824 */ /* 0x002fca00078e020c */
[----:B------:R1:W-:Y:S04]  /*0380*/  STG.E desc[UR10][R2.64], R15 ;  /* 0x0000000f02007986 */ /* 0x0003e8000c10190a */
[----:B------:R-:W2:Y:S02]  /*0390*/  LDG.E R12, desc[UR10][R10.64+-0x8] ;  /* 0xfffff80a0a0c7981 */ /* 0x000ea4000c1e1900 */
[----:B--2---:R-:W-:-:S05]  /*03a0*/  IMAD.IADD R17, R15, 0x1, R12 ;  /* 0x000000010f117824 */ /* 0x004fca00078e020c */
[----:B------:R2:W-:Y:S04]  /*03b0*/  STG.E desc[UR10][R2.64], R17 ;  /* 0x0000001102007986 */ /* 0x0005e8000c10190a */
[----:B------:R-:W3:Y:S02]  /*03c0*/  LDG.E R12, desc[UR10][R10.64+-0x4] ;  /* 0xfffffc0a0a0c7981 */ /* 0x000ee4000c1e1900 */
[----:B---3--:R-:W-:-:S05]  /*03d0*/  IADD3 R19, PT, PT, R17, R12, RZ ;  /* 0x0000000c11137210 */ /* 0x008fca0007ffe0ff */
[----:B------:R3:W-:Y:S04]  /*03e0*/  STG.E desc[UR10][R2.64], R19 ;  /* 0x0000001302007986 */ /* 0x0007e8000c10190a */
[----:B------:R-:W0:Y:S02]  /*03f0*/  LDG.E R12, desc[UR10][R10.64] ;  /* 0x0000000a0a0c7981 */ /* 0x000e24000c1e1900 */
[----:B0-----:R-:W-:-:S05]  /*0400*/  IMAD.IADD R13, R19, 0x1, R12 ;  /* 0x00000001130d7824 */ /* 0x001fca00078e020c */
[----:B------:R-:W-:Y:S04]  /*0410*/  STG.E desc[UR10][R2.64], R13 ;  /* 0x0000000d02007986 */ /* 0x000fe8000c10190a */
[----:B------:R-:W1:Y:S02]  /*0420*/  LDG.E R12, desc[UR10][R10.64+0x4] ;  /* 0x0000040a0a0c7981 */ /* 0x000e64000c1e1900 */
[----:B-1----:R-:W-:-:S05]  /*0430*/  IMAD.IADD R15, R13, 0x1, R12 ;  /* 0x000000010d0f7824 */ /* 0x002fca00078e020c */
[----:B------:R0:W-:Y:S04]  /*0440*/  STG.E desc[UR10][R2.64], R15 ;  /* 0x0000000f02007986 */ /* 0x0001e8000c10190a */
[----:B------:R-:W2:Y:S02]  /*0450*/  LDG.E R12, desc[UR10][R10.64+0x8] ;  /* 0x0000080a0a0c7981 */ /* 0x000ea4000c1e1900 */
[----:B--2---:R-:W-:-:S05]  /*0460*/  IADD3 R17, PT, PT, R15, R12, RZ ;  /* 0x0000000c0f117210 */ /* 0x004fca0007ffe0ff */
[----:B------:R1:W-:Y:S04]  /*0470*/  STG.E desc[UR10][R2.64], R17 ;  /* 0x0000001102007986 */ /* 0x0003e8000c10190a */
[----:B------:R-:W3:Y:S02]  /*0480*/  LDG.E R12, desc[UR10][R10.64+0xc] ;  /* 0x00000c0a0a0c7981 */ /* 0x000ee4000c1e1900 */
[----:B---3--:R-:W-:-:S05]  /*0490*/  IMAD.IADD R19, R17, 0x1, R12 ;  /* 0x0000000111137824 */ /* 0x008fca00078e020c */
        /* <DEDUP_REMOVED lines=10> */
[----:B------:R-:W4:Y:S01]  /*0540*/  LDG.E R12, desc[UR10][R10.64+0x1c] ;  /* 0x00001c0a0a0c7981 */ /* 0x000f22000c1e1900 */
[----:B------:R-:W-:-:S05]  /*0550*/  VIADD R9, R9, 0x10 ;  /* 0x0000001009097836 */ /* 0x000fca0000000000 */
[----:B------:R-:W-:Y:S02]  /*0560*/  ISETP.NE.AND P3, PT, R9, RZ, PT ;  /* 0x000000ff0900720c */ /* 0x000fe40003f65270 */
[----:B----4-:R-:W-:Y:S02]  /*0570*/  IADD3 R13, PT, PT, R17, R12, RZ ;  /* 0x0000000c110d7210 */ /* 0x010fe40007ffe0ff */
[----:B------:R-:W-:-:S03]  /*0580*/  IADD3 R12, P4, PT, R10, 0x40, RZ ;  /* 0x000000400a0c7810 */ /* 0x000fc60007f9e0ff */
[----:B------:R3:W-:Y:S01]  /*0590*/  STG.E desc[UR10][R2.64], R13 ;  /* 0x0000000d02007986 */ /* 0x0007e2000c10190a */
[----:B--2---:R-:W-:-:S05]  /*05a0*/  IADD3.X R19, PT, PT, RZ, R11, RZ, P4, !PT ;  /* 0x0000000bff137210 */ /* 0x004fca00027fe4ff */
[----:B------:R-:W-:Y:S05]  /*05b0*/  @P3 BRA `(.L_x_22) ;  /* 0xfffffffc00243947 */ /* 0x000fea000383ffff */
[----:B------:R-:W-:-:S07]  /*05c0*/  IMAD.MOV.U32 R9, RZ, RZ, R5 ;  /* 0x000000ffff097224 */ /* 0x000fce00078e0005 */
.L_x_21:
[----:B------:R-:W-:-:S13]  /*05d0*/  ISETP.NE.AND P3, PT, R0, RZ, PT ;  /* 0x000000ff0000720c */ /* 0x000fda0003f65270 */
[----:B------:R-:W-:Y:S05]  /*05e0*/  @!P3 BRA `(.L_x_23) ;  /* 0x0000000000fcb947 */ /* 0x000fea0003800000 */
[----:B------:R-:W-:Y:S01]  /*05f0*/  ISETP.NE.AND P3, PT, R4, RZ, PT ;  /* 0x000000ff0400720c */ /* 0x000fe20003f65270 */
[----:B------:R-:W-:-:S12]  /*0600*/  @!P2 BRA `(.L_x_24) ;  /* 0x00000000006ca947 */ /* 0x000fd80003800000 */
[----:B------:R-:W0:Y:S02]  /*0610*/  LDC.64 R10, c[0x0][0x3a0] ;  /* 0x0000e800ff0a7b82 */ /* 0x000e240000000a00 */
[----:B0-----:R-:W-:-:S05]  /*0620*/  IMAD.WIDE.U32 R10, R9, 0x4, R10 ;  /* 0x00000004090a7825 */ /* 0x001fca00078e000a */
[----:B------:R-:W3:Y:S02]  /*0630*/  LDG.E R12, desc[UR10][R10.64] ;  /* 0x0000000a0a0c7981 */ /* 0x000ee4000c1e1900 */
[----:B---3-5:R-:W-:-:S05]  /*0640*/  IADD3 R13, PT, PT, R13, R12, RZ ;  /* 0x0000000c0d0d7210 */ /* 0x028fca0007ffe0ff */
[----:B------:R-:W-:Y:S04]  /*0650*/  STG.E desc[UR10][R2.64], R13 ;  /* 0x0000000d02007986 */ /* 0x000fe8000c10190a */
[----:B------:R-:W2:Y:S02]  /*0660*/  LDG.E R12, desc[UR10][R10.64+0x4] ;  /* 0x0000040a0a0c7981 */ /* 0x000ea4000c1e1900 */
[----:B--2---:R-:W-:-:S05]  /*0670*/  IMAD.IADD R15, R13, 0x1, R12 ;  /* 0x000000010d0f7824 */ /* 0x004fca00078e020c */
        /* <DEDUP_REMOVED lines=12> */
[----:B------:R2:W-:Y:S04]  /*0740*/  STG.E desc[UR10][R2.64], R15 ;  /* 0x0000000f02007986 */ /* 0x0005e8000c10190a */
[----:B------:R-:W1:Y:S02]  /*0750*/  LDG.E R12, desc[UR10][R10.64+0x18] ;  /* 0x0000180a0a0c7981 */ /* 0x000e64000c1e1900 */
[----:B-1----:R-:W-:-:S05]  /*0760*/  IADD3 R17, PT, PT, R15, R12, RZ ;  /* 0x0000000c0f117210 */ /* 0x002fca0007ffe0ff */
[----:B------:R2:W-:Y:S04]  /*0770*/  STG.E desc[UR10][R2.64], R17 ;  /* 0x0000001102007986 */ /* 0x0005e8000c10190a */
[----:B------:R-:W3:Y:S01]  /*0780*/  LDG.E R12, desc[UR10][R10.64+0x1c] ;  /* 0x00001c0a0a0c7981 */ /* 0x000ee2000c1e1900 */
[----:B------:R-:W-:Y:S01]  /*0790*/  IADD3 R9, PT, PT, R9, 0x8, RZ ;  /* 0x0000000809097810 */ /* 0x000fe20007ffe0ff */
[----:B---3--:R-:W-:-:S05]  /*07a0*/  IMAD.IADD R13, R17, 0x1, R12 ;  /* 0x00000001110d7824 */ /* 0x008fca00078e020c */
[----:B------:R2:W-:Y:S02]  /*07b0*/  STG.E desc[UR10][R2.64], R13 ;  /* 0x0000000d02007986 */ /* 0x0005e4000c10190a */
.L_x_24:
[----:B------:R-:W-:Y:S05]  /*07c0*/  @!P3 BRA `(.L_x_23) ;  /* 0x000000000084b947 */ /* 0x000fea0003800000 */
[----:B------:R-:W-:Y:S01]  /*07d0*/  ISETP.NE.AND P3, PT, R7, RZ, PT ;  /* 0x000000ff0700720c */ /* 0x000fe20003f65270 */
[----:B------:R-:W-:-:S12]  /*07e0*/  @!P1 BRA `(.L_x_25) ;  /* 0x00000000003c9947 */ /* 0x000fd80003800000 */
[----:B------:R-:W0:Y:S02]  /*07f0*/  LDC.64 R10, c[0x0][0x3a0] ;  /* 0x0000e800ff0a7b82 */ /* 0x000e240000000a00 */
[----:B0-----:R-:W-:-:S05]  /*0800*/  IMAD.WIDE.U32 R10, R9, 0x4, R10 ;  /* 0x00000004090a7825 */ /* 0x001fca00078e000a */
        /* <DEDUP_REMOVED lines=9> */
[----:B------:R-:W2:Y:S01]  /*08a0*/  LDG.E R12, desc[UR10][R10.64+0xc] ;  /* 0x00000c0a0a0c7981 */ /* 0x000ea2000c1e1900 */
[----:B------:R-:W-:Y:S01]  /*08b0*/  VIADD R9, R9, 0x4 ;  /* 0x0000000409097836 */ /* 0x000fe20000000000 */
[----:B--2---:R-:W-:-:S05]  /*08c0*/  IADD3 R13, PT, PT, R19, R12, RZ ;  /* 0x0000000c130d7210 */ /* 0x004fca0007ffe0ff */
[----:B------:R0:W-:Y:S02]  /*08d0*/  STG.E desc[UR10][R2.64], R13 ;  /* 0x0000000d02007986 */ /* 0x0001e4000c10190a */
.L_x_25:
[----:B------:R-:W-:Y:S05]  /*08e0*/  @!P3 BRA `(.L_x_23) ;  /* 0x00000000003cb947 */ /* 0x000fea0003800000 */
[----:B------:R-:W1:Y:S02]  /*08f0*/  LDC.64 R10, c[0x0][0x3a0] ;  /* 0x0000e800ff0a7b82 */ /* 0x000e640000000a00 */
[----:B-1----:R-:W-:-:S05]  /*0900*/  IMAD.WIDE.U32 R10, R9, 0x4, R10 ;  /* 0x00000004090a7825 */ /* 0x002fca00078e000a */
[----:B------:R-:W0:Y:S01]  /*0910*/  LDG.E R12, desc[UR10][R10.64] ;  /* 0x0000000a0a0c7981 */ /* 0x000e22000c1e1900 */
[----:B------:R-:W-:Y:S02]  /*0920*/  ISETP.NE.AND P3, PT, R7, 0x1, PT ;  /* 0x000000010700780c */ /* 0x000fe40003f65270 */
[----:B0-23-5:R-:W-:-:S05]  /*0930*/  IADD3 R13, PT, PT, R13, R12, RZ ;  /* 0x0000000c0d0d7210 */ /* 0x02dfca0007ffe0ff */
[----:B------:R1:W-:Y:S06]  /*0940*/  STG.E desc[UR10][R2.64], R13 ;  /* 0x0000000d02007986 */ /* 0x0003ec000c10190a */
[----:B------:R-:W-:Y:S05]  /*0950*/  @!P3 BRA `(.L_x_23) ;  /* 0x000000000020b947 */ /* 0x000fea0003800000 */
[----:B------:R-:W1:Y:S01]  /*0960*/  LDG.E R12, desc[UR10][R10.64+0x4] ;  /* 0x0000040a0a0c7981 */ /* 0x000e62000c1e1900 */
[----:B------:R-:W-:Y:S01]  /*0970*/  ISETP.NE.AND P3, PT, R7, 0x2, PT ;  /* 0x000000020700780c */ /* 0x000fe20003f65270 */
[----:B-1----:R-:W-:-:S05]  /*0980*/  IMAD.IADD R13, R13, 0x1, R12 ;  /* 0x000000010d0d7824 */ /* 0x002fca00078e020c */
[----:B------:R4:W-:Y:S07]  /*0990*/  STG.E desc[UR10][R2.64], R13 ;  /* 0x0000000d02007986 */ /* 0x0009ee000c10190a */
[----:B------:R-:W-:Y:S05]  /*09a0*/  @!P3 BRA `(.L_x_23) ;  /* 0x00000000000cb947 */ /* 0x000fea0003800000 */
[----:B------:R-:W4:Y:S02]  /*09b0*/  LDG.E R10, desc[UR10][R10.64+0x8] ;  /* 0x0000080a0a0a7981 */ /* 0x000f24000c1e1900 */
[----:B----4-:R-:W-:-:S05]  /*09c0*/  IADD3 R13, PT, PT, R13, R10, RZ ;  /* 0x0000000a0d0d7210 */ /* 0x010fca0007ffe0ff */
[----:B------:R0:W-:Y:S02]  /*09d0*/  STG.E desc[UR10][R2.64], R13 ;  /* 0x0000000d02007986 */ /* 0x0001e4000c10190a */
.L_x_23:
[----:B------:R-:W-:Y:S05]  /*09e0*/  @!P0 BRA `(.L_x_26) ;  /* 0xfffffff400f48947 */ /* 0x000fea000383ffff */
[----:B------:R-:W-:Y:S05]  /*09f0*/  EXIT ;  /* 0x000000000000794d */ /* 0x000fea0003800000 */
.L_x_27:
        /* <DEDUP_REMOVED lines=16> */
.L_x_215:


//--------------------- .text._Z23global_sum_lbound_beginPiS_S_S_S_S_S_S_S_S_S_S_ii --------------------------
	.section	.text._Z23global_sum_lbound_beginPiS_S_S_S_S_S_S_S_S_S_S_ii,"ax",@progbits
	.align	128
        .global         _Z23global_sum_lbound_beginPiS_S_S_S_S_S_S_S_S_S_S_ii
        .type           _Z23global_sum_lbound_beginPiS_S_S_S_S_S_S_S_S_S_S_ii,@function
        .size           _Z23global_sum_lbound_beginPiS_S_S_S_S_S_S_S_S_S_S_ii,(.L_x_216 - _Z23global_sum_lbound_beginPiS_S_S_S_S_S_S_S_S_S_S_ii)
        .other          _Z23global_sum_lbound_beginPiS_S_S_S_S_S_S_S_S_S_S_ii,@"STO_CUDA_ENTRY STV_DEFAULT"
_Z23global_sum_lbound_beginPiS_S_S_S_S_S_S_S_S_S_S_ii:
.text._Z23global_sum_lbound_beginPiS_S_S_S_S_S_S_S_S_S_S_ii:
        /* <DEDUP_REMOVED lines=8> */
[----:B------:R-:W1:Y:S07]  /*0080*/  LDCU.64 UR4, c[0x0][0x358] ;  /* 0x00006b00ff0477ac */ /* 0x000e6e0008000a00 */
[----:B------:R-:W0:Y:S02]  /*0090*/  LDC.64 R2, c[0x0][0x390] ;  /* 0x0000e400ff027b82 */ /* 0x000e240000000a00 */
[----:B0-----:R-:W-:-:S05]  /*00a0*/  IMAD.WIDE R2, R5, 0x4, R2 ;  /* 0x0000000405027825 */ /* 0x001fca00078e0202 */
[----:B-1----:R-:W-:Y:S01]  /*00b0*/  STG.E desc[UR4][R2.64], RZ ;  /* 0x000000ff02007986 */ /* 0x002fe2000c101904 */
[----:B------:R-:W-:Y:S05]  /*00c0*/  EXIT ;  /* 0x000000000000794d */ /* 0x000fea0003800000 */
.L_x_28:
        /* <DEDUP_REMOVED lines=11> */
.L_x_216:


//--------------------- .text._Z17global_add_lboundPiS_S_S_S_S_S_S_S_S_S_S_ii --------------------------
	.section	.text._Z17global_add_lboundPiS_S_S_S_S_S_S_S_S_S_S_ii,"ax",@progbits
	.align	128
        .global         _Z17global_add_lboundPiS_S_S_S_S_S_S_S_S_S_S_ii
        .type           _Z17global_add_lboundPiS_S_S_S_S_S_S_S_S_S_S_ii,@function
        .size           _Z17global_add_lboundPiS_S_S_S_S_S_S_S_S_S_S_ii,(.L_x_217 - _Z17global_add_lboundPiS_S_S_S_S_S_S_S_S_S_S_ii)
        .other          _Z17global_add_lboundPiS_S_S_S_S_S_S_S_S_S_S_ii,@"STO_CUDA_ENTRY STV_DEFAULT"
_Z17global_add_lboundPiS_S_S_S_S_S_S_S_S_S_S_ii:
.text._Z17global_add_lboundPiS_S_S_S_S_S_S_S_S_S_S_ii:
        /* <DEDUP_REMOVED lines=9> */
[----:B------:R-:W0:Y:S08]  /*0090*/  LDC.64 R4, c[0x0][0x390] ;  /* 0x0000e400ff047b82 */ /* 0x000e300000000a00 */
[----:B------:R-:W2:Y:S01]  /*00a0*/  LDC.64 R2, c[0x0][0x380] ;  /* 0x0000e000ff027b82 */ /* 0x000ea20000000a00 */
[----:B------:R-:W3:Y:S07]  /*00b0*/  LDCU UR5, c[0x0][0x370] ;  /* 0x00006e00ff0577ac */ /* 0x000eee0008000800 */
[----:B------:R-:W4:Y:S01]  /*00c0*/  LDC.64 R8, c[0x0][0x3b0] ;  /* 0x0000ec00ff087b82 */ /* 0x000f220000000a00 */
[----:B0-----:R-:W-:-:S05]  /*00d0*/  IMAD.WIDE R4, R7, 0x4, R4 ;  /* 0x0000000407047825 */ /* 0x001fca00078e0204 */
[----:B-1----:R0:W5:Y:S01]  /*00e0*/  LDG.E R11, desc[UR6][R4.64] ;  /* 0x00000006040b7981 */ /* 0x002162000c1e1900 */
[----:B---3--:R-:W-:Y:S01]  /*00f0*/  UIMAD UR4, UR4, UR5, URZ ;  /* 0x00000005040472a4 */ /* 0x008fe2000f8e02ff */
[----:B--2---:R-:W-:-:S11]  /*0100*/  IMAD.WIDE R2, R7, 0x4, R2 ;  /* 0x0000000407027825 */ /* 0x004fd600078e0202 */
.L_x_29:
[----:B------:R-:W4:Y:S02]  /*0110*/  LDG.E R7, desc[UR6][R2.64] ;  /* 0x0000000602077981 */ /* 0x000f24000c1e1900 */
[----:B----4-:R-:W-:-:S06]  /*0120*/  IMAD.WIDE R6, R7, 0x4, R8 ;  /* 0x0000000407067825 */ /* 0x010fcc00078e0208 */
[----:B------:R-:W2:Y:S01]  /*0130*/  LDG.E R6, desc[UR6][R6.64] ;  /* 0x0000000606067981 */ /* 0x000ea2000c1e1900 */
[----:B------:R-:W-:-:S04]  /*0140*/  IADD3 R0, PT, PT, R0, UR4, RZ ;  /* 0x0000000400007c10 */ /* 0x000fc8000fffe0ff */
[----:B------:R-:W-:Y:S02]  /*0150*/  ISETP.GE.AND P0, PT, R0, 0x1, PT ;  /* 0x000000010000780c */ /* 0x000fe40003f06270 */
[----:B-12--5:R-:W-:-:S05]  /*0160*/  IADD3 R11, PT, PT, R6, R11, RZ ;  /* 0x0000000b060b7210 */ /* 0x026fca0007ffe0ff */
[----:B------:R1:W-:Y:S06]  /*0170*/  STG.E desc[UR6][R4.64], R11 ;  /* 0x0000000b04007986 */ /* 0x0003ec000c101906 */
[----:B------:R-:W-:Y:S05]  /*0180*/  @!P0 BRA `(.L_x_29) ;  /* 0xfffffffc00e08947 */ /* 0x000fea000383ffff */
[----:B------:R-:W-:Y:S05]  /*0190*/  EXIT ;  /* 0x000000000000794d */ /* 0x000fea0003800000 */
.L_x_30:
        /* <DEDUP_REMOVED lines=14> */
.L_x_217:


//--------------------- .text._Z17global_sum_lboundPiS_S_S_S_S_S_S_S_S_S_S_ii --------------------------
	.section	.text._Z17global_sum_lboundPiS_S_S_S_S_S_S_S_S_S_S_ii,"ax",@progbits
	.align	128
        .global         _Z17global_sum_lboundPiS_S_S_S_S_S_S_S_S_S_S_ii
        .type           _Z17global_sum_lboundPiS_S_S_S_S_S_S_S_S_S_S_ii,@function
        .size           _Z17global_sum_lboundPiS_S_S_S_S_S_S_S_S_S_S_ii,(.L_x_218 - _Z17global_sum_lboundPiS_S_S_S_S_S_S_S_S_S_S_ii)
        .other          _Z17global_sum_lboundPiS_S_S_S_S_S_S_S_S_S_S_ii,@"STO_CUDA_ENTRY STV_DEFAULT"
_Z17global_sum_lboundPiS_S_S_S_S_S_S_S_S_S_S_ii:
.text._Z17global_sum_lboundPiS_S_S_S_S_S_S_S_S_S_S_ii:
        /* <DEDUP_REMOVED lines=9> */
[----:B------:R-:W2:Y:S01]  /*0090*/  LDCU.64 UR10, c[0x0][0x358] ;  /* 0x00006b00ff0a77ac */ /* 0x000ea20008000a00 */
[----:B-1----:R-:W-:Y:S01]  /*00a0*/  UIMAD UR4, UR4, UR5, URZ ;  /* 0x00000005040472a4 */ /* 0x002fe2000f8e02ff */
[----:B0-----:R-:W-:-:S13]  /*00b0*/  ISETP.GE.AND P0, PT, R6, 0x2, PT ;  /* 0x000000020600780c */ /* 0x001fda0003f06270 */
[----:B--2---:R-:W-:Y:S05]  /*00c0*/  @!P0 BRA `(.L_x_31) ;  /* 0x0000001800f88947 */ /* 0x004fea0003800000 */
[----:B------:R-:W0:Y:S01]  /*00d0*/  LDCU UR5, c[0x0][0x3e4] ;  /* 0x00007c80ff0577ac */ /* 0x000e220008000800 */
[----:B------:R-:W-:Y:S01]  /*00e0*/  IADD3 R2, PT, PT, R6, -0x1, RZ ;  /* 0xffffffff06027810 */ /* 0x000fe20007ffe0ff */
[----:B0-----:R-:W-:-:S09]  /*00f0*/  UISETP.GT.AND UP0, UPT, UR5, URZ, UPT ;  /* 0x000000ff0500728c */ /* 0x001fd2000bf04270 */
[----:B------:R-:W-:Y:S05]  /*0100*/  BRA.U UP0, `(.L_x_32) ;  /* 0x0000000900887547 */ /* 0x000fea000b800000 */
[----:B------:R-:W0:Y:S01]  /*0110*/  LDCU.64 UR6, c[0x0][0x390] ;  /* 0x00007200ff0677ac */ /* 0x000e220008000a00 */
[C---:B------:R-:W-:Y:S01]  /*0120*/  IADD3 R4, PT, PT, R6.reuse, 0x7, RZ ;  /* 0x0000000706047810 */ /* 0x040fe20007ffe0ff */
[C---:B------:R-:W-:Y:S01]  /*0130*/  VIADD R11, R6.reuse, 0xf ;  /* 0x0000000f060b7836 */ /* 0x040fe20000000000 */
[----:B------:R-:W-:Y:S02]  /*0140*/  IADD3 R7, PT, PT, R6, -0x2, RZ ;  /* 0xfffffffe06077810 */ /* 0x000fe40007ffe0ff */
[----:B------:R-:W-:Y:S02]  /*0150*/  LOP3.LUT R5, R4, 0x7, RZ, 0xc0, !PT ;  /* 0x0000000704057812 */ /* 0x000fe400078ec0ff */
[----:B------:R-:W-:Y:S02]  /*0160*/  LOP3.LUT R3, R11, 0xf, RZ, 0xc0, !PT ;  /* 0x0000000f0b037812 */ /* 0x000fe400078ec0ff */
[----:B------:R-:W-:Y:S02]  /*0170*/  IADD3 R5, PT, PT, R5, -0x1, RZ ;  /* 0xffffffff05057810 */ /* 0x000fe40007ffe0ff */
[----:B------:R-:W-:Y:S01]  /*0180*/  ISETP.GE.U32.AND P2, PT, R7, 0xf, PT ;  /* 0x0000000f0700780c */ /* 0x000fe20003f46070 */
[----:B------:R-:W-:Y:S01]  /*0190*/  VIADD R3, R3, 0xffffffff ;  /* 0xffffffff03037836 */ /* 0x000fe20000000000 */
[----:B------:R-:W-:-:S02]  /*01a0*/  ISETP.GE.U32.AND P1, PT, R5, 0x3, PT ;  /* 0x000000030500780c */ /* 0x000fc40003f26070 */
[----:B------:R-:W-:Y:S02]  /*01b0*/  LOP3.LUT R5, R2, 0xfffffff0, RZ, 0xc0, !PT ;  /* 0xfffffff002057812 */ /* 0x000fe400078ec0ff */
[----:B------:R-:W-:Y:S01]  /*01c0*/  ISETP.GE.U32.AND P0, PT, R3, 0x7, PT ;  /* 0x000000070300780c */ /* 0x000fe20003f06070 */
[----:B0-----:R-:W-:Y:S01]  /*01d0*/  UIADD3 UR5, UP0, UPT, UR6, 0x20, URZ ;  /* 0x0000002006057890 */ /* 0x001fe2000ff1e0ff */
[----:B------:R-:W-:Y:S02]  /*01e0*/  LEA R3, R6, 0xfffffff0, 0x4 ;  /* 0xfffffff006037811 */ /* 0x000fe400078e20ff */
[----:B------:R-:W-:Y:S01]  /*01f0*/  LOP3.LUT R4, R4, 0x3, RZ, 0xc0, !PT ;  /* 0x0000000304047812 */ /* 0x000fe200078ec0ff */
[----:B------:R-:W-:Y:S01]  /*0200*/  UIADD3.X UR6, UPT, UPT, URZ, UR7, URZ, UP0, !UPT ;  /* 0x00000007ff067290 */ /* 0x000fe200087fe4ff */
[----:B------:R-:W-:-:S11]  /*0210*/  IADD3 R5, PT, PT, -R5, RZ, RZ ;  /* 0x000000ff05057210 */ /* 0x000fd60007ffe1ff */
.L_x_38:
[----:B012-4-:R-:W0:Y:S01]  /*0220*/  LDC.64 R6, c[0x0][0x3d8] ;  /* 0x0000f600ff067b82 */ /* 0x017e220000000a00 */
[----:B---3--:R-:W-:Y:S01]  /*0230*/  HFMA2 R9, -RZ, RZ, 0, 5.9604644775390625e-08 ;  /* 0x00000001ff097431 */ /* 0x008fe200000001ff */
[----:B0-----:R0:W-:Y:S01]  /*0240*/  STG.E desc[UR10][R6.64], RZ ;  /* 0x000000ff06007986 */ /* 0x0011e2000c10190a */
[----:B------:R-:W-:Y:S05]  /*0250*/  @!P2 BRA `(.L_x_33) ;  /* 0x000000040008a947 */ /* 0x000fea0003800000 */
[----:B------:R-:W1:Y:S01]  /*0260*/  LDCU UR7, c[0x0][0x3e0] ;  /* 0x00007c00ff0777ac */ /* 0x000e620008000800 */
[----:B------:R-:W-:Y:S01]  /*0270*/  IMAD.MOV.U32 R9, RZ, RZ, RZ ;  /* 0x000000ffff097224 */ /* 0x000fe200078e00ff */
[----:B------:R-:W-:Y:S01]  /*0280*/  MOV R14, UR5 ;  /* 0x00000005000e7c02 */ /* 0x000fe20008000f00 */
[----:B------:R-:W-:Y:S01]  /*0290*/  IMAD.MOV.U32 R10, RZ, RZ, R5 ;  /* 0x000000ffff0a7224 */ /* 0x000fe200078e0005 */
[----:B------:R-:W-:Y:S02]  /*02a0*/  MOV R15, UR6 ;  /* 0x00000006000f7c02 */ /* 0x000fe40008000f00 */
[----:B-1----:R-:W-:-:S07]  /*02b0*/  MOV R8, UR7 ;  /* 0x0000000700087c02 */ /* 0x002fce0008000f00 */
.L_x_34:
[----:B0---4-:R-:W0:Y:S01]  /*02c0*/  LDC.64 R6, c[0x0][0x3b0] ;  /* 0x0000ec00ff067b82 */ /* 0x011e220000000a00 */
[----:B------:R-:W-:-:S05]  /*02d0*/  IADD3 R13, PT, PT, R8, -0x1, RZ ;  /* 0xffffffff080d7810 */ /* 0x000fca0007ffe0ff */
[----:B0-----:R-:W-:-:S05]  /*02e0*/  IMAD.WIDE R6, R13, 0x4, R6 ;  /* 0x000000040d067825 */ /* 0x001fca00078e0206 */
[----:B------:R0:W2:Y:S01]  /*02f0*/  LDG.E R21, desc[UR10][R6.64] ;  /* 0x0000000a06157981 */ /* 0x0000a2000c1e1900 */
[----:B------:R-:W-:-:S04]  /*0300*/  IMAD.WIDE R12, R2, 0x4, R6 ;  /* 0x00000004020c7825 */ /* 0x000fc800078e0206 */
[----:B0-----:R-:W-:Y:S01]  /*0310*/  IMAD.MOV.U32 R6, RZ, RZ, R14 ;  /* 0x000000ffff067224 */ /* 0x001fe200078e000e */
[----:B------:R-:W-:-:S05]  /*0320*/  MOV R7, R15 ;  /* 0x0000000f00077202 */ /* 0x000fca0000000f00 */
[----:B--2---:R0:W-:Y:S04]  /*0330*/  STG.E desc[UR10][R6.64+-0x1c], R21 ;  /* 0xffffe41506007986 */ /* 0x0041e8000c10190a */
[----:B------:R-:W2:Y:S01]  /*0340*/  LDG.E R23, desc[UR10][R12.64] ;  /* 0x0000000a0c177981 */ /* 0x000ea2000c1e1900 */
[----:B------:R-:W-:-:S03]  /*0350*/  IMAD.WIDE R14, R2, 0x4, R12 ;  /* 0x00000004020e7825 */ /* 0x000fc600078e020c */
[----:B--2---:R1:W-:Y:S04]  /*0360*/  STG.E desc[UR10][R6.64+-0x18], R23 ;  /* 0xffffe81706007986 */ /* 0x0043e8000c10190a */
[----:B------:R-:W2:Y:S01]  /*0370*/  LDG.E R25, desc[UR10][R14.64] ;  /* 0x0000000a0e197981 */ /* 0x000ea2000c1e1900 */
[----:B------:R-:W-:-:S03]  /*0380*/  IMAD.WIDE R16, R2, 0x4, R14 ;  /* 0x0000000402107825 */ /* 0x000fc600078e020e */
[----:B--2---:R2:W-:Y:S04]  /*0390*/  STG.E desc[UR10][R6.64+-0x14], R25 ;  /* 0xffffec1906007986 */ /* 0x0045e8000c10190a */
[----:B------:R-:W3:Y:S01]  /*03a0*/  LDG.E R27, desc[UR10][R16.64] ;  /* 0x0000000a101b7981 */ /* 0x000ee2000c1e1900 */
[----:B------:R-:W-:-:S03]  /*03b0*/  IMAD.WIDE R18, R2, 0x4, R16 ;  /* 0x0000000402127825 */ /* 0x000fc600078e0210 */
[----:B---3--:R3:W-:Y:S04]  /*03c0*/  STG.E desc[UR10][R6.64+-0x10], R27 ;  /* 0xfffff01b06007986 */ /* 0x0087e8000c10190a */
[----:B------:R-:W4:Y:S01]  /*03d0*/  LDG.E R29, desc[UR10][R18.64] ;  /* 0x0000000a121d7981 */ /* 0x000f22000c1e1900 */
[----:B0-----:R-:W-:-:S03]  /*03e0*/  IMAD.WIDE R20, R2, 0x4, R18 ;  /* 0x0000000402147825 */ /* 0x001fc600078e0212 */
[----:B----4-:R0:W-:Y:S04]  /*03f0*/  STG.E desc[UR10][R6.64+-0xc], R29 ;  /* 0xfffff41d06007986 */ /* 0x0101e8000c10190a */
[----:B------:R-:W4:Y:S01]  /*0400*/  LDG.E R22, desc[UR10][R20.64] ;  /* 0x0000000a14167981 */ /* 0x000f22000c1e1900 */
[----:B------:R-:W-:-:S03]  /*0410*/  IMAD.WIDE R12, R2, 0x4, R20 ;  /* 0x00000004020c7825 */ /* 0x000fc600078e0214 */
[----:B----4-:R4:W-:Y:S04]  /*0420*/  STG.E desc[UR10][R6.64+-0x8], R22 ;  /* 0xfffff81606007986 */ /* 0x0109e8000c10190a */
[----:B-1----:R-:W5:Y:S01]  /*0430*/  LDG.E R23, desc[UR10][R12.64] ;  /* 0x0000000a0c177981 */ /* 0x002f62000c1e1900 */
[----:B------:R-:W-:-:S03]  /*0440*/  IMAD.WIDE R14, R2, 0x4, R12 ;  /* 0x00000004020e7825 */ /* 0x000fc600078e020c */
[----:B-----5:R1:W-:Y:S04]  /*0450*/  STG.E desc[UR10][R6.64+-0x4], R23 ;  /* 0xfffffc1706007986 */ /* 0x0203e8000c10190a */
[----:B--2---:R-:W2:Y:S01]  /*0460*/  LDG.E R25, desc[UR10][R14.64] ;  /* 0x0000000a0e197981 */ /* 0x004ea2000c1e1900 */
[----:B------:R-:W-:-:S03]  /*0470*/  IMAD.WIDE R16, R2, 0x4, R14 ;  /* 0x0000000402107825 */ /* 0x000fc600078e020e */
[----:B--2---:R2:W-:Y:S04]  /*0480*/  STG.E desc[UR10][R6.64], R25 ;  /* 0x0000001906007986 */ /* 0x0045e8000c10190a */
[----:B---3--:R-:W3:Y:S01]  /*0490*/  LDG.E R27, desc[UR10][R16.64] ;  /* 0x0000000a101b7981 */ /* 0x008ee2000c1e1900 */
[----:B------:R-:W-:-:S03]  /*04a0*/  IMAD.WIDE R18, R2, 0x4, R16 ;  /* 0x0000000402127825 */ /* 0x000fc600078e0210 */
[----:B---3--:R3:W-:Y:S04]  /*04b0*/  STG.E desc[UR10][R6.64+0x4], R27 ;  /* 0x0000041b06007986 */ /* 0x0087e8000c10190a */
[----:B0-----:R-:W5:Y:S01]  /*04c0*/  LDG.E R29, desc[UR10][R18.64] ;  /* 0x0000000a121d7981 */ /* 0x001f62000c1e1900 */
[----:B------:R-:W-:-:S03]  /*04d0*/  IMAD.WIDE R20, R2, 0x4, R18 ;  /* 0x0000000402147825 */ /* 0x000fc600078e0212 */
[----:B-----5:R0:W-:Y:S04]  /*04e0*/  STG.E desc[UR10][R6.64+0x8], R29 ;  /* 0x0000081d06007986 */ /* 0x0201e8000c10190a */
[----:B----4-:R-:W4:Y:S01]  /*04f0*/  LDG.E R22, desc[UR10][R20.64] ;  /* 0x0000000a14167981 */ /* 0x010f22000c1e1900 */
        /* <DEDUP_REMOVED lines=8> */
[----:B---3--:R-:W2:Y:S01]  /*0580*/  LDG.E R27, desc[UR10][R16.64] ;  /* 0x0000000a101b7981 */ /* 0x008ea2000c1e1900 */
[----:B------:R-:W-:-:S03]  /*0590*/  IMAD.WIDE R18, R2, 0x4, R16 ;  /* 0x0000000402127825 */ /* 0x000fc600078e0210 */
[----:B--2---:R4:W-:Y:S04]  /*05a0*/  STG.E desc[UR10][R6.64+0x18], R27 ;  /* 0x0000181b06007986 */ /* 0x0049e8000c10190a */
[----:B0-----:R-:W2:Y:S01]  /*05b0*/  LDG.E R29, desc[UR10][R18.64] ;  /* 0x0000000a121d7981 */ /* 0x001ea2000c1e1900 */
[----:B------:R-:W-:-:S03]  /*05c0*/  IMAD.WIDE R20, R2, 0x4, R18 ;  /* 0x0000000402147825 */ /* 0x000fc600078e0212 */
[----:B--2---:R4:W-:Y:S04]  /*05d0*/  STG.E desc[UR10][R6.64+0x1c], R29 ;  /* 0x00001c1d06007986 */ /* 0x0049e8000c10190a */
[----:B------:R-:W2:Y:S01]  /*05e0*/  LDG.E R21, desc[UR10][R20.64] ;  /* 0x0000000a14157981 */ /* 0x000ea2000c1e1900 */
[----:B------:R-:W-:Y:S02]  /*05f0*/  IADD3 R10, PT, PT, R10, 0x10, RZ ;  /* 0x000000100a0a7810 */ /* 0x000fe40007ffe0ff */
[----:B------:R-:W-:Y:S02]  /*0600*/  IADD3 R14, P4, PT, R6, 0x40, RZ ;  /* 0x00000040060e7810 */ /* 0x000fe40007f9e0ff */
[----:B------:R-:W-:Y:S02]  /*0610*/  ISETP.NE.AND P3, PT, R10, RZ, PT ;  /* 0x000000ff0a00720c */ /* 0x000fe40003f65270 */
[----:B------:R-:W-:Y:S01]  /*0620*/  IADD3 R9, PT, PT, R9, 0x10, RZ ;  /* 0x0000001009097810 */ /* 0x000fe20007ffe0ff */
[----:B------:R-:W-:Y:S01]  /*0630*/  IMAD.X R15, RZ, RZ, R7, P4 ;  /* 0x000000ffff0f7224 */ /* 0x000fe200020e0607 */
[----:B------:R-:W-:Y:S01]  /*0640*/  IADD3 R8, PT, PT, R3, R8, RZ ;  /* 0x0000000803087210 */ /* 0x000fe20007ffe0ff */
[----:B--2---:R4:W-:Y:S08]  /*0650*/  STG.E desc[UR10][R6.64+0x20], R21 ;  /* 0x0000201506007986 */ /* 0x0049f0000c10190a */
[----:B------:R-:W-:Y:S05]  /*0660*/  @P3 BRA `(.L_x_34) ;  /* 0xfffffffc00143947 */ /* 0x000fea000383ffff */
[----:B------:R-:W-:-:S07]  /*0670*/  VIADD R9, R9, 0x1 ;  /* 0x0000000109097836 */ /* 0x000fce0000000000 */
.L_x_33:
[----:B------:R-:W-:-:S13]  /*0680*/  LOP3.LUT P3, RZ, R2, 0xf, RZ, 0xc0, !PT ;  /* 0x0000000f02ff7812 */ /* 0x000fda000786c0ff */
[----:B------:R-:W-:Y:S05]  /*0690*/  @!P3 BRA `(.L_x_35) ;  /* 0x000000040014b947 */ /* 0x000fea0003800000 */
[----:B------:R-:W-:Y:S01]  /*06a0*/  LOP3.LUT P3, RZ, R11, 0x7, RZ, 0xc0, !PT ;  /* 0x000000070bff7812 */ /* 0x000fe2000786c0ff */
[----:B------:R-:W-:-:S12]  /*06b0*/  @!P0 BRA `(.L_x_36) ;  /* 0x0000000000748947 */ /* 0x000fd80003800000 */
[----:B------:R-:W1:Y:S01]  /*06c0*/  LDC.64 R12, c[0x0][0x3b0] ;  /* 0x0000ec00ff0c7b82 */ /* 0x000e620000000a00 */
[----:B0---4-:R-:W-:-:S04]  /*06d0*/  IMAD R7, R9, R2, RZ ;  /* 0x0000000209077224 */ /* 0x011fc800078e02ff */
[----:B-1----:R-:W-:-:S03]  /*06e0*/  IMAD.WIDE R12, R7, 0x4, R12 ;  /* 0x00000004070c7825 */ /* 0x002fc600078e020c */
[----:B------:R-:W0:Y:S02]  /*06f0*/  LDC.64 R6, c[0x0][0x390] ;  /* 0x0000e400ff067b82 */ /* 0x000e240000000a00 */
[----:B------:R-:W2:Y:S01]  /*0700*/  LDG.E R21, desc[UR10][R12.64] ;  /* 0x0000000a0c157981 */ /* 0x000ea2000c1e1900 */
[----:B------:R-:W-:-:S04]  /*0710*/  IMAD.WIDE R14, R2, 0x4, R12 ;  /* 0x00000004020e7825 */ /* 0x000fc800078e020c */
[----:B0-----:R-:W-:-:S05]  /*0720*/  IMAD.WIDE.U32 R6, R9, 0x4, R6 ;  /* 0x0000000409067825 */ /* 0x001fca00078e0006 */
        /* <DEDUP_REMOVED lines=10> */
[----:B------:R-:W3:Y:S01]  /*07d0*/  LDG.E R29, desc[UR10][R12.64] ;  /* 0x0000000a0c1d7981 */ /* 0x000ee2000c1e1900 */
[----:B0-----:R-:W-:-:S03]  /*07e0*/  IMAD.WIDE R20, R2, 0x4, R12 ;  /* 0x0000000402147825 */ /* 0x001fc600078e020c */
[----:B---3--:R2:W-:Y:S04]  /*07f0*/  STG.E desc[UR10][R6.64+0x10], R29 ;  /* 0x0000101d06007986 */ /* 0x0085e8000c10190a */
[----:B------:R-:W3:Y:S01]  /*0800*/  LDG.E R8, desc[UR10][R20.64] ;  /* 0x0000000a14087981 */ /* 0x000ee2000c1e1900 */
[----:B------:R-:W-:-:S03]  /*0810*/  IMAD.WIDE R14, R2, 0x4, R20 ;  /* 0x00000004020e7825 */ /* 0x000fc600078e0214 */
[----:B---3--:R2:W-:Y:S04]  /*0820*/  STG.E desc[UR10][R6.64+0x14], R8 ;  /* 0x0000140806007986 */ /* 0x0085e8000c10190a */
[----:B-1----:R-:W3:Y:S01]  /*0830*/  LDG.E R23, desc[UR10][R14.64] ;  /* 0x0000000a0e177981 */ /* 0x002ee2000c1e1900 */
[----:B------:R-:W-:-:S03]  /*0840*/  IMAD.WIDE R16, R2, 0x4, R14 ;  /* 0x0000000402107825 */ /* 0x000fc600078e020e */
[----:B---3--:R2:W-:Y:S04]  /*0850*/  STG.E desc[UR10][R6.64+0x18], R23 ;  /* 0x0000181706007986 */ /* 0x0085e8000c10190a */
[----:B------:R-:W3:Y:S01]  /*0860*/  LDG.E R17, desc[UR10][R16.64] ;  /* 0x0000000a10117981 */ /* 0x000ee2000c1e1900 */
[----:B------:R-:W-:-:S03]  /*0870*/  IADD3 R9, PT, PT, R9, 0x8, RZ ;  /* 0x0000000809097810 */ /* 0x000fc60007ffe0ff */
[----:B---3--:R2:W-:Y:S04]  /*0880*/  STG.E desc[UR10][R6.64+0x1c], R17 ;  /* 0x00001c1106007986 */ /* 0x0085e8000c10190a */
.L_x_36:
[----:B------:R-:W-:Y:S05]  /*0890*/  @!P3 BRA `(.L_x_35) ;  /* 0x000000000094b947 */ /* 0x000fea0003800000 */
[----:B------:R-:W-:Y:S01]  /*08a0*/  ISETP.NE.AND P3, PT, R4, RZ, PT ;  /* 0x000000ff0400720c */ /* 0x000fe20003f65270 */
[----:B------:R-:W-:-:S12]  /*08b0*/  @!P1 BRA `(.L_x_37) ;  /* 0x0000000000449947 */ /* 0x000fd80003800000 */
[----:B0-2-4-:R-:W0:Y:S01]  /*08c0*/  LDC.64 R6, c[0x0][0x3b0] ;  /* 0x0000ec00ff067b82 */ /* 0x015e220000000a00 */
[----:B------:R-:W-:-:S04]  /*08d0*/  IMAD R13, R9, R2, RZ ;  /* 0x00000002090d7224 */ /* 0x000fc800078e02ff */
[----:B0-----:R-:W-:-:S03]  /*08e0*/  IMAD.WIDE R12, R13, 0x4, R6 ;  /* 0x000000040d0c7825 */ /* 0x001fc600078e0206 */
        /* <DEDUP_REMOVED lines=11> */
[----:B------:R-:W2:Y:S01]  /*09a0*/  LDG.E R19, desc[UR10][R18.64] ;  /* 0x0000000a12137981 */ /* 0x000ea2000c1e1900 */
[----:B------:R-:W-:-:S03]  /*09b0*/  IADD3 R9, PT, PT, R9, 0x4, RZ ;  /* 0x0000000409097810 */ /* 0x000fc60007ffe0ff */
[----:B--2---:R1:W-:Y:S04]  /*09c0*/  STG.E desc[UR10][R6.64+0xc], R19 ;  /* 0x00000c1306007986 */ /* 0x0043e8000c10190a */
.L_x_37:
[----:B------:R-:W-:Y:S05]  /*09d0*/  @!P3 BRA `(.L_x_35) ;  /* 0x000000000044b947 */ /* 0x000fea0003800000 */
[----:B012-4-:R-:W0:Y:S01]  /*09e0*/  LDC.64 R6, c[0x0][0x3b0] ;  /* 0x0000ec00ff067b82 */ /* 0x017e220000000a00 */
[----:B------:R-:W-:-:S04]  /*09f0*/  IMAD R13, R9, R2, RZ ;  /* 0x00000002090d7224 */ /* 0x000fc800078e02ff */
[----:B0-----:R-:W-:-:S03]  /*0a00*/  IMAD.WIDE R6, R13, 0x4, R6 ;  /* 0x000000040d067825 */ /* 0x001fc600078e0206 */
[----:B------:R-:W0:Y:S02]  /*0a10*/  LDC.64 R12, c[0x0][0x390] ;  /* 0x0000e400ff0c7b82 */ /* 0x000e240000000a00 */
[----:B------:R-:W2:Y:S01]  /*0a20*/  LDG.E R15, desc[UR10][R6.64] ;  /* 0x0000000a060f7981 */ /* 0x000ea2000c1e1900 */
[----:B------:R-:W-:Y:S01]  /*0a30*/  ISETP.NE.AND P3, PT, R4, 0x1, PT ;  /* 0x000000010400780c */ /* 0x000fe20003f65270 */
[----:B0-----:R-:W-:-:S05]  /*0a40*/  IMAD.WIDE.U32 R8, R9, 0x4, R12 ;  /* 0x0000000409087825 */ /* 0x001fca00078e000c */
[----:B--2---:R3:W-:Y:S07]  /*0a50*/  STG.E desc[UR10][R8.64], R15 ;  /* 0x0000000f08007986 */ /* 0x0047ee000c10190a */
[----:B------:R-:W-:Y:S05]  /*0a60*/  @!P3 BRA `(.L_x_35) ;  /* 0x000000000020b947 */ /* 0x000fea0003800000 */
[----:B------:R-:W-:-:S05]  /*0a70*/  IMAD.WIDE R6, R2, 0x4, R6 ;  /* 0x0000000402067825 */ /* 0x000fca00078e0206 */
[----:B------:R-:W2:Y:S01]  /*0a80*/  LDG.E R13, desc[UR10][R6.64] ;  /* 0x0000000a060d7981 */ /* 0x000ea2000c1e1900 */
[----:B------:R-:W-:-:S03]  /*0a90*/  ISETP.NE.AND P3, PT, R4, 0x2, PT ;  /* 0x000000020400780c */ /* 0x000fc60003f65270 */
[----:B--2---:R0:W-:Y:S10]  /*0aa0*/  STG.E desc[UR10][R8.64+0x4], R13 ;  /* 0x0000040d08007986 */ /* 0x0041f4000c10190a */
[----:B------:R-:W-:Y:S05]  /*0ab0*/  @!P3 BRA `(.L_x_35) ;  /* 0x00000000000cb947 */ /* 0x000fea0003800000 */
[----:B------:R-:W-:-:S06]  /*0ac0*/  IMAD.WIDE R6, R2, 0x4, R6 ;  /* 0x0000000402067825 */ /* 0x000fcc00078e0206 */
[----:B------:R-:W2:Y:S04]  /*0ad0*/  LDG.E R7, desc[UR10][R6.64] ;  /* 0x0000000a06077981 */ /* 0x000ea8000c1e1900 */
[----:B--2---:R1:W-:Y:S02]  /*0ae0*/  STG.E desc[UR10][R8.64+0x8], R7 ;  /* 0x0000080708007986 */ /* 0x0043e4000c10190a */
.L_x_35:
[----:B------:R-:W-:-:S05]  /*0af0*/  VIADD R0, R0, UR4 ;  /* 0x0000000400007c36 */ /* 0x000fca0008000000 */
[----:B------:R-:W-:-:S13]  /*0b00*/  ISETP.GE.AND P3, PT, R0, 0x1, PT ;  /* 0x000000010000780c */ /* 0x000fda0003f66270 */
[----:B------:R-:W-:Y:S05]  /*0b10*/  @!P3 BRA `(.L_x_38) ;  /* 0xfffffff400c0b947 */ /* 0x000fea000383ffff */
[----:B------:R-:W-:Y:S05]  /*0b20*/  EXIT ;  /* 0x000000000000794d */ /* 0x000fea0003800000 */
.L_x_32:
[C---:B------:R-:W-:Y:S01]  /*0b30*/  IADD3 R4, PT, PT, R6.reuse, -0x2, RZ ;  /* 0xfffffffe06047810 */ /* 0x040fe20007ffe0ff */
[C---:B------:R-:W-:Y:S01]  /*0b40*/  VIADD R3, R6.reuse, 0xf ;  /* 0x0000000f06037836 */ /* 0x040fe20000000000 */
[----:B------:R-:W-:Y:S01]  /*0b50*/  IADD3 R7, PT, PT, R6, 0x7, RZ ;  /* 0x0000000706077810 */ /* 0x000fe20007ffe0ff */
[----:B------:R-:W-:Y:S01]  /*0b60*/  ULOP3.LUT UR7, UR5, 0x7, URZ, 0xc0, !UPT ;  /* 0x0000000705077892 */ /* 0x000fe2000f8ec0ff */
[----:B------:R-:W-:Y:S01]  /*0b70*/  ISETP.GE.U32.AND P0, PT, R4, 0xf, PT ;  /* 0x0000000f0400780c */ /* 0x000fe20003f06070 */
[----:B------:R-:W-:Y:S01]  /*0b80*/  ULOP3.LUT UR6, UR5, 0xf, URZ, 0xc0, !UPT ;  /* 0x0000000f05067892 */ /* 0x000fe2000f8ec0ff */
[----:B------:R-:W-:Y:S01]  /*0b90*/  LOP3.LUT R5, R7, 0x7, RZ, 0xc0, !PT ;  /* 0x0000000707057812 */ /* 0x000fe200078ec0ff */
[----:B------:R-:W-:Y:S01]  /*0ba0*/  UIADD3 UR8, UPT, UPT, UR7, -0x1, URZ ;  /* 0xffffffff07087890 */ /* 0x000fe2000fffe0ff */
[----:B------:R-:W-:Y:S01]  /*0bb0*/  LOP3.LUT R4, R3, 0xf, RZ, 0xc0, !PT ;  /* 0x0000000f03047812 */ /* 0x000fe200078ec0ff */
[----:B------:R-:W-:Y:S01]  /*0bc0*/  ULOP3.LUT UR9, UR5, 0x7ffffff0, URZ, 0xc0, !UPT ;  /* 0x7ffffff005097892 */ /* 0x000fe2000f8ec0ff */
[----:B------:R-:W-:Y:S01]  /*0bd0*/  IADD3 R5, PT, PT, R5, -0x1, RZ ;  /* 0xffffffff05057810 */ /* 0x000fe20007ffe0ff */
[----:B------:R-:W-:Y:S01]  /*0be0*/  ULOP3.LUT UR5, UR5, 0x3, URZ, 0xc0, !UPT ;  /* 0x0000000305057892 */ /* 0x000fe2000f8ec0ff */
[----:B------:R-:W-:Y:S01]  /*0bf0*/  IADD3 R4, PT, PT, R4, -0x1, RZ ;  /* 0xffffffff04047810 */ /* 0x000fe20007ffe0ff */
[----:B------:R-:W-:Y:S01]  /*0c00*/  UISETP.GE.U32.AND UP0, UPT, UR8, 0x3, UPT ;  /* 0x000000030800788c */ /* 0x000fe2000bf06070 */
[----:B------:R-:W-:-:S02]  /*0c10*/  ISETP.GE.U32.AND P1, PT, R5, 0x3, PT ;  /* 0x000000030500780c */ /* 0x000fc40003f26070 */
[----:B------:R-:W-:Y:S02]  /*0c20*/  ISETP.GE.U32.AND P2, PT, R4, 0x7, PT ;  /* 0x000000070400780c */ /* 0x000fe40003f46070 */
[----:B------:R-:W-:Y:S02]  /*0c30*/  LOP3.LUT R6, R2, 0xfffffff0, RZ, 0xc0, !PT ;  /* 0xfffffff002067812 */ /* 0x000fe400078ec0ff */
[----:B------:R-:W-:-:S09]  /*0c40*/  LOP3.LUT R7, R7, 0x3, RZ, 0xc0, !PT ;  /* 0x0000000307077812 */ /* 0x000fd200078ec0ff */
.L_x_49:
[----:B0-234-:R-:W0:Y:S01]  /*0c50*/  LDC.64 R4, c[0x0][0x3d8] ;  /* 0x0000f600ff047b82 */ /* 0x01de220000000a00 */
[----:B-----5:R-:W-:Y:S01]  /*0c60*/  IMAD.MOV.U32 R11, RZ, RZ, 0x1 ;  /* 0x00000001ff0b7424 */ /* 0x020fe200078e00ff */
[----:B0-----:R0:W-:Y:S01]  /*0c70*/  STG.E desc[UR10][R4.64], RZ ;  /* 0x000000ff04007986 */ /* 0x0011e2000c10190a */
[----:B-1----:R-:W-:Y:S05]  /*0c80*/  @!P0 BRA `(.L_x_39) ;  /* 0x0000000000e48947 */ /* 0x002fea0003800000 */
[----:B------:R-:W-:-:S07]  /*0c90*/  HFMA2 R11, -RZ, RZ, 0, 5.9604644775390625e-08 ;  /* 0x00000001ff0b7431 */ /* 0x000fce00000001ff */
.L_x_40:
[----:B------:R-:W1:Y:S01]  /*0ca0*/  LDC.64 R12, c[0x0][0x3b0] ;  /* 0x0000ec00ff0c7b82 */ /* 0x000e620000000a00 */
[----:B0-----:R-:W-:-:S04]  /*0cb0*/  IMAD R9, R11, R2, RZ ;  /* 0x000000020b097224 */ /* 0x001fc800078e02ff */
[----:B-1----:R-:W-:-:S03]  /*0cc0*/  IMAD.WIDE R12, R9, 0x4, R12 ;  /* 0x00000004090c7825 */ /* 0x002fc600078e020c */
[----:B------:R-:W1:Y:S02]  /*0cd0*/  LDC.64 R8, c[0x0][0x390] ;  /* 0x0000e400ff087b82 */ /* 0x000e640000000a00 */
[----:B------:R-:W2:Y:S01]  /*0ce0*/  LDG.E R21, desc[UR10][R12.64] ;  /* 0x0000000a0c157981 */ /* 0x000ea2000c1e1900 */
[----:B------:R-:W-:-:S04]  /*0cf0*/  IMAD.WIDE R14, R2, 0x4, R12 ;  /* 0x00000004020e7825 */ /* 0x000fc800078e020c */
[----:B-1----:R-:W-:-:S05]  /*0d00*/  IMAD.WIDE.U32 R8, R11, 0x4, R8 ;  /* 0x000000040b087825 */ /* 0x002fca00078e0008 */
        /* <DEDUP_REMOVED lines=8> */
[----:B------:R-:W-:-:S03]  /*0d90*/  IMAD.WIDE R12, R2, 0x4, R18 ;  /* 0x00000004020c7825 */ /* 0x000fc600078e0212 */
[----:B----4-:R4:W-:Y:S04]  /*0da0*/  STG.E desc[UR10][R8.64+0xc], R27 ;  /* 0x00000c1b08007986 */ /* 0x0109e8000c10190a */
[----:B------:R-:W5:Y:S01]  /*0db0*/  LDG.E R29, desc[UR10][R12.64] ;  /* 0x0000000a0c1d7981 */ /* 0x000f62000c1e1900 */
[----:B-1----:R-:W-:-:S03]  /*0dc0*/  IMAD.WIDE R20, R2, 0x4, R12 ;  /* 0x0000000402147825 */ /* 0x002fc600078e020c */
[----:B-----5:R1:W-:Y:S04]  /*0dd0*/  STG.E desc[UR10][R8.64+0x10], R29 ;  /* 0x0000101d08007986 */ /* 0x0203e8000c10190a */
[----:B------:R-:W5:Y:S01]  /*0de0*/  LDG.E R10, desc[UR10][R20.64] ;  /* 0x0000000a140a7981 */ /* 0x000f62000c1e1900 */
        /* <DEDUP_REMOVED lines=8> */
[----:B----4-:R-:W4:Y:S01]  /*0e70*/  LDG.E R27, desc[UR10][R18.64] ;  /* 0x0000000a121b7981 */ /* 0x010f22000c1e1900 */
[----:B------:R-:W-:-:S03]  /*0e80*/  IMAD.WIDE R12, R2, 0x4, R18 ;  /* 0x00000004020c7825 */ /* 0x000fc600078e0212 */
[----:B----4-:R4:W-:Y:S04]  /*0e90*/  STG.E desc[UR10][R8.64+0x20], R27 ;  /* 0x0000201b08007986 */ /* 0x0109e8000c10190a */
[----:B-1----:R-:W5:Y:S01]  /*0ea0*/  LDG.E R29, desc[UR10][R12.64] ;  /* 0x0000000a0c1d7981 */ /* 0x002f62000c1e1900 */
[----:B------:R-:W-:-:S03]  /*0eb0*/  IMAD.WIDE R20, R2, 0x4, R12 ;  /* 0x0000000402147825 */ /* 0x000fc600078e020c */
[----:B-----5:R1:W-:Y:S04]  /*0ec0*/  STG.E desc[UR10][R8.64+0x24], R29 ;  /* 0x0000241d08007986 */ /* 0x0203e8000c10190a */
[----:B------:R-:W5:Y:S01]  /*0ed0*/  LDG.E R10, desc[UR10][R20.64] ;  /* 0x0000000a140a7981 */ /* 0x000f62000c1e1900 */
        /* <DEDUP_REMOVED lines=8> */
[----:B----4-:R-:W2:Y:S01]  /*0f60*/  LDG.E R27, desc[UR10][R18.64] ;  /* 0x0000000a121b7981 */ /* 0x010ea2000c1e1900 */
[----:B------:R-:W-:-:S03]  /*0f70*/  IMAD.WIDE R12, R2, 0x4, R18 ;  /* 0x00000004020c7825 */ /* 0x000fc600078e0212 */
[----:B--2---:R0:W-:Y:S04]  /*0f80*/  STG.E desc[UR10][R8.64+0x34], R27 ;  /* 0x0000341b08007986 */ /* 0x0041e8000c10190a */
[----:B-1----:R-:W2:Y:S01]  /*0f90*/  LDG.E R29, desc[UR10][R12.64] ;  /* 0x0000000a0c1d7981 */ /* 0x002ea2000c1e1900 */
[----:B------:R-:W-:-:S03]  /*0fa0*/  IMAD.WIDE R20, R2, 0x4, R12 ;  /* 0x0000000402147825 */ /* 0x000fc600078e020c */
[----:B--2---:R0:W-:Y:S04]  /*0fb0*/  STG.E desc[UR10][R8.64+0x38], R29 ;  /* 0x0000381d08007986 */ /* 0x0041e8000c10190a */
[----:B------:R-:W2:Y:S01]  /*0fc0*/  LDG.E R21, desc[UR10][R20.64] ;  /* 0x0000000a14157981 */ /* 0x000ea2000c1e1900 */
[C---:B------:R-:W-:Y:S01]  /*0fd0*/  IADD3 R15, PT, PT, R11.reuse, 0xf, RZ ;  /* 0x0000000f0b0f7810 */ /* 0x040fe20007ffe0ff */
[----:B------:R-:W-:-:S03]  /*0fe0*/  VIADD R11, R11, 0x10 ;  /* 0x000000100b0b7836 */ /* 0x000fc60000000000 */
[----:B------:R-:W-:Y:S01]  /*0ff0*/  ISETP.NE.AND P3, PT, R15, R6, PT ;  /* 0x000000060f00720c */ /* 0x000fe20003f65270 */
[----:B--2---:R0:W-:-:S12]  /*1000*/  STG.E desc[UR10][R8.64+0x3c], R21 ;  /* 0x00003c1508007986 */ /* 0x0041d8000c10190a */
[----:B------:R-:W-:Y:S05]  /*1010*/  @P3 BRA `(.L_x_40) ;  /* 0xfffffffc00203947 */ /* 0x000fea000383ffff */
.L_x_39:
[----:B------:R-:W-:-:S13]  /*1020*/  LOP3.LUT P3, RZ, R2, 0xf, RZ, 0xc0, !PT ;  /* 0x0000000f02ff7812 */ /* 0x000fda000786c0ff */
[----:B------:R-:W-:Y:S05]  /*1030*/  @!P3 BRA `(.L_x_41) ;  /* 0x000000040010b947 */ /* 0x000fea0003800000 */
[----:B------:R-:W-:Y:S01]  /*1040*/  LOP3.LUT P3, RZ, R3, 0x7, RZ, 0xc0, !PT ;  /* 0x0000000703ff7812 */ /* 0x000fe2000786c0ff */
[----:B------:R-:W-:-:S12]  /*1050*/  @!P2 BRA `(.L_x_42) ;  /* 0x000000000074a947 */ /* 0x000fd80003800000 */
[----:B------:R-:W1:Y:S01]  /*1060*/  LDC.64 R12, c[0x0][0x3b0] ;  /* 0x0000ec00ff0c7b82 */ /* 0x000e620000000a00 */
[----:B0-----:R-:W-:-:S04]  /*1070*/  IMAD R9, R11, R2, RZ ;  /* 0x000000020b097224 */ /* 0x001fc800078e02ff */
        /* <DEDUP_REMOVED lines=27> */
.L_x_42:
[----:B------:R-:W-:Y:S05]  /*1230*/  @!P3 BRA `(.L_x_41) ;  /* 0x000000000090b947 */ /* 0x000fea0003800000 */
[----:B------:R-:W-:Y:S01]  /*1240*/  ISETP.NE.AND P3, PT, R7, RZ, PT ;  /* 0x000000ff0700720c */ /* 0x000fe20003f65270 */
[----:B------:R-:W-:-:S12]  /*1250*/  @!P1 BRA `(.L_x_43) ;  /* 0x0000000000449947 */ /* 0x000fd80003800000 */
[----:B0-2---:R-:W0:Y:S01]  /*1260*/  LDC.64 R8, c[0x0][0x3b0] ;  /* 0x0000ec00ff087b82 */ /* 0x005e220000000a00 */
        /* <DEDUP_REMOVED lines=16> */
.L_x_43:
[----:B------:R-:W-:Y:S05]  /*1370*/  @!P3 BRA `(.L_x_41) ;  /* 0x000000000040b947 */ /* 0x000fea0003800000 */
[----:B012---:R-:W0:Y:S01]  /*1380*/  LDC.64 R8, c[0x0][0x3b0] ;  /* 0x0000ec00ff087b82 */ /* 0x007e220000000a00 */
        /* <DEDUP_REMOVED lines=9> */
[----:B---3--:R-:W2:Y:S01]  /*1420*/  LDG.E R15, desc[UR10][R12.64] ;  /* 0x0000000a0c0f7981 */ /* 0x008ea2000c1e1900 */
[----:B------:R-:W-:-:S13]  /*1430*/  ISETP.NE.AND P3, PT, R7, 0x2, PT ;  /* 0x000000020700780c */ /* 0x000fda0003f65270 */
[----:B------:R-:W-:Y:S01]  /*1440*/  @P3 IMAD.WIDE R8, R2, 0x4, R12 ;  /* 0x0000000402083825 */ /* 0x000fe200078e020c */
[----:B--2---:R4:W-:Y:S05]  /*1450*/  STG.E desc[UR10][R10.64+0x4], R15 ;  /* 0x0000040f0a007986 */ /* 0x0049ea000c10190a */
[----:B------:R-:W2:Y:S04]  /*1460*/  @P3 LDG.E R9, desc[UR10][R8.64] ;  /* 0x0000000a08093981 */ /* 0x000ea8000c1e1900 */
[----:B--2---:R4:W-:Y:S02]  /*1470*/  @P3 STG.E desc[UR10][R10.64+0x8], R9 ;  /* 0x000008090a003986 */ /* 0x0049e4000c10190a */
.L_x_41:
[----:B---34-:R3:W5:Y:S01]  /*1480*/  LDG.E R11, desc[UR10][R4.64] ;  /* 0x0000000a040b7981 */ /* 0x018762000c1e1900 */
[----:B------:R-:W4:Y:S01]  /*1490*/  LDCU UR8, c[0x0][0x3e4] ;  /* 0x00007c80ff0877ac */ /* 0x000f220008000800 */
[----:B0-2---:R-:W-:Y:S01]  /*14a0*/  IMAD.MOV.U32 R10, RZ, RZ, 0x1 ;  /* 0x00000001ff0a7424 */ /* 0x005fe200078e00ff */
[----:B----4-:R-:W-:-:S09]  /*14b0*/  UISETP.GE.U32.AND UP1, UPT, UR8, 0x10, UPT ;  /* 0x000000100800788c */ /* 0x010fd2000bf26070 */
[----:B---3--:R-:W-:Y:S05]  /*14c0*/  BRA.U !UP1, `(.L_x_44) ;  /* 0x0000000109dc7547 */ /* 0x008fea000b800000 */
[----:B------:R-:W-:-:S07]  /*14d0*/  MOV R10, 0x1 ;  /* 0x00000001000a7802 */ /* 0x000fce0000000f00 */
.L_x_45:
[----:B-1----:R-:W0:Y:S02]  /*14e0*/  LDC.64 R8, c[0x0][0x390] ;  /* 0x0000e400ff087b82 */ /* 0x002e240000000a00 */
[----:B0-----:R-:W-:-:S05]  /*14f0*/  IMAD.WIDE.U32 R8, R10, 0x4, R8 ;  /* 0x000000040a087825 */ /* 0x001fca00078e0008 */
[----:B------:R-:W2:Y:S02]  /*1500*/  LDG.E R12, desc[UR10][R8.64] ;  /* 0x0000000a080c7981 */ /* 0x000ea4000c1e1900 */
[----:B--2--5:R-:W-:-:S05]  /*1510*/  IADD3 R11, PT, PT, R12, R11, RZ ;  /* 0x0000000b0c0b7210 */ /* 0x024fca0007ffe0ff */
[----:B------:R0:W-:Y:S04]  /*1520*/  STG.E desc[UR10][R4.64], R11 ;  /* 0x0000000b04007986 */ /* 0x0001e8000c10190a */
[----:B------:R-:W2:Y:S02]  /*1530*/  LDG.E R12, desc[UR10][R8.64+0x4] ;  /* 0x0000040a080c7981 */ /* 0x000ea4000c1e1900 */
[----:B--2---:R-:W-:-:S05]  /*1540*/  IMAD.IADD R13, R11, 0x1, R12 ;  /* 0x000000010b0d7824 */ /* 0x004fca00078e020c */
[----:B------:R1:W-:Y:S04]  /*1550*/  STG.E desc[UR10][R4.64], R13 ;  /* 0x0000000d04007986 */ /* 0x0003e8000c10190a */
[----:B------:R-:W2:Y:S02]  /*1560*/  LDG.E R12, desc[UR10][R8.64+0x8] ;  /* 0x0000080a080c7981 */ /* 0x000ea4000c1e1900 */
[----:B--2---:R-:W-:-:S05]  /*1570*/  IADD3 R15, PT, PT, R13, R12, RZ ;  /* 0x0000000c0d0f7210 */ /* 0x004fca0007ffe0ff */
        /* <DEDUP_REMOVED lines=10> */
[----:B------:R-:W2:Y:S02]  /*1620*/  LDG.E R12, desc[UR10][R8.64+0x18] ;  /* 0x0000180a080c7981 */ /* 0x000ea4000c1e1900 */
[----:B--2---:R-:W-:-:S05]  /*1630*/  IADD3 R15, PT, PT, R13, R12, RZ ;  /* 0x0000000c0d0f7210 */ /* 0x004fca0007ffe0ff */
[----:B------:R2:W-:Y:S04]  /*1640*/  STG.E desc[UR10][R4.64], R15 ;  /* 0x0000000f04007986 */ /* 0x0005e8000c10190a */
[----:B------:R-:W3:Y:S02]  /*1650*/  LDG.E R12, desc[UR10][R8.64+0x1c] ;  /* 0x00001c0a080c7981 */ /* 0x000ee4000c1e1900 */
[----:B---3--:R-:W-:-:S05]  /*1660*/  IMAD.IADD R17, R15, 0x1, R12 ;  /* 0x000000010f117824 */ /* 0x008fca00078e020c */
[----:B------:R3:W-:Y:S04]  /*1670*/  STG.E desc[UR10][R4.64], R17 ;  /* 0x0000001104007986 */ /* 0x0007e8000c10190a */
[----:B------:R-:W0:Y:S02]  /*1680*/  LDG.E R12, desc[UR10][R8.64+0x20] ;  /* 0x0000200a080c7981 */ /* 0x000e24000c1e1900 */
[----:B0-----:R-:W-:-:S05]  /*1690*/  IADD3 R11, PT, PT, R17, R12, RZ ;  /* 0x0000000c110b7210 */ /* 0x001fca0007ffe0ff */
[----:B------:R-:W-:Y:S04]  /*16a0*/  STG.E desc[UR10][R4.64], R11 ;  /* 0x0000000b04007986 */ /* 0x000fe8000c10190a */
[----:B------:R-:W1:Y:S02]  /*16b0*/  LDG.E R12, desc[UR10][R8.64+0x24] ;  /* 0x0000240a080c7981 */ /* 0x000e64000c1e1900 */
[----:B-1----:R-:W-:-:S05]  /*16c0*/  IADD3 R13, PT, PT, R11, R12, RZ ;  /* 0x0000000c0b0d7210 */ /* 0x002fca0007ffe0ff */
[----:B------:R0:W-:Y:S04]  /*16d0*/  STG.E desc[UR10][R4.64], R13 ;  /* 0x0000000d04007986 */ /* 0x0001e8000c10190a */
[----:B------:R-:W2:Y:S02]  /*16e0*/  LDG.E R12, desc[UR10][R8.64+0x28] ;  /* 0x0000280a080c7981 */ /* 0x000ea4000c1e1900 */
[----:B--2---:R-:W-:-:S05]  /*16f0*/  IMAD.IADD R15, R13, 0x1, R12 ;  /* 0x000000010d0f7824 */ /* 0x004fca00078e020c */
[----:B------:R1:W-:Y:S04]  /*1700*/  STG.E desc[UR10][R4.64], R15 ;  /* 0x0000000f04007986 */ /* 0x0003e8000c10190a */
[----:B------:R-:W3:Y:S02]  /*1710*/  LDG.E R12, desc[UR10][R8.64+0x2c] ;  /* 0x00002c0a080c7981 */ /* 0x000ee4000c1e1900 */
[----:B---3--:R-:W-:-:S05]  /*1720*/  IADD3 R17, PT, PT, R15, R12, RZ ;  /* 0x0000000c0f117210 */ /* 0x008fca0007ffe0ff */
        /* <DEDUP_REMOVED lines=10> */
[----:B------:R-:W3:Y:S02]  /*17d0*/  LDG.E R12, desc[UR10][R8.64+0x3c] ;  /* 0x00003c0a080c7981 */ /* 0x000ee4000c1e1900 */
[----:B---3--:R-:W-:Y:S01]  /*17e0*/  IADD3 R11, PT, PT, R15, R12, RZ ;  /* 0x0000000c0f0b7210 */ /* 0x008fe20007ffe0ff */
[C---:B------:R-:W-:Y:S01]  /*17f0*/  VIADD R12, R10.reuse, 0xf ;  /* 0x0000000f0a0c7836 */ /* 0x040fe20000000000 */
[----:B------:R-:W-:-:S03]  /*1800*/  IADD3 R10, PT, PT, R10, 0x10, RZ ;  /* 0x000000100a0a7810 */ /* 0x000fc60007ffe0ff */
[----:B------:R2:W-:Y:S01]  /*1810*/  STG.E desc[UR10][R4.64], R11 ;  /* 0x0000000b04007986 */ /* 0x0005e2000c10190a */
[----:B------:R-:W-:-:S13]  /*1820*/  ISETP.NE.AND P3, PT, R12, UR9, PT ;  /* 0x000000090c007c0c */ /* 0x000fda000bf65270 */
[----:B--2---:R-:W-:Y:S05]  /*1830*/  @P3 BRA `(.L_x_45) ;  /* 0xfffffffc00283947 */ /* 0x004fea000383ffff */
.L_x_44:
[----:B------:R-:W-:-:S09]  /*1840*/  UISETP.NE.AND UP1, UPT, UR6, URZ, UPT ;  /* 0x000000ff0600728c */ /* 0x000fd2000bf25270 */
[----:B------:R-:W-:Y:S05]  /*1850*/  BRA.U !UP1, `(.L_x_46) ;  /* 0x0000000509047547 */ /* 0x000fea000b800000 */
[----:B------:R-:W-:Y:S02]  /*1860*/  UIADD3 UR8, UPT, UPT, UR6, -0x1, URZ ;  /* 0xffffffff06087890 */ /* 0x000fe4000fffe0ff */
[----:B------:R-:W-:Y:S02]  /*1870*/  UISETP.NE.AND UP2, UPT, UR7, URZ, UPT ;  /* 0x000000ff0700728c */ /* 0x000fe4000bf45270 */
[----:B------:R-:W-:-:S09]  /*1880*/  UISETP.GE.U32.AND UP1, UPT, UR8, 0x7, UPT ;  /* 0x000000070800788c */ /* 0x000fd2000bf26070 */
[----:B------:R-:W-:Y:S05]  /*1890*/  BRA.U !UP1, `(.L_x_47) ;  /* 0x00000001096c7547 */ /* 0x000fea000b800000 */
[----:B-1----:R-:W0:Y:S02]  /*18a0*/  LDC.64 R8, c[0x0][0x390] ;  /* 0x0000e400ff087b82 */ /* 0x002e240000000a00 */
[----:B0-----:R-:W-:-:S05]  /*18b0*/  IMAD.WIDE.U32 R8, R10, 0x4, R8 ;  /* 0x000000040a087825 */ /* 0x001fca00078e0008 */
[----:B------:R-:W2:Y:S02]  /*18c0*/  LDG.E R12, desc[UR10][R8.64] ;  /* 0x0000000a080c7981 */ /* 0x000ea4000c1e1900 */
[----:B--2--5:R-:W-:-:S05]  /*18d0*/  IADD3 R11, PT, PT, R11, R12, RZ ;  /* 0x0000000c0b0b7210 */ /* 0x024fca0007ffe0ff */
[----:B------:R-:W-:Y:S04]  /*18e0*/  STG.E desc[UR10][R4.64], R11 ;  /* 0x0000000b04007986 */ /* 0x000fe8000c10190a */
[----:B------:R-:W2:Y:S02]  /*18f0*/  LDG.E R12, desc[UR10][R8.64+0x4] ;  /* 0x0000040a080c7981 */ /* 0x000ea4000c1e1900 */
[----:B--2---:R-:W-:-:S05]  /*1900*/  IADD3 R13, PT, PT, R11, R12, RZ ;  /* 0x0000000c0b0d7210 */ /* 0x004fca0007ffe0ff */
        /* <DEDUP_REMOVED lines=11> */
[----:B0-----:R-:W-:-:S05]  /*19c0*/  IADD3 R13, PT, PT, R19, R12, RZ ;  /* 0x0000000c130d7210 */ /* 0x001fca0007ffe0ff */
[----:B------:R2:W-:Y:S04]  /*19d0*/  STG.E desc[UR10][R4.64], R13 ;  /* 0x0000000d04007986 */ /* 0x0005e8000c10190a */
[----:B------:R-:W1:Y:S02]  /*19e0*/  LDG.E R12, desc[UR10][R8.64+0x18] ;  /* 0x0000180a080c7981 */ /* 0x000e64000c1e1900 */
[----:B-1----:R-:W-:-:S05]  /*19f0*/  IMAD.IADD R15, R13, 0x1, R12 ;  /* 0x000000010d0f7824 */ /* 0x002fca00078e020c */
[----:B------:R2:W-:Y:S04]  /*1a00*/  STG.E desc[UR10][R4.64], R15 ;  /* 0x0000000f04007986 */ /* 0x0005e8000c10190a */
[----:B------:R-:W3:Y:S01]  /*1a10*/  LDG.E R12, desc[UR10][R8.64+0x1c] ;  /* 0x00001c0a080c7981 */ /* 0x000ee2000c1e1900 */
[----:B------:R-:W-:Y:S02]  /*1a20*/  IADD3 R10, PT, PT, R10, 0x8, RZ ;  /* 0x000000080a0a7810 */ /* 0x000fe40007ffe0ff */
[----:B---3--:R-:W-:-:S05]  /*1a30*/  IADD3 R11, PT, PT, R15, R12, RZ ;  /* 0x0000000c0f0b7210 */ /* 0x008fca0007ffe0ff */
[----:B------:R2:W-:Y:S02]  /*1a40*/  STG.E desc[UR10][R4.64], R11 ;  /* 0x0000000b04007986 */ /* 0x0005e4000c10190a */
.L_x_47:
[----:B------:R-:W-:Y:S05]  /*1a50*/  BRA.U !UP2, `(.L_x_46) ;  /* 0x000000010a847547 */ /* 0x000fea000b800000 */
[----:B------:R-:W-:Y:S01]  /*1a60*/  UISETP.NE.AND UP1, UPT, UR5, URZ, UPT ;  /* 0x000000ff0500728c */ /* 0x000fe2000bf25270 */
[----:B------:R-:W-:Y:S10]  /*1a70*/  BRA.U !UP0, `(.L_x_48) ;  /* 0x00000001083c7547 */ /* 0x000ff4000b800000 */
        /* <DEDUP_REMOVED lines=11> */
[----:B------:R-:W2:Y:S01]  /*1b30*/  LDG.E R12, desc[UR10][R8.64+0xc] ;  /* 0x00000c0a080c7981 */ /* 0x000ea2000c1e1900 */
[----:B------:R-:W-:Y:S02]  /*1b40*/  IADD3 R10, PT, PT, R10, 0x4, RZ ;  /* 0x000000040a0a7810 */ /* 0x000fe40007ffe0ff */
[----:B--2---:R-:W-:-:S05]  /*1b50*/  IADD3 R11, PT, PT, R17, R12, RZ ;  /* 0x0000000c110b7210 */ /* 0x004fca0007ffe0ff */
[----:B------:R0:W-:Y:S02]  /*1b60*/  STG.E desc[UR10][R4.64], R11 ;  /* 0x0000000b04007986 */ /* 0x0001e4000c10190a */
.L_x_48:
[----:B------:R-:W-:Y:S05]  /*1b70*/  BRA.U !UP1, `(.L_x_46) ;  /* 0x00000001093c7547 */ /* 0x000fea000b800000 */
[----:B-1----:R-:W1:Y:S02]  /*1b80*/  LDC.64 R8, c[0x0][0x390] ;  /* 0x0000e400ff087b82 */ /* 0x002e640000000a00 */
[----:B-1----:R-:W-:-:S05]  /*1b90*/  IMAD.WIDE.U32 R8, R10, 0x4, R8 ;  /* 0x000000040a087825 */ /* 0x002fca00078e0008 */
[----:B------:R-:W0:Y:S01]  /*1ba0*/  LDG.E R10, desc[UR10][R8.64] ;  /* 0x0000000a080a7981 */ /* 0x000e22000c1e1900 */
[----:B------:R-:W-:Y:S01]  /*1bb0*/  UISETP.NE.AND UP1, UPT, UR5, 0x1, UPT ;  /* 0x000000010500788c */ /* 0x000fe2000bf25270 */
[----:B0-2--5:R-:W-:-:S05]  /*1bc0*/  IMAD.IADD R11, R10, 0x1, R11 ;  /* 0x000000010a0b7824 */ /* 0x025fca00078e020b */
[----:B------:R3:W-:Y:S03]  /*1bd0*/  STG.E desc[UR10][R4.64], R11 ;  /* 0x0000000b04007986 */ /* 0x0007e6000c10190a */
[----:B------:R-:W-:Y:S05]  /*1be0*/  BRA.U !UP1, `(.L_x_46) ;  /* 0x0000000109207547 */ /* 0x000fea000b800000 */
[----:B------:R-:W3:Y:S01]  /*1bf0*/  LDG.E R10, desc[UR10][R8.64+0x4] ;  /* 0x0000040a080a7981 */ /* 0x000ee2000c1e1900 */
[----:B------:R-:W-:Y:S01]  /*1c00*/  UISETP.NE.AND UP1, UPT, UR5, 0x2, UPT ;  /* 0x000000020500788c */ /* 0x000fe2000bf25270 */
[----:B---3--:R-:W-:-:S05]  /*1c10*/  IADD3 R11, PT, PT, R11, R10, RZ ;  /* 0x0000000a0b0b7210 */ /* 0x008fca0007ffe0ff */
[----:B------:R4:W-:Y:S03]  /*1c20*/  STG.E desc[UR10][R4.64], R11 ;  /* 0x0000000b04007986 */ /* 0x0009e6000c10190a */
[----:B------:R-:W-:Y:S05]  /*1c30*/  BRA.U !UP1, `(.L_x_46) ;  /* 0x00000001090c7547 */ /* 0x000fea000b800000 */
[----:B------:R-:W4:Y:S02]  /*1c40*/  LDG.E R8, desc[UR10][R8.64+0x8] ;  /* 0x0000080a08087981 */ /* 0x000f24000c1e1900 */
[----:B----4-:R-:W-:-:S05]  /*1c50*/  IADD3 R11, PT, PT, R11, R8, RZ ;  /* 0x000000080b0b7210 */ /* 0x010fca0007ffe0ff */
[----:B------:R0:W-:Y:S02]  /*1c60*/  STG.E desc[UR10][R4.64], R11 ;  /* 0x0000000b04007986 */ /* 0x0001e4000c10190a */
.L_x_46:
[----:B------:R-:W-:-:S04]  /*1c70*/  IADD3 R0, PT, PT, R0, UR4, RZ ;  /* 0x0000000400007c10 */ /* 0x000fc8000fffe0ff */
[----:B------:R-:W-:-:S13]  /*1c80*/  ISETP.GE.AND P3, PT, R0, 0x1, PT ;  /* 0x000000010000780c */ /* 0x000fda0003f66270 */
[----:B------:R-:W-:Y:S05]  /*1c90*/  @!P3 BRA `(.L_x_49) ;  /* 0xffffffec00ecb947 */ /* 0x000fea000383ffff */
[----:B------:R-:W-:Y:S05]  /*1ca0*/  EXIT ;  /* 0x000000000000794d */ /* 0x000fea0003800000 */
.L_x_31:
[----:B------:R-:W0:Y:S02]  /*1cb0*/  LDCU UR5, c[0x0][0x3e4] ;  /* 0x00007c80ff0577ac */ /* 0x000e240008000800 */
[----:B0-----:R-:W-:-:S13]  /*1cc0*/  ISETP.LT.AND P0, PT, RZ, UR5, PT ;  /* 0x00000005ff007c0c */ /* 0x001fda000bf01270 */
[----:B------:R-:W0:Y:S02]  /*1cd0*/  @!P0 LDC.64 R2, c[0x0][0x3d8] ;  /* 0x0000f600ff028b82 */ /* 0x000e240000000a00 */
[----:B0-----:R0:W-:Y:S01]  /*1ce0*/  @!P0 STG.E desc[UR10][R2.64], RZ ;  /* 0x000000ff02008986 */ /* 0x0011e2000c10190a */
[----:B------:R-:W-:Y:S05]  /*1cf0*/  @!P0 EXIT ;  /* 0x000000000000894d */ /* 0x000fea0003800000 */
[----:B------:R-:W-:Y:S02]  /*1d00*/  ULOP3.LUT UR6, UR5, 0xf, URZ, 0xc0, !UPT ;  /* 0x0000000f05067892 */ /* 0x000fe4000f8ec0ff */
[----:B------:R-:W-:Y:S02]  /*1d10*/  ULOP3.LUT UR8, UR5, 0x7, URZ, 0xc0, !UPT ;  /* 0x0000000705087892 */ /* 0x000fe4000f8ec0ff */
[----:B------:R-:W-:Y:S02]  /*1d20*/  UIADD3 UR7, UPT, UPT, UR6, -0x1, URZ ;  /* 0xffffffff06077890 */ /* 0x000fe4000fffe0ff */
[----:B------:R-:W-:Y:S02]  /*1d30*/  UIADD3 UR9, UPT, UPT, UR8, -0x1, URZ ;  /* 0xffffffff08097890 */ /* 0x000fe4000fffe0ff */
[----:B------:R-:W-:Y:S02]  /*1d40*/  ULOP3.LUT UR12, UR5, 0x7ffffff0, URZ, 0xc0, !UPT ;  /* 0x7ffffff0050c7892 */ /* 0x000fe4000f8ec0ff */
[----:B------:R-:W-:-:S02]  /*1d50*/  ULOP3.LUT UR5, UR5, 0x3, URZ, 0xc0, !UPT ;  /* 0x0000000305057892 */ /* 0x000fc4000f8ec0ff */
[----:B------:R-:W-:Y:S02]  /*1d60*/  UISETP.GE.U32.AND UP0, UPT, UR7, 0x7, UPT ;  /* 0x000000070700788c */ /* 0x000fe4000bf06070 */
[----:B------:R-:W-:-:S11]  /*1d70*/  UISETP.GE.U32.AND UP1, UPT, UR9, 0x3, UPT ;  /* 0x000000030900788c */ /* 0x000fd6000bf26070 */
.L_x_55:
[----:B01234-:R-:W0:Y:S01]  /*1d80*/  LDC.64 R2, c[0x0][0x3d8] ;  /* 0x0000f600ff027b82 */ /* 0x01fe220000000a00 */
[----:B------:R-:W1:Y:S01]  /*1d90*/  LDCU UR7, c[0x0][0x3e4] ;  /* 0x00007c80ff0777ac */ /* 0x000e620008000800 */
[----:B------:R-:W-:Y:S02]  /*1da0*/  HFMA2 R6, -RZ, RZ, 0, 5.9604644775390625e-08 ;  /* 0x00000001ff067431 */ /* 0x000fe400000001ff */
[----:B------:R-:W-:Y:S01]  /*1db0*/  IMAD.MOV.U32 R9, RZ, RZ, RZ ;  /* 0x000000ffff097224 */ /* 0x000fe200078e00ff */
[----:B-1----:R-:W-:Y:S01]  /*1dc0*/  UISETP.GE.U32.AND UP2, UPT, UR7, 0x10, UPT ;  /* 0x000000100700788c */ /* 0x002fe2000bf46070 */
[----:B0-----:R0:W-:Y:S08]  /*1dd0*/  STG.E desc[UR10][R2.64], RZ ;  /* 0x000000ff02007986 */ /* 0x0011f0000c10190a */
[----:B------:R-:W-:Y:S05]  /*1de0*/  BRA.U !UP2, `(.L_x_50) ;  /* 0x000000010ae07547 */ /* 0x000fea000b800000 */
[----:B------:R-:W-:Y:S02]  /*1df0*/  MOV R6, 0x1 ;  /* 0x0000000100067802 */ /* 0x000fe40000000f00 */
[----:B------:R-:W-:-:S07]  /*1e00*/  MOV R9, RZ ;  /* 0x000000ff00097202 */ /* 0x000fce0000000f00 */
.L_x_51:
[----:B------:R-:W1:Y:S02]  /*1e10*/  LDC.64 R4, c[0x0][0x390] ;  /* 0x0000e400ff047b82 */ /* 0x000e640000000a00 */
[----:B-1----:R-:W-:-:S05]  /*1e20*/  IMAD.WIDE.U32 R4, R6, 0x4, R4 ;  /* 0x0000000406047825 */ /* 0x002fca00078e0004 */
        /* <DEDUP_REMOVED lines=9> */
[----:B------:R-:W4:Y:S02]  /*1ec0*/  LDG.E R8, desc[UR10][R4.64+0xc] ;  /* 0x00000c0a04087981 */ /* 0x000f24000c1e1900 */
[----:B----4-:R-:W-:-:S05]  /*1ed0*/  IADD3 R13, PT, PT, R11, R8, RZ ;  /* 0x000000080b0d7210 */ /* 0x010fca0007ffe0ff */
[----:B------:R4:W-:Y:S04]  /*1ee0*/  STG.E desc[UR10][R2.64], R13 ;  /* 0x0000000d02007986 */ /* 0x0009e8000c10190a */
[----:B------:R-:W1:Y:S02]  /*1ef0*/  LDG.E R8, desc[UR10][R4.64+0x10] ;  /* 0x0000100a04087981 */ /* 0x000e64000c1e1900 */
[----:B-1----:R-:W-:-:S05]  /*1f00*/  IMAD.IADD R9, R13, 0x1, R8 ;  /* 0x000000010d097824 */ /* 0x002fca00078e0208 */
        /* <DEDUP_REMOVED lines=12> */
[----:B------:R-:W-:Y:S04]  /*1fd0*/  STG.E desc[UR10][R2.64], R9 ;  /* 0x0000000902007986 */ /* 0x000fe8000c10190a */
        /* <DEDUP_REMOVED lines=9> */
[----:B------:R-:W4:Y:S02]  /*2070*/  LDG.E R8, desc[UR10][R4.64+0x30] ;  /* 0x0000300a04087981 */ /* 0x000f24000c1e1900 */
[----:B----4-:R-:W-:-:S05]  /*2080*/  IMAD.IADD R15, R13, 0x1, R8 ;  /* 0x000000010d0f7824 */ /* 0x010fca00078e0208 */
[----:B------:R3:W-:Y:S04]  /*2090*/  STG.E desc[UR10][R2.64], R15 ;  /* 0x0000000f02007986 */ /* 0x0007e8000c10190a */
[----:B------:R-:W1:Y:S02]  /*20a0*/  LDG.E R8, desc[UR10][R4.64+0x34] ;  /* 0x0000340a04087981 */ /* 0x000e64000c1e1900 */
[----:B-1----:R-:W-:-:S05]  /*20b0*/  IADD3 R7, PT, PT, R15, R8, RZ ;  /* 0x000000080f077210 */ /* 0x002fca0007ffe0ff */
[----:B------:R3:W-:Y:S04]  /*20c0*/  STG.E desc[UR10][R2.64], R7 ;  /* 0x0000000702007986 */ /* 0x0007e8000c10190a */
[----:B------:R-:W2:Y:S02]  /*20d0*/  LDG.E R8, desc[UR10][R4.64+0x38] ;  /* 0x0000380a04087981 */ /* 0x000ea4000c1e1900 */
[----:B--2---:R-:W-:-:S05]  /*20e0*/  IADD3 R11, PT, PT, R7, R8, RZ ;  /* 0x00000008070b7210 */ /* 0x004fca0007ffe0ff */
[----:B------:R3:W-:Y:S04]  /*20f0*/  STG.E desc[UR10][R2.64], R11 ;  /* 0x0000000b02007986 */ /* 0x0007e8000c10190a */
[----:B------:R-:W2:Y:S02]  /*2100*/  LDG.E R8, desc[UR10][R4.64+0x3c] ;  /* 0x00003c0a04087981 */ /* 0x000ea4000c1e1900 */
[----:B--2---:R-:W-:Y:S01]  /*2110*/  IADD3 R9, PT, PT, R11, R8, RZ ;  /* 0x000000080b097210 */ /* 0x004fe20007ffe0ff */
[C---:B------:R-:W-:Y:S01]  /*2120*/  VIADD R8, R6.reuse, 0xf ;  /* 0x0000000f06087836 */ /* 0x040fe20000000000 */
[----:B------:R-:W-:-:S03]  /*2130*/  IADD3 R6, PT, PT, R6, 0x10, RZ ;  /* 0x0000001006067810 */ /* 0x000fc60007ffe0ff */
[----:B------:R3:W-:Y:S01]  /*2140*/  STG.E desc[UR10][R2.64], R9 ;  /* 0x0000000902007986 */ /* 0x0007e2000c10190a */
[----:B------:R-:W-:-:S13]  /*2150*/  ISETP.NE.AND P0, PT, R8, UR12, PT ;  /* 0x0000000c08007c0c */ /* 0x000fda000bf05270 */
[----:B---3--:R-:W-:Y:S05]  /*2160*/  @P0 BRA `(.L_x_51) ;  /* 0xfffffffc00280947 */ /* 0x008fea000383ffff */
.L_x_50:
[----:B------:R-:W-:-:S09]  /*2170*/  UISETP.NE.AND UP2, UPT, UR6, URZ, UPT ;  /* 0x000000ff0600728c */ /* 0x000fd2000bf45270 */
[----:B------:R-:W-:Y:S05]  /*2180*/  BRA.U !UP2, `(.L_x_52) ;  /* 0x000000010afc7547 */ /* 0x000fea000b800000 */
[----:B------:R-:W-:Y:S01]  /*2190*/  UISETP.NE.AND UP2, UPT, UR8, URZ, UPT ;  /* 0x000000ff0800728c */ /* 0x000fe2000bf45270 */
[----:B------:R-:W-:Y:S10]  /*21a0*/  BRA.U !UP0, `(.L_x_53) ;  /* 0x00000001086c7547 */ /* 0x000ff4000b800000 */
[----:B------:R-:W1:Y:S02]  /*21b0*/  LDC.64 R4, c[0x0][0x390] ;  /* 0x0000e400ff047b82 */ /* 0x000e640000000a00 */
[----:B-1----:R-:W-:-:S05]  /*21c0*/  IMAD.WIDE.U32 R4, R6, 0x4, R4 ;  /* 0x0000000406047825 */ /* 0x002fca00078e0004 */
[----:B------:R-:W2:Y:S02]  /*21d0*/  LDG.E R8, desc[UR10][R4.64] ;  /* 0x0000000a04087981 */ /* 0x000ea4000c1e1900 */
[----:B--2---:R-:W-:-:S05]  /*21e0*/  IADD3 R9, PT, PT, R9, R8, RZ ;  /* 0x0000000809097210 */ /* 0x004fca0007ffe0ff */
[----:B------:R-:W-:Y:S04]  /*21f0*/  STG.E desc[UR10][R2.64], R9 ;  /* 0x0000000902007986 */ /* 0x000fe8000c10190a */
        /* <DEDUP_REMOVED lines=13> */
[----:B-1----:R-:W-:-:S05]  /*22d0*/  IADD3 R7, PT, PT, R15, R8, RZ ;  /* 0x000000080f077210 */ /* 0x002fca0007ffe0ff */
[----:B------:R3:W-:Y:S04]  /*22e0*/  STG.E desc[UR10][R2.64], R7 ;  /* 0x0000000702007986 */ /* 0x0007e8000c10190a */
[----:B------:R-:W2:Y:S02]  /*22f0*/  LDG.E R8, desc[UR10][R4.64+0x18] ;  /* 0x0000180a04087981 */ /* 0x000ea4000c1e1900 */
[----:B--2---:R-:W-:-:S05]  /*2300*/  IMAD.IADD R11, R7, 0x1, R8 ;  /* 0x00000001070b7824 */ /* 0x004fca00078e0208 */
[----:B------:R3:W-:Y:S04]  /*2310*/  STG.E desc[UR10][R2.64], R11 ;  /* 0x0000000b02007986 */ /* 0x0007e8000c10190a */
[----:B------:R-:W2:Y:S01]  /*2320*/  LDG.E R8, desc[UR10][R4.64+0x1c] ;  /* 0x00001c0a04087981 */ /* 0x000ea2000c1e1900 */
[----:B------:R-:W-:Y:S02]  /*2330*/  IADD3 R6, PT, PT, R6, 0x8, RZ ;  /* 0x0000000806067810 */ /* 0x000fe40007ffe0ff */
[----:B--2---:R-:W-:-:S05]  /*2340*/  IADD3 R9, PT, PT, R11, R8, RZ ;  /* 0x000000080b097210 */ /* 0x004fca0007ffe0ff */
[----:B------:R3:W-:Y:S02]  /*2350*/  STG.E desc[UR10][R2.64], R9 ;  /* 0x0000000902007986 */ /* 0x0007e4000c10190a */
.L_x_53:
[----:B------:R-:W-:Y:S05]  /*2360*/  BRA.U !UP2, `(.L_x_52) ;  /* 0x000000010a847547 */ /* 0x000fea000b800000 */
[----:B------:R-:W-:Y:S01]  /*2370*/  UISETP.NE.AND UP2, UPT, UR5, URZ, UPT ;  /* 0x000000ff0500728c */ /* 0x000fe2000bf45270 */
[----:B------:R-:W-:Y:S10]  /*2380*/  BRA.U !UP1, `(.L_x_54) ;  /* 0x00000001093c7547 */ /* 0x000ff4000b800000 */
[----:B------:R-:W1:Y:S02]  /*2390*/  LDC.64 R4, c[0x0][0x390] ;  /* 0x0000e400ff047b82 */ /* 0x000e640000000a00 */
[----:B-1----:R-:W-:-:S05]  /*23a0*/  IMAD.WIDE.U32 R4, R6, 0x4, R4 ;  /* 0x0000000406047825 */ /* 0x002fca00078e0004 */
[----:B------:R-:W3:Y:S02]  /*23b0*/  LDG.E R8, desc[UR10][R4.64] ;  /* 0x0000000a04087981 */ /* 0x000ee4000c1e1900 */
[----:B---3--:R-:W-:-:S05]  /*23c0*/  IADD3 R7, PT, PT, R9, R8, RZ ;  /* 0x0000000809077210 */ /* 0x008fca0007ffe0ff */
        /* <DEDUP_REMOVED lines=11> */
.L_x_54:
[----:B------:R-:W-:Y:S05]  /*2480*/  BRA.U !UP2, `(.L_x_52) ;  /* 0x000000010a3c7547 */ /* 0x000fea000b800000 */
[----:B------:R-:W1:Y:S02]  /*2490*/  LDC.64 R4, c[0x0][0x390] ;  /* 0x0000e400ff047b82 */ /* 0x000e640000000a00 */
[----:B-1-3--:R-:W-:-:S05]  /*24a0*/  IMAD.WIDE.U32 R6, R6, 0x4, R4 ;  /* 0x0000000406067825 */ /* 0x00afca00078e0004 */
[----:B------:R-:W2:Y:S01]  /*24b0*/  LDG.E R4, desc[UR10][R6.64] ;  /* 0x0000000a06047981 */ /* 0x000ea2000c1e1900 */
[----:B------:R-:W-:Y:S01]  /*24c0*/  UISETP.NE.AND UP2, UPT, UR5, 0x1, UPT ;  /* 0x000000010500788c */ /* 0x000fe2000bf45270 */
[----:B--2---:R-:W-:-:S05]  /*24d0*/  IMAD.IADD R9, R4, 0x1, R9 ;  /* 0x0000000104097824 */ /* 0x004fca00078e0209 */
        /* <DEDUP_REMOVED lines=10> */
.L_x_52:
[----:B------:R-:W-:-:S04]  /*2580*/  IADD3 R0, PT, PT, R0, UR4, RZ ;  /* 0x0000000400007c10 */ /* 0x000fc8000fffe0ff */
[----:B------:R-:W-:-:S13]  /*2590*/  ISETP.GE.AND P0, PT, R0, 0x1, PT ;  /* 0x000000010000780c */ /* 0x000fda0003f06270 */
[----:B------:R-:W-:Y:S05]  /*25a0*/  @!P0 BRA `(.L_x_55) ;  /* 0xfffffff400f48947 */ /* 0x000fea000383ffff */
[----:B------:R-:W-:Y:S05]  /*25b0*/  EXIT ;  /* 0x000000000000794d */ /* 0x000fea0003800000 */
.L_x_56:
        /* <DEDUP_REMOVED lines=12> */
.L_x_218:


//--------------------- .text._Z17global_min_by_dimPiS_S_S_S_S_S_S_S_S_S_S_ii --------------------------
	.section	.text._Z17global_min_by_dimPiS_S_S_S_S_S_S_S_S_S_S_ii,"ax",@progbits
	.align	128
        .global         _Z17global_min_by_dimPiS_S_S_S_S_S_S_S_S_S_S_ii
        .type           _Z17global_min_by_dimPiS_S_S_S_S_S_S_S_S_S_S_ii,@function
        .size           _Z17global_min_by_dimPiS_S_S_S_S_S_S_S_S_S_S_ii,(.L_x_219 - _Z17global_min_by_dimPiS_S_S_S_S_S_S_S_S_S_S_ii)
        .other          _Z17global_min_by_dimPiS_S_S_S_S_S_S_S_S_S_S_ii,@"STO_CUDA_ENTRY STV_DEFAULT"
_Z17global_min_by_dimPiS_S_S_S_S_S_S_S_S_S_S_ii:
.text._Z17global_min_by_dimPiS_S_S_S_S_S_S_S_S_S_S_ii:
        /* <DEDUP_REMOVED lines=9> */
[----:B0-----:R-:W-:-:S09]  /*0090*/  UISETP.GT.AND UP0, UPT, UR4, 0x1, UPT ;  /* 0x000000010400788c */ /* 0x001fd2000bf04270 */
[----:B-1----:R-:W-:Y:S05]  /*00a0*/  BRA.U UP0, `(.L_x_57) ;  /* 0x0000000100147547 */ /* 0x002fea000b800000 */
[----:B------:R-:W0:Y:S02]  /*00b0*/  LDC.64 R2, c[0x0][0x3a0] ;  /* 0x0000e800ff027b82 */ /* 0x000e240000000a00 */
[----:B0-----:R-:W2:Y:S06]  /*00c0*/  LDG.E R3, desc[UR16][R2.64] ;  /* 0x0000001002037981 */ /* 0x001eac000c1e1900 */
[----:B------:R-:W2:Y:S02]  /*00d0*/  LDC.64 R4, c[0x0][0x3d8] ;  /* 0x0000f600ff047b82 */ /* 0x000ea40000000a00 */
[----:B--2---:R-:W-:Y:S01]  /*00e0*/  STG.E desc[UR16][R4.64], R3 ;  /* 0x0000000304007986 */ /* 0x004fe2000c101910 */
[----:B------:R-:W-:Y:S05]  /*00f0*/  EXIT ;  /* 0x000000000000794d */ /* 0x000fea0003800000 */
.L_x_57:
[----:B------:R-:W0:Y:S01]  /*0100*/  LDCU.64 UR6, c[0x0][0x3a0] ;  /* 0x00007400ff0677ac */ /* 0x000e220008000a00 */
[----:B------:R-:W-:Y:S01]  /*0110*/  BSSY.RECONVERGENT B0, `(.L_x_58) ;  /* 0x000009a000007945 */ /* 0x000fe20003800200 */
[----:B------:R-:W1:Y:S01]  /*0120*/  LDCU UR10, c[0x0][0x370] ;  /* 0x00006e00ff0a77ac */ /* 0x000e620008000800 */
[----:B------:R-:W-:Y:S02]  /*0130*/  UIADD3 UR14, UPT, UPT, UR4, 0xf, URZ ;  /* 0x0000000f040e7890 */ /* 0x000fe4000fffe0ff */
[----:B------:R-:W-:Y:S02]  /*0140*/  UIADD3 UR13, UPT, UPT, UR4, -0x1, URZ ;  /* 0xffffffff040d7890 */ /* 0x000fe4000fffe0ff */
[----:B------:R-:W-:Y:S02]  /*0150*/  ULOP3.LUT UR5, UR14, 0xf, URZ, 0xc0, !UPT ;  /* 0x0000000f0e057892 */ /* 0x000fe4000f8ec0ff */
[----:B------:R-:W-:Y:S02]  /*0160*/  ULOP3.LUT UR8, UR13, 0xfffffff0, URZ, 0xc0, !UPT ;  /* 0xfffffff00d087892 */ /* 0x000fe4000f8ec0ff */
[----:B------:R-:W-:-:S02]  /*0170*/  UIADD3 UR5, UPT, UPT, UR5, -0x1, URZ ;  /* 0xffffffff05057890 */ /* 0x000fc4000fffe0ff */
[----:B0-----:R-:W-:Y:S02]  /*0180*/  UIADD3 UR11, UP0, UPT, UR6, 0x20, URZ ;  /* 0x00000020060b7890 */ /* 0x001fe4000ff1e0ff */
[----:B------:R-:W-:Y:S02]  /*0190*/  UIADD3 UR6, UPT, UPT, UR4, 0x7, URZ ;  /* 0x0000000704067890 */ /* 0x000fe4000fffe0ff */
[----:B------:R-:W-:Y:S02]  /*01a0*/  UIADD3.X UR12, UPT, UPT, URZ, UR7, URZ, UP0, !UPT ;  /* 0x00000007ff0c7290 */ /* 0x000fe400087fe4ff */
[----:B------:R-:W-:Y:S02]  /*01b0*/  ULOP3.LUT UR7, UR6, 0x7, URZ, 0xc0, !UPT ;  /* 0x0000000706077892 */ /* 0x000fe4000f8ec0ff */
[----:B------:R-:W-:Y:S02]  /*01c0*/  UIADD3 UR4, UPT, UPT, UR4, -0x2, URZ ;  /* 0xfffffffe04047890 */ /* 0x000fe4000fffe0ff */
[----:B------:R-:W-:-:S02]  /*01d0*/  UIADD3 UR7, UPT, UPT, UR7, -0x1, URZ ;  /* 0xffffffff07077890 */ /* 0x000fc4000fffe0ff */
[----:B------:R-:W-:Y:S02]  /*01e0*/  ULOP3.LUT UR6, UR6, 0x3, URZ, 0xc0, !UPT ;  /* 0x0000000306067892 */ /* 0x000fe4000f8ec0ff */
[----:B-1----:R-:W-:Y:S02]  /*01f0*/  UIMAD UR9, UR9, UR10, URZ ;  /* 0x0000000a090972a4 */ /* 0x002fe4000f8e02ff */
[----:B------:R-:W-:Y:S02]  /*0200*/  UIADD3 UR8, UPT, UPT, -UR8, URZ, URZ ;  /* 0x000000ff08087290 */ /* 0x000fe4000fffe1ff */
[----:B------:R-:W-:Y:S02]  /*0210*/  UISETP.GE.U32.AND UP0, UPT, UR5, 0x7, UPT ;  /* 0x000000070500788c */ /* 0x000fe4000bf06070 */
[----:B------:R-:W-:-:S11]  /*0220*/  UISETP.GE.U32.AND UP1, UPT, UR7, 0x3, UPT ;  /* 0x000000030700788c */ /* 0x000fd6000bf26070 */
.L_x_64:
[----:B0-----:R-:W0:Y:S02]  /*0230*/  LDC.64 R4, c[0x0][0x3a0] ;  /* 0x0000e800ff047b82 */ /* 0x001e240000000a00 */
[----:B01234-:R-:W2:Y:S06]  /*0240*/  LDG.E R9, desc[UR16][R4.64] ;  /* 0x0000001004097981 */ /* 0x01feac000c1e1900 */
[----:B------:R-:W2:Y:S01]  /*0250*/  LDC.64 R2, c[0x0][0x3d8] ;  /* 0x0000f600ff027b82 */ /* 0x000ea20000000a00 */
[----:B------:R-:W-:Y:S01]  /*0260*/  UISETP.GE.U32.AND UP2, UPT, UR4, 0xf, UPT ;  /* 0x0000000f0400788c */ /* 0x000fe2000bf46070 */
[----:B------:R-:W-:-:S02]  /*0270*/  VIADD R0, R0, UR9 ;  /* 0x0000000900007c36 */ /* 0x000fc40008000000 */
[----:B------:R-:W-:-:S03]  /*0280*/  IMAD.MOV.U32 R7, RZ, RZ, 0x1 ;  /* 0x00000001ff077424 */ /* 0x000fc600078e00ff */
[----:B------:R-:W-:Y:S01]  /*0290*/  ISETP.GE.AND P2, PT, R0, 0x1, PT ;  /* 0x000000010000780c */ /* 0x000fe20003f46270 */
[----:B--2---:R0:W-:Y:S02]  /*02a0*/  STG.E desc[UR16][R2.64], R9 ;  /* 0x0000000902007986 */ /* 0x0041e4000c101910 */
[----:B------:R-:W-:Y:S10]  /*02b0*/  BRA.U !UP2, `(.L_x_59) ;  /* 0x000000010af47547 */ /* 0x000ff4000b800000 */
[----:B------:R-:W-:Y:S02]  /*02c0*/  IMAD.MOV.U32 R7, RZ, RZ, RZ ;  /* 0x000000ffff077224 */ /* 0x000fe400078e00ff */
[----:B------:R-:W-:Y:S02]  /*02d0*/  IMAD.U32 R8, RZ, RZ, UR11 ;  /* 0x0000000bff087e24 */ /* 0x000fe4000f8e00ff */
[----:B------:R-:W-:Y:S02]  /*02e0*/  IMAD.U32 R15, RZ, RZ, UR12 ;  /* 0x0000000cff0f7e24 */ /* 0x000fe4000f8e00ff */
[----:B------:R-:W-:-:S07]  /*02f0*/  IMAD.U32 R6, RZ, RZ, UR8 ;  /* 0x00000008ff067e24 */ /* 0x000fce000f8e00ff */
.L_x_60:
[----:B------:R-:W-:Y:S02]  /*0300*/  IMAD.MOV.U32 R4, RZ, RZ, R8 ;  /* 0x000000ffff047224 */ /* 0x000fe400078e0008 */
[----:B------:R-:W-:-:S05]  /*0310*/  IMAD.MOV.U32 R5, RZ, RZ, R15 ;  /* 0x000000ffff057224 */ /* 0x000fca00078e000f */
[----:B------:R-:W0:Y:S02]  /*0320*/  LDG.E R8, desc[UR16][R4.64+-0x1c] ;  /* 0xffffe41004087981 */ /* 0x000e24000c1e1900 */
[----:B0--3--:R-:W-:-:S05]  /*0330*/  VIMNMX R9, PT, PT, R8, R9, PT ;  /* 0x0000000908097248 */ /* 0x009fca0003fe0100 */
[----:B------:R0:W-:Y:S04]  /*0340*/  STG.E desc[UR16][R2.64], R9 ;  /* 0x0000000902007986 */ /* 0x0001e8000c101910 */
[----:B------:R-:W2:Y:S02]  /*0350*/  LDG.E R8, desc[UR16][R4.64+-0x18] ;  /* 0xffffe81004087981 */ /* 0x000ea4000c1e1900 */
[----:B--2---:R-:W-:-:S05]  /*0360*/  VIMNMX R11, PT, PT, R9, R8, PT ;  /* 0x00000008090b7248 */ /* 0x004fca0003fe0100 */
[----:B------:R1:W-:Y:S04]  /*0370*/  STG.E desc[UR16][R2.64], R11 ;  /* 0x0000000b02007986 */ /* 0x0003e8000c101910 */
[----:B------:R-:W2:Y:S02]  /*0380*/  LDG.E R8, desc[UR16][R4.64+-0x14] ;  /* 0xffffec1004087981 */ /* 0x000ea4000c1e1900 */
[----:B--2---:R-:W-:-:S05]  /*0390*/  VIMNMX R13, PT, PT, R11, R8, PT ;  /* 0x000000080b0d7248 */ /* 0x004fca0003fe0100 */
[----:B------:R2:W-:Y:S04]  /*03a0*/  STG.E desc[UR16][R2.64], R13 ;  /* 0x0000000d02007986 */ /* 0x0005e8000c101910 */
[----:B------:R-:W3:Y:S02]  /*03b0*/  LDG.E R8, desc[UR16][R4.64+-0x10] ;  /* 0xfffff01004087981 */ /* 0x000ee4000c1e1900 */
[----:B---3--:R-:W-:-:S05]  /*03c0*/  VIMNMX R15, PT, PT, R13, R8, PT ;  /* 0x000000080d0f7248 */ /* 0x008fca0003fe0100 */
[----:B------:R3:W-:Y:S04]  /*03d0*/  STG.E desc[UR16][R2.64], R15 ;  /* 0x0000000f02007986 */ /* 0x0007e8000c101910 */
[----:B------:R-:W0:Y:S02]  /*03e0*/  LDG.E R8, desc[UR16][R4.64+-0xc] ;  /* 0xfffff41004087981 */ /* 0x000e24000c1e1900 */
[----:B0-----:R-:W-:-:S05]  /*03f0*/  VIMNMX R9, PT, PT, R15, R8, PT ;  /* 0x000000080f097248 */ /* 0x001fca0003fe0100 */
[----:B------:R0:W-:Y:S04]  /*0400*/  STG.E desc[UR16][R2.64], R9 ;  /* 0x0000000902007986 */ /* 0x0001e8000c101910 */
[----:B------:R-:W1:Y:S02]  /*0410*/  LDG.E R8, desc[UR16][R4.64+-0x8] ;  /* 0xfffff81004087981 */ /* 0x000e64000c1e1900 */
[----:B-1----:R-:W-:-:S05]  /*0420*/  VIMNMX R11, PT, PT, R9, R8, PT ;  /* 0x00000008090b7248 */ /* 0x002fca0003fe0100 */
        /* <DEDUP_REMOVED lines=9> */
[----:B------:R-:W-:Y:S04]  /*04c0*/  STG.E desc[UR16][R2.64], R9 ;  /* 0x0000000902007986 */ /* 0x000fe8000c101910 */
        /* <DEDUP_REMOVED lines=18> */
[----:B------:R-:W4:Y:S01]  /*05f0*/  LDG.E R8, desc[UR16][R4.64+0x20] ;  /* 0x0000201004087981 */ /* 0x000f22000c1e1900 */
[----:B------:R-:W-:Y:S02]  /*0600*/  VIADD R6, R6, 0x10 ;  /* 0x0000001006067836 */ /* 0x000fe40000000000 */
[----:B------:R-:W-:-:S03]  /*0610*/  VIADD R7, R7, 0x10 ;  /* 0x0000001007077836 */ /* 0x000fc60000000000 */
[----:B------:R-:W-:Y:S02]  /*0620*/  ISETP.NE.AND P0, PT, R6, RZ, PT ;  /* 0x000000ff0600720c */ /* 0x000fe40003f05270 */
[----:B----4-:R-:W-:Y:S02]  /*0630*/  VIMNMX R9, PT, PT, R13, R8, PT ;  /* 0x000000080d097248 */ /* 0x010fe40003fe0100 */
[----:B------:R-:W-:-:S03]  /*0640*/  IADD3 R8, P1, PT, R4, 0x40, RZ ;  /* 0x0000004004087810 */ /* 0x000fc60007f3e0ff */
[----:B------:R3:W-:Y:S02]  /*0650*/  STG.E desc[UR16][R2.64], R9 ;  /* 0x0000000902007986 */ /* 0x0007e4000c101910 */
[----:B--2---:R-:W-:-:S04]  /*0660*/  IMAD.X R15, RZ, RZ, R5, P1 ;  /* 0x000000ffff0f7224 */ /* 0x004fc800008e0605 */
[----:B------:R-:W-:Y:S05]  /*0670*/  @P0 BRA `(.L_x_60) ;  /* 0xfffffffc00200947 */ /* 0x000fea000383ffff */
[----:B------:R-:W-:-:S07]  /*0680*/  VIADD R7, R7, 0x1 ;  /* 0x0000000107077836 */ /* 0x000fce0000000000 */
.L_x_59:
[----:B------:R-:W-:-:S09]  /*0690*/  ULOP3.LUT UP2, URZ, UR13, 0xf, URZ, 0xc0, !UPT ;  /* 0x0000000f0dff7892 */ /* 0x000fd2000f84c0ff */
[----:B------:R-:W-:Y:S05]  /*06a0*/  BRA.U !UP2, `(.L_x_61) ;  /* 0x000000010afc7547 */ /* 0x000fea000b800000 */
[----:B------:R-:W-:Y:S01]  /*06b0*/  ULOP3.LUT UP2, URZ, UR14, 0x7, URZ, 0xc0, !UPT ;  /* 0x000000070eff7892 */ /* 0x000fe2000f84c0ff */
[----:B------:R-:W-:Y:S10]  /*06c0*/  BRA.U !UP0, `(.L_x_62) ;  /* 0x00000001086c7547 */ /* 0x000ff4000b800000 */
[----:B------:R-:W1:Y:S02]  /*06d0*/  LDC.64 R4, c[0x0][0x3a0] ;  /* 0x0000e800ff047b82 */ /* 0x000e640000000a00 */
[----:B-1----:R-:W-:-:S05]  /*06e0*/  IMAD.WIDE.U32 R4, R7, 0x4, R4 ;  /* 0x0000000407047825 */ /* 0x002fca00078e0004 */
[----:B------:R-:W0:Y:S02]  /*06f0*/  LDG.E R6, desc[UR16][R4.64] ;  /* 0x0000001004067981 */ /* 0x000e24000c1e1900 */
[----:B0--3--:R-:W-:-:S05]  /*0700*/  VIMNMX R9, PT, PT, R9, R6, PT ;  /* 0x0000000609097248 */ /* 0x009fca0003fe0100 */
[----:B------:R-:W-:Y:S04]  /*0710*/  STG.E desc[UR16][R2.64], R9 ;  /* 0x0000000902007986 */ /* 0x000fe8000c101910 */
[----:B------:R-:W2:Y:S02]  /*0720*/  LDG.E R6, desc[UR16][R4.64+0x4] ;  /* 0x0000041004067981 */ /* 0x000ea4000c1e1900 */
[----:B--2---:R-:W-:-:S05]  /*0730*/  VIMNMX R11, PT, PT, R9, R6, PT ;  /* 0x00000006090b7248 */ /* 0x004fca0003fe0100 */
        /* <DEDUP_REMOVED lines=16> */
[----:B------:R-:W3:Y:S01]  /*0840*/  LDG.E R6, desc[UR16][R4.64+0x1c] ;  /* 0x00001c1004067981 */ /* 0x000ee2000c1e1900 */
[----:B------:R-:W-:Y:S01]  /*0850*/  VIADD R7, R7, 0x8 ;  /* 0x0000000807077836 */ /* 0x000fe20000000000 */
[----:B---3--:R-:W-:-:S05]  /*0860*/  VIMNMX R9, PT, PT, R13, R6, PT ;  /* 0x000000060d097248 */ /* 0x008fca0003fe0100 */
[----:B------:R2:W-:Y:S02]  /*0870*/  STG.E desc[UR16][R2.64], R9 ;  /* 0x0000000902007986 */ /* 0x0005e4000c101910 */
.L_x_62:
[----:B------:R-:W-:Y:S05]  /*0880*/  BRA.U !UP2, `(.L_x_61) ;  /* 0x000000010a847547 */ /* 0x000fea000b800000 */
[----:B------:R-:W-:Y:S01]  /*0890*/  UISETP.NE.AND UP2, UPT, UR6, URZ, UPT ;  /* 0x000000ff0600728c */ /* 0x000fe2000bf45270 */
[----:B------:R-:W-:Y:S10]  /*08a0*/  BRA.U !UP1, `(.L_x_63) ;  /* 0x00000001093c7547 */ /* 0x000ff4000b800000 */
[----:B------:R-:W1:Y:S02]  /*08b0*/  LDC.64 R4, c[0x0][0x3a0] ;  /* 0x0000e800ff047b82 */ /* 0x000e640000000a00 */
[----:B-1----:R-:W-:-:S05]  /*08c0*/  IMAD.WIDE.U32 R4, R7, 0x4, R4 ;  /* 0x0000000407047825 */ /* 0x002fca00078e0004 */
[----:B------:R-:W2:Y:S02]  /*08d0*/  LDG.E R6, desc[UR16][R4.64] ;  /* 0x0000001004067981 */ /* 0x000ea4000c1e1900 */
[----:B--23--:R-:W-:-:S05]  /*08e0*/  VIMNMX R11, PT, PT, R9, R6, PT ;  /* 0x00000006090b7248 */ /* 0x00cfca0003fe0100 */
[----:B------:R1:W-:Y:S04]  /*08f0*/  STG.E desc[UR16][R2.64], R11 ;  /* 0x0000000b02007986 */ /* 0x0003e8000c101910 */
[----:B------:R-:W2:Y:S02]  /*0900*/  LDG.E R6, desc[UR16][R4.64+0x4] ;  /* 0x0000041004067981 */ /* 0x000ea4000c1e1900 */
[----:B--2---:R-:W-:-:S05]  /*0910*/  VIMNMX R13, PT, PT, R11, R6, PT ;  /* 0x000000060b0d7248 */ /* 0x004fca0003fe0100 */
[----:B------:R1:W-:Y:S04]  /*0920*/  STG.E desc[UR16][R2.64], R13 ;  /* 0x0000000d02007986 */ /* 0x0003e8000c101910 */
[----:B------:R-:W2:Y:S02]  /*0930*/  LDG.E R6, desc[UR16][R4.64+0x8] ;  /* 0x0000081004067981 */ /* 0x000ea4000c1e1900 */
[----:B--2---:R-:W-:-:S05]  /*0940*/  VIMNMX R15, PT, PT, R13, R6, PT ;  /* 0x000000060d0f7248 */ /* 0x004fca0003fe0100 */
[----:B------:R1:W-:Y:S04]  /*0950*/  STG.E desc[UR16][R2.64], R15 ;  /* 0x0000000f02007986 */ /* 0x0003e8000c101910 */
[----:B------:R-:W0:Y:S01]  /*0960*/  LDG.E R6, desc[UR16][R4.64+0xc] ;  /* 0x00000c1004067981 */ /* 0x000e22000c1e1900 */
[----:B------:R-:W-:Y:S01]  /*0970*/  VIADD R7, R7, 0x4 ;  /* 0x0000000407077836 */ /* 0x000fe20000000000 */
[----:B0-----:R-:W-:-:S05]  /*0980*/  VIMNMX R9, PT, PT, R15, R6, PT ;  /* 0x000000060f097248 */ /* 0x001fca0003fe0100 */
[----:B------:R1:W-:Y:S02]  /*0990*/  STG.E desc[UR16][R2.64], R9 ;  /* 0x0000000902007986 */ /* 0x0003e4000c101910 */
.L_x_63:
[----:B------:R-:W-:Y:S05]  /*09a0*/  BRA.U !UP2, `(.L_x_61) ;  /* 0x000000010a3c7547 */ /* 0x000fea000b800000 */
[----:B------:R-:W4:Y:S02]  /*09b0*/  LDC.64 R4, c[0x0][0x3a0] ;  /* 0x0000e800ff047b82 */ /* 0x000f240000000a00 */
[----:B----4-:R-:W-:-:S05]  /*09c0*/  IMAD.WIDE.U32 R4, R7, 0x4, R4 ;  /* 0x0000000407047825 */ /* 0x010fca00078e0004 */
[----:B------:R-:W0:Y:S01]  /*09d0*/  LDG.E R6, desc[UR16][R4.64] ;  /* 0x0000001004067981 */ /* 0x000e22000c1e1900 */
[----:B------:R-:W-:Y:S01]  /*09e0*/  UISETP.NE.AND UP2, UPT, UR6, 0x1, UPT ;  /* 0x000000010600788c */ /* 0x000fe2000bf45270 */
[----:B0123--:R-:W-:-:S05]  /*09f0*/  VIMNMX R9, PT, PT, R6, R9, PT ;  /* 0x0000000906097248 */ /* 0x00ffca0003fe0100 */
[----:B------:R4:W-:Y:S03]  /*0a00*/  STG.E desc[UR16][R2.64], R9 ;  /* 0x0000000902007986 */ /* 0x0009e6000c101910 */
[----:B------:R-:W-:Y:S05]  /*0a10*/  BRA.U !UP2, `(.L_x_61) ;  /* 0x000000010a207547 */ /* 0x000fea000b800000 */
[----:B------:R-:W2:Y:S01]  /*0a20*/  LDG.E R6, desc[UR16][R4.64+0x4] ;  /* 0x0000041004067981 */ /* 0x000ea2000c1e1900 */
[----:B------:R-:W-:Y:S01]  /*0a30*/  UISETP.NE.AND UP2, UPT, UR6, 0x2, UPT ;  /* 0x000000020600788c */ /* 0x000fe2000bf45270 */
[----:B--2---:R-:W-:-:S05]  /*0a40*/  VIMNMX R7, PT, PT, R9, R6, PT ;  /* 0x0000000609077248 */ /* 0x004fca0003fe0100 */
[----:B------:R0:W-:Y:S03]  /*0a50*/  STG.E desc[UR16][R2.64], R7 ;  /* 0x0000000702007986 */ /* 0x0001e6000c101910 */
[----:B------:R-:W-:Y:S05]  /*0a60*/  BRA.U !UP2, `(.L_x_61) ;  /* 0x000000010a0c7547 */ /* 0x000fea000b800000 */
[----:B------:R-:W0:Y:S02]  /*0a70*/  LDG.E R4, desc[UR16][R4.64+0x8] ;  /* 0x0000081004047981 */ /* 0x000e24000c1e1900 */
[----:B0-----:R-:W-:-:S05]  /*0a80*/  VIMNMX R7, PT, PT, R7, R4, PT ;  /* 0x0000000407077248 */ /* 0x001fca0003fe0100 */
[----:B------:R0:W-:Y:S02]  /*0a90*/  STG.E desc[UR16][R2.64], R7 ;  /* 0x0000000702007986 */ /* 0x0001e4000c101910 */
.L_x_61:
[----:B------:R-:W-:Y:S05]  /*0aa0*/  @!P2 BRA `(.L_x_64) ;  /* 0xfffffff400e0a947 */ /* 0x000fea000383ffff */
[----:B------:R-:W-:Y:S05]  /*0ab0*/  BSYNC.RECONVERGENT B0 ;  /* 0x0000000000007941 */ /* 0x000fea0003800200 */
.L_x_58:
[----:B------:R-:W-:Y:S05]  /*0ac0*/  EXIT ;  /* 0x000000000000794d */ /* 0x000fea0003800000 */
.L_x_65:
        /* <DEDUP_REMOVED lines=11> */
.L_x_219:


//--------------------- .text._Z18global_prev_by_colPiS_S_S_S_S_S_S_S_S_S_S_ii --------------------------
	.section	.text._Z18global_prev_by_colPiS_S_S_S_S_S_S_S_S_S_S_ii,"ax",@progbits
	.align	128
        .global         _Z18global_prev_by_colPiS_S_S_S_S_S_S_S_S_S_S_ii
        .type           _Z18global_prev_by_colPiS_S_S_S_S_S_S_S_S_S_S_ii,@function
        .size           _Z18global_prev_by_colPiS_S_S_S_S_S_S_S_S_S_S_ii,(.L_x_220 - _Z18global_prev_by_colPiS_S_S_S_S_S_S_S_S_S_S_ii)
        .other          _Z18global_prev_by_colPiS_S_S_S_S_S_S_S_S_S_S_ii,@"STO_CUDA_ENTRY STV_DEFAULT"
_Z18global_prev_by_colPiS_S_S_S_S_S_S_S_S_S_S_ii:
.text._Z18global_prev_by_colPiS_S_S_S_S_S_S_S_S_S_S_ii:
[----:B------:R-:W-:Y:S01]  /*0000*/  LDC R1, c[0x0][0x37c] ;  /* 0x0000df00ff017b82 */ /* 0x000fe20000000800 */
[----:B------:R-:W0:Y:S07]  /*0010*/  S2R R9, SR_CTAID.X ;  /* 0x0000000000097919 */ /* 0x000e2e0000002500 */
[----:B------:R-:W1:Y:S01]  /*0020*/  LDC R8, c[0x0][0x3e0] ;  /* 0x0000f800ff087b82 */ /* 0x000e620000000800 */
[----:B------:R-:W0:Y:S01]  /*0030*/  LDCU UR10, c[0x0][0x360] ;  /* 0x00006c00ff0a77ac */ /* 0x000e220008000800 */
[----:B------:R-:W0:Y:S02]  /*0040*/  S2R R0, SR_TID.X ;  /* 0x0000000000007919 */ /* 0x000e240000002100 */
[----:B0-----:R-:W-:-:S05]  /*0050*/  IMAD R9, R9, UR10, R0 ;  /* 0x0000000a09097c24 */ /* 0x001fca000f8e0200 */
[----:B-1----:R-:W-:-:S13]  /*0060*/  ISETP.GE.AND P0, PT, R9, R8, PT ;  /* 0x000000080900720c */ /* 0x002fda0003f06270 */
[----:B------:R-:W-:Y:S05]  /*0070*/  @P0 EXIT ;  /* 0x000000000000094d */ /* 0x000fea0003800000 */
[----:B------:R-:W-:-:S13]  /*0080*/  ISETP.GE.AND P0, PT, R8, 0x1, PT ;  /* 0x000000010800780c */ /* 0x000fda0003f06270 */
[----:B------:R-:W-:Y:S05]  /*0090*/  @!P0 EXIT ;  /* 0x000000000000894d */ /* 0x000fea0003800000 */
[----:B------:R-:W0:Y:S01]  /*00a0*/  LDCU.64 UR6, c[0x0][0x3b0] ;  /* 0x00007600ff0677ac */ /* 0x000e220008000a00 */
[C---:B------:R-:W-:Y:S02]  /*00b0*/  LOP3.LUT R0, R8.reuse, 0x7ffffffc, RZ, 0xc0, !PT ;  /* 0x7ffffffc08007812 */ /* 0x040fe400078ec0ff */
[----:B------:R-:W-:Y:S01]  /*00c0*/  LOP3.LUT R8, R8, 0x3, RZ, 0xc0, !PT ;  /* 0x0000000308087812 */ /* 0x000fe200078ec0ff */
[----:B------:R-:W1:Y:S02]  /*00d0*/  LDCU UR4, c[0x0][0x370] ;  /* 0x00006e00ff0477ac */ /* 0x000e640008000800 */
[----:B------:R-:W-:Y:S01]  /*00e0*/  IMAD.MOV R10, RZ, RZ, -R0 ;  /* 0x000000ffff0a7224 */ /* 0x000fe200078e0a00 */
[----:B------:R-:W2:Y:S01]  /*00f0*/  LDCU.64 UR8, c[0x0][0x358] ;  /* 0x00006b00ff0877ac */ /* 0x000ea20008000a00 */
[----:B0-----:R-:W-:-:S04]  /*0100*/  UIADD3 UR5, UP0, UPT, UR6, 0x8, URZ ;  /* 0x0000000806057890 */ /* 0x001fc8000ff1e0ff */
[----:B------:R-:W-:Y:S02]  /*0110*/  UIADD3.X UR6, UPT, UPT, URZ, UR7, URZ, UP0, !UPT ;  /* 0x00000007ff067290 */ /* 0x000fe400087fe4ff */
[----:B------:R-:W-:Y:S01]  /*0120*/  IMAD.U32 R4, RZ, RZ, UR5 ;  /* 0x00000005ff047e24 */ /* 0x000fe2000f8e00ff */
[----:B-1----:R-:W-:-:S03]  /*0130*/  UIMAD UR4, UR10, UR4, URZ ;  /* 0x000000040a0472a4 */ /* 0x002fc6000f8e02ff */
[----:B--2---:R-:W-:-:S09]  /*0140*/  IMAD.U32 R5, RZ, RZ, UR6 ;  /* 0x00000006ff057e24 */ /* 0x004fd2000f8e00ff */
.L_x_75:
[----:B0-----:R-:W0:Y:S01]  /*0150*/  LDCU UR5, c[0x0][0x3e0] ;  /* 0x00007c00ff0577ac */ /* 0x001e220008000800 */
[----:B------:R-:W-:Y:S01]  /*0160*/  IMAD.MOV.U32 R16, RZ, RZ, RZ ;  /* 0x000000ffff107224 */ /* 0x000fe200078e00ff */
[----:B-1----:R-:W1:Y:S01]  /*0170*/  LDCU.64 UR6, c[0x0][0x3a0] ;  /* 0x00007400ff0677ac */ /* 0x002e620008000a00 */
[----:B0-----:R-:W-:Y:S02]  /*0180*/  UISETP.GE.U32.AND UP0, UPT, UR5, 0x4, UPT ;  /* 0x000000040500788c */ /* 0x001fe4000bf06070 */
[C---:B--2---:R-:W-:Y:S02]  /*0190*/  IMAD R11, R9.reuse, UR5, RZ ;  /* 0x00000005090b7c24 */ /* 0x044fe4000f8e02ff */
[----:B-1----:R-:W-:Y:S02]  /*01a0*/  IMAD.U32 R2, RZ, RZ, UR6 ;  /* 0x00000006ff027e24 */ /* 0x002fe4000f8e00ff */
[----:B------:R-:W-:Y:S02]  /*01b0*/  IMAD.U32 R3, RZ, RZ, UR7 ;  /* 0x00000007ff037e24 */ /* 0x000fe4000f8e00ff */
[----:B------:R-:W-:-:S04]  /*01c0*/  IMAD.WIDE R6, R9, 0x4, R2 ;  /* 0x0000000409067825 */ /* 0x000fc800078e0202 */
[----:B------:R-:W-:-:S05]  /*01d0*/  VIADD R9, R9, UR4 ;  /* 0x0000000409097c36 */ /* 0x000fca0008000000 */
[----:B------:R-:W-:Y:S01]  /*01e0*/  ISETP.GE.AND P1, PT, R9, UR5, PT ;  /* 0x0000000509007c0c */ /* 0x000fe2000bf26270 */
[----:B------:R-:W-:-:S12]  /*01f0*/  BRA.U !UP0, `(.L_x_66) ;  /* 0x0000000d08a07547 */ /* 0x000fd8000b800000 */
[----:B------:R-:W0:Y:S01]  /*0200*/  LDCU UR5, c[0x0][0x3e0] ;  /* 0x00007c00ff0577ac */ /* 0x000e220008000800 */
[----:B------:R-:W-:Y:S02]  /*0210*/  IMAD.MOV R12, RZ, RZ, -R0 ;  /* 0x000000ffff0c7224 */ /* 0x000fe400078e0a00 */
[----:B------:R-:W-:-:S03]  /*0220*/  IMAD.MOV.U32 R15, RZ, RZ, R11 ;  /* 0x000000ffff0f7224 */ /* 0x000fc600078e000b */
[----:B------:R-:W-:Y:S01]  /*0230*/  ISETP.GE.AND P0, PT, R12, RZ, PT ;  /* 0x000000ff0c00720c */ /* 0x000fe20003f06270 */
[----:B------:R-:W-:Y:S02]  /*0240*/  IMAD.MOV.U32 R12, RZ, RZ, R10 ;  /* 0x000000ffff0c7224 */ /* 0x000fe400078e000a */
[----:B0-----:R-:W-:-:S10]  /*0250*/  IMAD.U32 R13, RZ, RZ, UR5 ;  /* 0x00000005ff0d7e24 */ /* 0x001fd4000f8e00ff */
[----:B------:R-:W-:Y:S05]  /*0260*/  @P0 BRA `(.L_x_67) ;  /* 0x0000000800fc0947 */ /* 0x000fea0003800000 */
[----:B------:R-:W-:Y:S01]  /*0270*/  IMAD.MOV R14, RZ, RZ, -R12 ;  /* 0x000000ffff0e7224 */ /* 0x000fe200078e0a0c */
[----:B------:R-:W-:-:S04]  /*0280*/  PLOP3.LUT P0, PT, PT, PT, PT, 0x80, 0x8 ;  /* 0x000000000008781c */ /* 0x000fc80003f0f070 */
[----:B------:R-:W-:-:S13]  /*0290*/  ISETP.GT.AND P2, PT, R14, 0xc, PT ;  /* 0x0000000c0e00780c */ /* 0x000fda0003f44270 */
[----:B------:R-:W-:Y:S05]  /*02a0*/  @!P2 BRA `(.L_x_68) ;  /* 0x0000000400e8a947 */ /* 0x000fea0003800000 */
[----:B------:R-:W-:-:S13]  /*02b0*/  PLOP3.LUT P0, PT, PT, PT, PT, 0x8, 0x80 ;  /* 0x000000000080781c */ /* 0x000fda0003f0e170 */
.L_x_69:
[----:B------:R-:W-:Y:S01]  /*02c0*/  IMAD.WIDE R16, R15, 0x4, R4 ;  /* 0x000000040f107825 */ /* 0x000fe200078e0204 */
[----:B------:R-:W0:Y:S04]  /*02d0*/  LDC.64 R2, c[0x0][0x3a0] ;  /* 0x0000e800ff027b82 */ /* 0x000e280000000a00 */
[----:B------:R-:W2:Y:S02]  /*02e0*/  LDG.E R14, desc[UR8][R16.64+-0x8] ;  /* 0xfffff808100e7981 */ /* 0x000ea4000c1e1900 */
[----:B--2---:R-:W-:-:S13]  /*02f0*/  ISETP.NE.AND P2, PT, R14, 0x7fffffff, PT ;  /* 0x7fffffff0e00780c */ /* 0x004fda0003f45270 */
[----:B0-----:R-:W-:Y:S01]  /*0300*/  @P2 IMAD.WIDE.U32 R20, R13, 0x4, R2 ;  /* 0x000000040d142825 */ /* 0x001fe200078e0002 */
[----:B------:R-:W2:Y:S05]  /*0310*/  @P2 LDG.E R14, desc[UR8][R6.64] ;  /* 0x00000008060e2981 */ /* 0x000eaa000c1e1900 */
[----:B------:R-:W2:Y:S02]  /*0320*/  @P2 LDG.E R21, desc[UR8][R20.64] ;  /* 0x0000000814152981 */ /* 0x000ea4000c1e1900 */
[----:B--2---:R-:W-:-:S05]  /*0330*/  @P2 VIMNMX R23, PT, PT, R14, R21, !PT ;  /* 0x000000150e172248 */ /* 0x004fca0007fe0100 */
[----:B------:R0:W-:Y:S04]  /*0340*/  @P2 STG.E desc[UR8][R6.64], R23 ;  /* 0x0000001706002986 */ /* 0x0001e8000c101908 */
[----:B------:R-:W2:Y:S01]  /*0350*/  LDG.E R14, desc[UR8][R16.64+-0x4] ;  /* 0xfffffc08100e7981 */ /* 0x000ea2000c1e1900 */
[----:B------:R-:W-:Y:S01]  /*0360*/  IMAD.WIDE.U32 R18, R13, 0x4, R2 ;  /* 0x000000040d127825 */ /* 0x000fe200078e0002 */
[----:B--2---:R-:W-:-:S13]  /*0370*/  ISETP.NE.AND P2, PT, R14, 0x7fffffff, PT ;  /* 0x7fffffff0e00780c */ /* 0x004fda0003f45270 */
[----:B------:R-:W2:Y:S04]  /*0380*/  @P2 LDG.E R25, desc[UR8][R6.64] ;  /* 0x0000000806192981 */ /* 0x000ea8000c1e1900 */
[----:B------:R-:W2:Y:S02]  /*0390*/  @P2 LDG.E R14, desc[UR8][R18.64+0x4] ;  /* 0x00000408120e2981 */ /* 0x000ea4000c1e1900 */
[----:B--2---:R-:W-:-:S05]  /*03a0*/  @P2 VIMNMX R25, PT, PT, R14, R25, !PT ;  /* 0x000000190e192248 */ /* 0x004fca0007fe0100 */
[----:B------:R1:W-:Y:S04]  /*03b0*/  @P2 STG.E desc[UR8][R6.64], R25 ;  /* 0x0000001906002986 */ /* 0x0003e8000c101908 */
[----:B------:R-:W2:Y:S02]  /*03c0*/  LDG.E R14, desc[UR8][R16.64] ;  /* 0x00000008100e7981 */ /* 0x000ea4000c1e1900 */
[----:B--2---:R-:W-:-:S13]  /*03d0*/  ISETP.NE.AND P2, PT, R14, 0x7fffffff, PT ;  /* 0x7fffffff0e00780c */ /* 0x004fda0003f45270 */
[----:B------:R-:W0:Y:S04]  /*03e0*/  @P2 LDG.E R21, desc[UR8][R6.64] ;  /* 0x0000000806152981 */ /* 0x000e28000c1e1900 */
[----:B------:R-:W0:Y:S02]  /*03f0*/  @P2 LDG.E R14, desc[UR8][R18.64+0x8] ;  /* 0x00000808120e2981 */ /* 0x000e24000c1e1900 */
[----:B0-----:R-:W-:-:S05]  /*0400*/  @P2 VIMNMX R23, PT, PT, R14, R21, !PT ;  /* 0x000000150e172248 */ /* 0x001fca0007fe0100 */
[----:B------:R0:W-:Y:S04]  /*0410*/  @P2 STG.E desc[UR8][R6.64], R23 ;  /* 0x0000001706002986 */ /* 0x0001e8000c101908 */
[----:B------:R-:W2:Y:S02]  /*0420*/  LDG.E R14, desc[UR8][R16.64+0x4] ;  /* 0x00000408100e7981 */ /* 0x000ea4000c1e1900 */
[----:B--2---:R-:W-:-:S13]  /*0430*/  ISETP.NE.AND P2, PT, R14, 0x7fffffff, PT ;  /* 0x7fffffff0e00780c */ /* 0x004fda0003f45270 */
[----:B------:R-:W1:Y:S04]  /*0440*/  @P2 LDG.E R14, desc[UR8][R18.64+0xc] ;  /* 0x00000c08120e2981 */ /* 0x000e68000c1e1900 */
[----:B------:R-:W1:Y:S01]  /*0450*/  @P2 LDG.E R27, desc[UR8][R6.64] ;  /* 0x00000008061b2981 */ /* 0x000e62000c1e1900 */
[----:B------:R-:W-:-:S04]  /*0460*/  VIADD R21, R15, 0x4 ;  /* 0x000000040f157836 */ /* 0x000fc80000000000 */
[----:B------:R-:W-:Y:S01]  /*0470*/  IMAD.WIDE R20, R21, 0x4, R4 ;  /* 0x0000000415147825 */ /* 0x000fe200078e0204 */
[----:B-1----:R-:W-:-:S05]  /*0480*/  @P2 VIMNMX R25, PT, PT, R14, R27, !PT ;  /* 0x0000001b0e192248 */ /* 0x002fca0007fe0100 */
[----:B------:R1:W-:Y:S04]  /*0490*/  @P2 STG.E desc[UR8][R6.64], R25 ;  /* 0x0000001906002986 */ /* 0x0003e8000c101908 */
[----:B------:R-:W2:Y:S01]  /*04a0*/  LDG.E R14, desc[UR8][R20.64+-0x8] ;  /* 0xfffff808140e7981 */ /* 0x000ea2000c1e1900 */
[----:B------:R-:W-:Y:S01]  /*04b0*/  VIADD R27, R13, 0x4 ;  /* 0x000000040d1b7836 */ /* 0x000fe20000000000 */
        /* <DEDUP_REMOVED lines=9> */
[----:B-1----:R-:W2:Y:S04]  /*0550*/  @P2 LDG.E R25, desc[UR8][R6.64] ;  /* 0x0000000806192981 */ /* 0x002ea8000c1e1900 */
[----:B------:R-:W2:Y:S02]  /*0560*/  @P2 LDG.E R14, desc[UR8][R16.64+0x4] ;  /* 0x00000408100e2981 */ /* 0x000ea4000c1e1900 */
[----:B--2---:R-:W-:-:S05]  /*0570*/  @P2 VIMNMX R25, PT, PT, R14, R25, !PT ;  /* 0x000000190e192248 */ /* 0x004fca0007fe0100 */
[----:B------:R1:W-:Y:S04]  /*0580*/  @P2 STG.E desc[UR8][R6.64], R25 ;  /* 0x0000001906002986 */ /* 0x0003e8000c101908 */
[----:B------:R-:W2:Y:S02]  /*0590*/  LDG.E R14, desc[UR8][R20.64] ;  /* 0x00000008140e7981 */ /* 0x000ea4000c1e1900 */
[----:B--2---:R-:W-:-:S13]  /*05a0*/  ISETP.NE.AND P2, PT, R14, 0x7fffffff, PT ;  /* 0x7fffffff0e00780c */ /* 0x004fda0003f45270 */
[----:B------:R-:W2:Y:S04]  /*05b0*/  @P2 LDG.E R23, desc[UR8][R6.64] ;  /* 0x0000000806172981 */ /* 0x000ea8000c1e1900 */
[----:B------:R-:W2:Y:S02]  /*05c0*/  @P2 LDG.E R14, desc[UR8][R16.64+0x8] ;  /* 0x00000808100e2981 */ /* 0x000ea4000c1e1900 */
[----:B--2---:R-:W-:-:S05]  /*05d0*/  @P2 VIMNMX R23, PT, PT, R14, R23, !PT ;  /* 0x000000170e172248 */ /* 0x004fca0007fe0100 */
[----:B------:R2:W-:Y:S04]  /*05e0*/  @P2 STG.E desc[UR8][R6.64], R23 ;  /* 0x0000001706002986 */ /* 0x0005e8000c101908 */
[----:B------:R-:W3:Y:S02]  /*05f0*/  LDG.E R14, desc[UR8][R20.64+0x4] ;  /* 0x00000408140e7981 */ /* 0x000ee4000c1e1900 */
[----:B---3--:R-:W-:-:S13]  /*0600*/  ISETP.NE.AND P2, PT, R14, 0x7fffffff, PT ;  /* 0x7fffffff0e00780c */ /* 0x008fda0003f45270 */
[----:B------:R-:W1:Y:S04]  /*0610*/  @P2 LDG.E R14, desc[UR8][R16.64+0xc] ;  /* 0x00000c08100e2981 */ /* 0x000e68000c1e1900 */
[----:B------:R-:W1:Y:S01]  /*0620*/  @P2 LDG.E R27, desc[UR8][R6.64] ;  /* 0x00000008061b2981 */ /* 0x000e62000c1e1900 */
[----:B0-----:R-:W-:-:S04]  /*0630*/  VIADD R19, R15, 0x8 ;  /* 0x000000080f137836 */ /* 0x001fc80000000000 */
[----:B------:R-:W-:Y:S01]  /*0640*/  IMAD.WIDE R18, R19, 0x4, R4 ;  /* 0x0000000413127825 */ /* 0x000fe200078e0204 */
[----:B-1----:R-:W-:-:S05]  /*0650*/  @P2 VIMNMX R25, PT, PT, R14, R27, !PT ;  /* 0x0000001b0e192248 */ /* 0x002fca0007fe0100 */
[----:B------:R0:W-:Y:S04]  /*0660*/  @P2 STG.E desc[UR8][R6.64], R25 ;  /* 0x0000001906002986 */ /* 0x0001e8000c101908 */
[----:B------:R-:W3:Y:S01]  /*0670*/  LDG.E R14, desc[UR8][R18.64+-0x8] ;  /* 0xfffff808120e7981 */ /* 0x000ee2000c1e1900 */
[----:B------:R-:W-:Y:S01]  /*0680*/  VIADD R27, R13, 0x8 ;  /* 0x000000080d1b7836 */ /* 0x000fe20000000000 */
[----:B---3--:R-:W-:-:S13]  /*0690*/  ISETP.NE.AND P2, PT, R14, 0x7fffffff, PT ;  /* 0x7fffffff0e00780c */ /* 0x008fda0003f45270 */
[----:B------:R-:W-:Y:S01]  /*06a0*/  @P2 IMAD.WIDE.U32 R20, R27, 0x4, R2 ;  /* 0x000000041b142825 */ /* 0x000fe200078e0002 */
[----:B--2---:R-:W2:Y:S05]  /*06b0*/  @P2 LDG.E R23, desc[UR8][R6.64] ;  /* 0x0000000806172981 */ /* 0x004eaa000c1e1900 */
[----:B------:R-:W2:Y:S02]  /*06c0*/  @P2 LDG.E R20, desc[UR8][R20.64] ;  /* 0x0000000814142981 */ /* 0x000ea4000c1e1900 */
[----:B--2---:R-:W-:-:S05]  /*06d0*/  @P2 VIMNMX R23, PT, PT, R20, R23, !PT ;  /* 0x0000001714172248 */ /* 0x004fca0007fe0100 */
[----:B------:R1:W-:Y:S04]  /*06e0*/  @P2 STG.E desc[UR8][R6.64], R23 ;  /* 0x0000001706002986 */ /* 0x0003e8000c101908 */
[----:B------:R-:W2:Y:S01]  /*06f0*/  LDG.E R14, desc[UR8][R18.64+-0x4] ;  /* 0xfffffc08120e7981 */ /* 0x000ea2000c1e1900 */
[----:B------:R-:W-:Y:S01]  /*0700*/  IMAD.WIDE.U32 R16, R27, 0x4, R2 ;  /* 0x000000041b107825 */ /* 0x000fe200078e0002 */
[----:B--2---:R-:W-:-:S13]  /*0710*/  ISETP.NE.AND P2, PT, R14, 0x7fffffff, PT ;  /* 0x7fffffff0e00780c */ /* 0x004fda0003f45270 */
[----:B0-----:R-:W2:Y:S04]  /*0720*/  @P2 LDG.E R25, desc[UR8][R6.64] ;  /* 0x0000000806192981 */ /* 0x001ea8000c1e1900 */
[----:B------:R-:W2:Y:S02]  /*0730*/  @P2 LDG.E R14, desc[UR8][R16.64+0x4] ;  /* 0x00000408100e2981 */ /* 0x000ea4000c1e1900 */
[----:B--2---:R-:W-:-:S05]  /*0740*/  @P2 VIMNMX R25, PT, PT, R14, R25, !PT ;  /* 0x000000190e192248 */ /* 0x004fca0007fe0100 */
[----:B------:R0:W-:Y:S04]  /*0750*/  @P2 STG.E desc[UR8][R6.64], R25 ;  /* 0x0000001906002986 */ /* 0x0001e8000c101908 */
[----:B------:R-:W2:Y:S02]  /*0760*/  LDG.E R14, desc[UR8][R18.64] ;  /* 0x00000008120e7981 */ /* 0x000ea4000c1e1900 */
[----:B--2---:R-:W-:-:S13]  /*0770*/  ISETP.NE.AND P2, PT, R14, 0x7fffffff, PT ;  /* 0x7fffffff0e00780c */ /* 0x004fda0003f45270 */
[----:B------:R-:W1:Y:S04]  /*0780*/  @P2 LDG.E R21, desc[UR8][R6.64] ;  /* 0x0000000806152981 */ /* 0x000e68000c1e1900 */
[----:B------:R-:W1:Y:S02]  /*0790*/  @P2 LDG.E R14, desc[UR8][R16.64+0x8] ;  /* 0x00000808100e2981 */ /* 0x000e64000c1e1900 */
[----:B-1----:R-:W-:-:S05]  /*07a0*/  @P2 VIMNMX R23, PT, PT, R14, R21, !PT ;  /* 0x000000150e172248 */ /* 0x002fca0007fe0100 */
[----:B------:R1:W-:Y:S04]  /*07b0*/  @P2 STG.E desc[UR8][R6.64], R23 ;  /* 0x0000001706002986 */ /* 0x0003e8000c101908 */
[----:B------:R-:W2:Y:S02]  /*07c0*/  LDG.E R14, desc[UR8][R18.64+0x4] ;  /* 0x00000408120e7981 */ /* 0x000ea4000c1e1900 */
[----:B--2---:R-:W-:-:S13]  /*07d0*/  ISETP.NE.AND P2, PT, R14, 0x7fffffff, PT ;  /* 0x7fffffff0e00780c */ /* 0x004fda0003f45270 */
[----:B------:R-:W0:Y:S04]  /*07e0*/  @P2 LDG.E R14, desc[UR8][R16.64+0xc] ;  /* 0x00000c08100e2981 */ /* 0x000e28000c1e1900 */
[----:B------:R-:W0:Y:S01]  /*07f0*/  @P2 LDG.E R27, desc[UR8][R6.64] ;  /* 0x00000008061b2981 */ /* 0x000e22000c1e1900 */
[----:B------:R-:W-:-:S04]  /*0800*/  VIADD R21, R15, 0xc ;  /* 0x0000000c0f157836 */ /* 0x000fc80000000000 */
[----:B------:R-:W-:Y:S01]  /*0810*/  IMAD.WIDE R20, R21, 0x4, R4 ;  /* 0x0000000415147825 */ /* 0x000fe200078e0204 */
[----:B0-----:R-:W-:-:S05]  /*0820*/  @P2 VIMNMX R25, PT, PT, R14, R27, !PT ;  /* 0x0000001b0e192248 */ /* 0x001fca0007fe0100 */
[----:B------:R0:W-:Y:S04]  /*0830*/  @P2 STG.E desc[UR8][R6.64], R25 ;  /* 0x0000001906002986 */ /* 0x0001e8000c101908 */
[----:B------:R-:W2:Y:S01]  /*0840*/  LDG.E R14, desc[UR8][R20.64+-0x8] ;  /* 0xfffff808140e7981 */ /* 0x000ea2000c1e1900 */
[----:B------:R-:W-:Y:S01]  /*0850*/  VIADD R27, R13, 0xc ;  /* 0x0000000c0d1b7836 */ /* 0x000fe20000000000 */
[----:B--2---:R-:W-:-:S13]  /*0860*/  ISETP.NE.AND P2, PT, R14, 0x7fffffff, PT ;  /* 0x7fffffff0e00780c */ /* 0x004fda0003f45270 */
[----:B------:R-:W-:Y:S01]  /*0870*/  @P2 IMAD.WIDE.U32 R18, R27, 0x4, R2 ;  /* 0x000000041b122825 */ /* 0x000fe200078e0002 */
[----:B-1----:R-:W2:Y:S05]  /*0880*/  @P2 LDG.E R23, desc[UR8][R6.64] ;  /* 0x0000000806172981 */ /* 0x002eaa000c1e1900 */
        /* <DEDUP_REMOVED lines=16> */
[----:B------:R-:W2:Y:S02]  /*0990*/  LDG.E R14, desc[UR8][R20.64+0x4] ;  /* 0x00000408140e7981 */ /* 0x000ea4000c1e1900 */
[----:B--2---:R-:W-:-:S13]  /*09a0*/  ISETP.NE.AND P2, PT, R14, 0x7fffffff, PT ;  /* 0x7fffffff0e00780c */ /* 0x004fda0003f45270 */
[----:B------:R-:W2:Y:S04]  /*09b0*/  @P2 LDG.E R14, desc[UR8][R16.64+0xc] ;  /* 0x00000c08100e2981 */ /* 0x000ea8000c1e1900 */
[----:B-1----:R-:W2:Y:S01]  /*09c0*/  @P2 LDG.E R23, desc[UR8][R6.64] ;  /* 0x0000000806172981 */ /* 0x002ea2000c1e1900 */
[----:B------:R-:W-:Y:S02]  /*09d0*/  VIADD R12, R12, 0x10 ;  /* 0x000000100c0c7836 */ /* 0x000fe40000000000 */
[----:B------:R-:W-:Y:S02]  /*09e0*/  VIADD R15, R15, 0x10 ;  /* 0x000000100f0f7836 */ /* 0x000fe40000000000 */
[----:B------:R-:W-:Y:S01]  /*09f0*/  VIADD R13, R13, 0x10 ;  /* 0x000000100d0d7836 */ /* 0x000fe20000000000 */
[----:B--2---:R-:W-:-:S05]  /*0a00*/  @P2 VIMNMX R23, PT, PT, R14, R23, !PT ;  /* 0x000000170e172248 */ /* 0x004fca0007fe0100 */
[----:B------:R0:W-:Y:S01]  /*0a10*/  @P2 STG.E desc[UR8][R6.64], R23 ;  /* 0x0000001706002986 */ /* 0x0001e2000c101908 */
[----:B------:R-:W-:-:S13]  /*0a20*/  ISETP.GE.AND P2, PT, R12, -0xc, PT ;  /* 0xfffffff40c00780c */ /* 0x000fda0003f46270 */
[----:B0-----:R-:W-:Y:S05]  /*0a30*/  @!P2 BRA `(.L_x_69) ;  /* 0xfffffff80020a947 */ /* 0x001fea000383ffff */
[----:B------:R-:W-:-:S07]  /*0a40*/  IMAD.MOV.U32 R16, RZ, RZ, R0 ;  /* 0x000000ffff107224 */ /* 0x000fce00078e0000 */
.L_x_68:
[----:B------:R-:W-:-:S05]  /*0a50*/  IMAD.MOV R14, RZ, RZ, -R12 ;  /* 0x000000ffff0e7224 */ /* 0x000fca00078e0a0c */
[----:B------:R-:W-:-:S13]  /*0a60*/  ISETP.GT.AND P2, PT, R14, 0x4, PT ;  /* 0x000000040e00780c */ /* 0x000fda0003f44270 */
[----:B------:R-:W-:Y:S05]  /*0a70*/  @!P2 BRA `(.L_x_70) ;  /* 0x0000000000f0a947 */ /* 0x000fea0003800000 */
[----:B------:R-:W-:-:S05]  /*0a80*/  IMAD.WIDE R18, R15, 0x4, R4 ;  /* 0x000000040f127825 */ /* 0x000fca00078e0204 */
        /* <DEDUP_REMOVED lines=23> */
[----:B0-----:R-:W-:Y:S01]  /*0c00*/  VIADD R21, R15, 0x4 ;  /* 0x000000040f157836 */ /* 0x001fe20000000000 */
[----:B-1----:R-:W-:-:S03]  /*0c10*/  @P0 VIMNMX R23, PT, PT, R14, R27, !PT ;  /* 0x0000001b0e170248 */ /* 0x002fc60007fe0100 */
[----:B------:R-:W-:Y:S02]  /*0c20*/  IMAD.WIDE R14, R21, 0x4, R4 ;  /* 0x00000004150e7825 */ /* 0x000fe400078e0204 */
[----:B------:R0:W-:Y:S04]  /*0c30*/  @P0 STG.E desc[UR8][R6.64], R23 ;  /* 0x0000001706000986 */ /* 0x0001e8000c101908 */
[----:B------:R-:W3:Y:S01]  /*0c40*/  LDG.E R20, desc[UR8][R14.64+-0x8] ;  /* 0xfffff8080e147981 */ /* 0x000ee2000c1e1900 */
[----:B------:R-:W-:-:S04]  /*0c50*/  VIADD R13, R13, 0x4 ;  /* 0x000000040d0d7836 */ /* 0x000fc80000000000 */
[----:B------:R-:W-:Y:S01]  /*0c60*/  IMAD.WIDE.U32 R18, R13, 0x4, R2 ;  /* 0x000000040d127825 */ /* 0x000fe200078e0002 */
[----:B---3--:R-:W-:-:S13]  /*0c70*/  ISETP.NE.AND P0, PT, R20, 0x7fffffff, PT ;  /* 0x7fffffff1400780c */ /* 0x008fda0003f05270 */
[----:B--2---:R-:W2:Y:S04]  /*0c80*/  @P0 LDG.E R25, desc[UR8][R6.64] ;  /* 0x0000000806190981 */ /* 0x004ea8000c1e1900 */
[----:B------:R-:W2:Y:S02]  /*0c90*/  @P0 LDG.E R16, desc[UR8][R18.64] ;  /* 0x0000000812100981 */ /* 0x000ea4000c1e1900 */
[----:B--2---:R-:W-:-:S05]  /*0ca0*/  @P0 VIMNMX R17, PT, PT, R16, R25, !PT ;  /* 0x0000001910110248 */ /* 0x004fca0007fe0100 */
[----:B------:R1:W-:Y:S04]  /*0cb0*/  @P0 STG.E desc[UR8][R6.64], R17 ;  /* 0x0000001106000986 */ /* 0x0003e8000c101908 */
[----:B------:R-:W2:Y:S02]  /*0cc0*/  LDG.E R16, desc[UR8][R14.64+-0x4] ;  /* 0xfffffc080e107981 */ /* 0x000ea4000c1e1900 */
        /* <DEDUP_REMOVED lines=15> */
[----:B------:R-:W-:Y:S02]  /*0dc0*/  VIADD R12, R12, 0x4 ;  /* 0x000000040c0c7836 */ /* 0x000fe40000000000 */
[----:B------:R-:W-:Y:S02]  /*0dd0*/  VIADD R13, R13, 0x4 ;  /* 0x000000040d0d7836 */ /* 0x000fe40000000000 */
[----:B------:R-:W-:Y:S02]  /*0de0*/  VIADD R12, R12, 0x4 ;  /* 0x000000040c0c7836 */ /* 0x000fe40000000000 */
[----:B------:R-:W-:Y:S01]  /*0df0*/  VIADD R15, R21, 0x4 ;  /* 0x00000004150f7836 */ /* 0x000fe20000000000 */
[----:B0-----:R-:W-:Y:S01]  /*0e00*/  @P0 VIMNMX R23, PT, PT, R16, R25, !PT ;  /* 0x0000001910170248 */ /* 0x001fe20007fe0100 */
[----:B------:R-:W-:-:S04]  /*0e10*/  IMAD.MOV.U32 R16, RZ, RZ, R0 ;  /* 0x000000ffff107224 */ /* 0x000fc800078e0000 */
[----:B------:R1:W-:Y:S01]  /*0e20*/  @P0 STG.E desc[UR8][R6.64], R23 ;  /* 0x0000001706000986 */ /* 0x0003e2000c101908 */
[----:B------:R-:W-:-:S13]  /*0e30*/  PLOP3.LUT P0, PT, PT, PT, PT, 0x8, 0x80 ;  /* 0x000000000080781c */ /* 0x000fda0003f0e170 */
.L_x_70:
[----:B------:R-:W-:-:S13]  /*0e40*/  ISETP.NE.OR P0, PT, R12, RZ, P0 ;  /* 0x000000ff0c00720c */ /* 0x000fda0000705670 */
[----:B------:R-:W-:Y:S05]  /*0e50*/  @!P0 BRA `(.L_x_66) ;  /* 0x0000000000888947 */ /* 0x000fea0003800000 */
.L_x_67:
[----:B-1----:R-:W-:Y:S01]  /*0e60*/  IMAD.WIDE R16, R15, 0x4, R4 ;  /* 0x000000040f107825 */ /* 0x002fe200078e0204 */
        /* <DEDUP_REMOVED lines=15> */
[----:B------:R-:W3:Y:S02]  /*0f60*/  LDG.E R14, desc[UR8][R16.64] ;  /* 0x00000008100e7981 */ /* 0x000ee4000c1e1900 */
[----:B---3--:R-:W-:-:S13]  /*0f70*/  ISETP.NE.AND P0, PT, R14, 0x7fffffff, PT ;  /* 0x7fffffff0e00780c */ /* 0x008fda0003f05270 */
[----:B------:R-:W3:Y:S04]  /*0f80*/  @P0 LDG.E R21, desc[UR8][R6.64] ;  /* 0x0000000806150981 */ /* 0x000ee8000c1e1900 */
[----:B------:R-:W3:Y:S02]  /*0f90*/  @P0 LDG.E R14, desc[UR8][R18.64+0x8] ;  /* 0x00000808120e0981 */ /* 0x000ee4000c1e1900 */
[----:B---3--:R-:W-:-:S05]  /*0fa0*/  @P0 VIMNMX R21, PT, PT, R14, R21, !PT ;  /* 0x000000150e150248 */ /* 0x008fca0007fe0100 */
[----:B------:R2:W-:Y:S04]  /*0fb0*/  @P0 STG.E desc[UR8][R6.64], R21 ;  /* 0x0000001506000986 */ /* 0x0005e8000c101908 */
[----:B------:R-:W3:Y:S02]  /*0fc0*/  LDG.E R14, desc[UR8][R16.64+0x4] ;  /* 0x00000408100e7981 */ /* 0x000ee4000c1e1900 */
[----:B---3--:R-:W-:-:S13]  /*0fd0*/  ISETP.NE.AND P0, PT, R14, 0x7fffffff, PT ;  /* 0x7fffffff0e00780c */ /* 0x008fda0003f05270 */
[----:B------:R-:W3:Y:S04]  /*0fe0*/  @P0 LDG.E R14, desc[UR8][R18.64+0xc] ;  /* 0x00000c08120e0981 */ /* 0x000ee8000c1e1900 */
[----:B0-----:R-:W3:Y:S01]  /*0ff0*/  @P0 LDG.E R23, desc[UR8][R6.64] ;  /* 0x0000000806170981 */ /* 0x001ee2000c1e1900 */
[----:B------:R-:W-:Y:S02]  /*1000*/  VIADD R12, R12, 0x4 ;  /* 0x000000040c0c7836 */ /* 0x000fe40000000000 */
[----:B------:R-:W-:Y:S02]  /*1010*/  VIADD R15, R15, 0x4 ;  /* 0x000000040f0f7836 */ /* 0x000fe40000000000 */
[----:B------:R-:W-:Y:S01]  /*1020*/  VIADD R13, R13, 0x4 ;  /* 0x000000040d0d7836 */ /* 0x000fe20000000000 */
[----:B---3--:R-:W-:-:S05]  /*1030*/  @P0 VIMNMX R23, PT, PT, R14, R23, !PT ;  /* 0x000000170e170248 */ /* 0x008fca0007fe0100 */
[----:B------:R2:W-:Y:S01]  /*1040*/  @P0 STG.E desc[UR8][R6.64], R23 ;  /* 0x0000001706000986 */ /* 0x0005e2000c101908 */
[----:B------:R-:W-:-:S13]  /*1050*/  ISETP.NE.AND P0, PT, R12, RZ, PT ;  /* 0x000000ff0c00720c */ /* 0x000fda0003f05270 */
[----:B--2---:R-:W-:Y:S05]  /*1060*/  @P0 BRA `(.L_x_67) ;  /* 0xfffffffc007c0947 */ /* 0x004fea000383ffff */
[----:B------:R-:W-:-:S07]  /*1070*/  IMAD.MOV.U32 R16, RZ, RZ, R0 ;  /* 0x000000ffff107224 */ /* 0x000fce00078e0000 */
.L_x_66:
[----:B------:R-:W-:-:S13]  /*1080*/  ISETP.NE.AND P0, PT, R8, RZ, PT ;  /* 0x000000ff0800720c */ /* 0x000fda0003f05270 */
[----:B------:R-:W-:Y:S05]  /*1090*/  @!P0 BRA `(.L_x_71) ;  /* 0x0000000000a08947 */ /* 0x000fea0003800000 */
[----:B------:R-:W0:Y:S01]  /*10a0*/  LDC.64 R12, c[0x0][0x3b0] ;  /* 0x0000ec00ff0c7b82 */ /* 0x000e220000000a00 */
[----:B------:R-:W-:-:S04]  /*10b0*/  IMAD.IADD R11, R11, 0x1, R16 ;  /* 0x000000010b0b7824 */ /* 0x000fc800078e0210 */
[----:B0-----:R-:W-:-:S05]  /*10c0*/  IMAD.WIDE R12, R11, 0x4, R12 ;  /* 0x000000040b0c7825 */ /* 0x001fca00078e020c */
[----:B------:R-:W2:Y:S01]  /*10d0*/  LDG.E R11, desc[UR8][R12.64] ;  /* 0x000000080c0b7981 */ /* 0x000ea2000c1e1900 */
[----:B------:R-:W-:Y:S01]  /*10e0*/  BSSY.RECONVERGENT B0, `(.L_x_72) ;  /* 0x000000b000007945 */ /* 0x000fe20003800200 */
[----:B------:R-:W-:Y:S02]  /*10f0*/  ISETP.NE.AND P2, PT, R8, 0x1, PT ;  /* 0x000000010800780c */ /* 0x000fe40003f45270 */
[----:B--2---:R-:W-:-:S13]  /*1100*/  ISETP.NE.AND P0, PT, R11, 0x7fffffff, PT ;  /* 0x7fffffff0b00780c */ /* 0x004fda0003f05270 */
[----:B------:R-:W-:Y:S05]  /*1110*/  @!P0 BRA `(.L_x_73) ;  /* 0x00000000001c8947 */ /* 0x000fea0003800000 */
[----:B------:R-:W0:Y:S02]  /*1120*/  LDCU UR5, c[0x0][0x3e0] ;  /* 0x00007c00ff0577ac */ /* 0x000e240008000800 */
[----:B0-----:R-:W-:-:S04]  /*1130*/  VIADD R11, R16, UR5 ;  /* 0x00000005100b7c36 */ /* 0x001fc80008000000 */
[----:B------:R-:W-:Y:S02]  /*1140*/  IMAD.WIDE.U32 R2, R11, 0x4, R2 ;  /* 0x000000040b027825 */ /* 0x000fe400078e0002 */
[----:B------:R-:W2:Y:S04]  /*1150*/  LDG.E R11, desc[UR8][R6.64] ;  /* 0x00000008060b7981 */ /* 0x000ea8000c1e1900 */
[----:B------:R-:W2:Y:S02]  /*1160*/  LDG.E R2, desc[UR8][R2.64] ;  /* 0x0000000802027981 */ /* 0x000ea4000c1e1900 */
[----:B--2---:R-:W-:-:S05]  /*1170*/  VIMNMX R11, PT, PT, R2, R11, !PT ;  /* 0x0000000b020b7248 */ /* 0x004fca0007fe0100 */
[----:B------:R0:W-:Y:S02]  /*1180*/  STG.E desc[UR8][R6.64], R11 ;  /* 0x0000000b06007986 */ /* 0x0001e4000c101908 */
.L_x_73:
[----:B------:R-:W-:Y:S05]  /*1190*/  BSYNC.RECONVERGENT B0 ;  /* 0x0000000000007941 */ /* 0x000fea0003800200 */
.L_x_72:
[----:B------:R-:W-:Y:S04]  /*11a0*/  BSSY.RECONVERGENT B0, `(.L_x_71) ;  /* 0x0000017000007945 */ /* 0x000fe80003800200 */
[----:B------:R-:W-:Y:S05]  /*11b0*/  @!P2 BRA `(.L_x_74) ;  /* 0x000000000054a947 */ /* 0x000fea0003800000 */
[----:B------:R-:W2:Y:S01]  /*11c0*/  LDG.E R2, desc[UR8][R12.64+0x4] ;  /* 0x000004080c027981 */ /* 0x000ea2000c1e1900 */
[----:B------:R-:W3:Y:S01]  /*11d0*/  LDC.64 R18, c[0x0][0x3a0] ;  /* 0x0000e800ff127b82 */ /* 0x000ee20000000a00 */
[----:B------:R-:W4:Y:S02]  /*11e0*/  LDCU UR5, c[0x0][0x3e0] ;  /* 0x00007c00ff0577ac */ /* 0x000f240008000800 */
[----:B----4-:R-:W-:-:S05]  /*11f0*/  IADD3 R3, P2, PT, R16, UR5, RZ ;  /* 0x0000000510037c10 */ /* 0x010fca000ff5e0ff */
[----:B------:R-:W-:Y:S01]  /*1200*/  IMAD.X R14, RZ, RZ, RZ, P2 ;  /* 0x000000ffff0e7224 */ /* 0x000fe200010e06ff */
[----:B--2---:R-:W-:Y:S02]  /*1210*/  ISETP.NE.AND P0, PT, R2, 0x7fffffff, PT ;  /* 0x7fffffff0200780c */ /* 0x004fe40003f05270 */
[----:B---3--:R-:W-:-:S04]  /*1220*/  LEA R2, P2, R3, R18, 0x2 ;  /* 0x0000001203027211 */ /* 0x008fc800078410ff */
[----:B------:R-:W-:-:S07]  /*1230*/  LEA.HI.X R3, R3, R19, R14, 0x2, P2 ;  /* 0x0000001303037211 */ /* 0x000fce00010f140e */
[----:B------:R-:W2:Y:S04]  /*1240*/  @P0 LDG.E R14, desc[UR8][R6.64] ;  /* 0x00000008060e0981 */ /* 0x000ea8000c1e1900 */
[----:B0-----:R-:W2:Y:S02]  /*1250*/  @P0 LDG.E R11, desc[UR8][R2.64+0x4] ;  /* 0x00000408020b0981 */ /* 0x001ea4000c1e1900 */
[----:B--2---:R-:W-:-:S05]  /*1260*/  @P0 VIMNMX R11, PT, PT, R11, R14, !PT ;  /* 0x0000000e0b0b0248 */ /* 0x004fca0007fe0100 */
[----:B------:R2:W-:Y:S01]  /*1270*/  @P0 STG.E desc[UR8][R6.64], R11 ;  /* 0x0000000b06000986 */ /* 0x0005e2000c101908 */
[----:B------:R-:W-:-:S13]  /*1280*/  ISETP.NE.AND P0, PT, R8, 0x2, PT ;  /* 0x000000020800780c */ /* 0x000fda0003f05270 */
[----:B--2---:R-:W-:Y:S05]  /*1290*/  @!P0 BRA `(.L_x_74) ;  /* 0x00000000001c8947 */ /* 0x004fea0003800000 */
[----:B------:R-:W2:Y:S02]  /*12a0*/  LDG.E R12, desc[UR8][R12.64+0x8] ;  /* 0x000008080c0c7981 */ /* 0x000ea4000c1e1900 */
[----:B--2---:R-:W-:-:S13]  /*12b0*/  ISETP.NE.AND P0, PT, R12, 0x7fffffff, PT ;  /* 0x7fffffff0c00780c */ /* 0x004fda0003f05270 */
[----:B------:R-:W-:Y:S05]  /*12c0*/  @!P0 BRA `(.L_x_74) ;  /* 0x0000000000108947 */ /* 0x000fea0003800000 */
[----:B------:R-:W2:Y:S04]  /*12d0*/  LDG.E R2, desc[UR8][R2.64+0x8] ;  /* 0x0000080802027981 */ /* 0x000ea8000c1e1900 */
[----:B------:R-:W2:Y:S02]  /*12e0*/  LDG.E R11, desc[UR8][R6.64] ;  /* 0x00000008060b7981 */ /* 0x000ea4000c1e1900 */
[----:B--2---:R-:W-:-:S05]  /*12f0*/  VIMNMX R11, PT, PT, R2, R11, !PT ;  /* 0x0000000b020b7248 */ /* 0x004fca0007fe0100 */
[----:B------:R2:W-:Y:S02]  /*1300*/  STG.E desc[UR8][R6.64], R11 ;  /* 0x0000000b06007986 */ /* 0x0005e4000c101908 */
.L_x_74:
[----:B------:R-:W-:Y:S05]  /*1310*/  BSYNC.RECONVERGENT B0 ;  /* 0x0000000000007941 */ /* 0x000fea0003800200 */
.L_x_71:
[----:B------:R-:W-:Y:S05]  /*1320*/  @!P1 BRA `(.L_x_75) ;  /* 0xffffffec00889947 */ /* 0x000fea000383ffff */
[----:B------:R-:W-:Y:S05]  /*1330*/  EXIT ;  /* 0x000000000000794d */ /* 0x000fea0003800000 */
.L_x_76:
        /* <DEDUP_REMOVED lines=12> */
.L_x_220:


//--------------------- .text._Z18global_next_by_rowPiS_S_S_S_S_S_S_S_S_S_S_ii --------------------------
	.section	.text._Z18global_next_by_rowPiS_S_S_S_S_S_S_S_S_S_S_ii,"ax",@progbits
	.align	128
        .global         _Z18global_next_by_rowPiS_S_S_S_S_S_S_S_S_S_S_ii
        .type           _Z18global_next_by_rowPiS_S_S_S_S_S_S_S_S_S_S_ii,@function
        .size           _Z18global_next_by_rowPiS_S_S_S_S_S_S_S_S_S_S_ii,(.L_x_221 - _Z18global_next_by_rowPiS_S_S_S_S_S_S_S_S_S_S_ii)
        .other          _Z18global_next_by_rowPiS_S_S_S_S_S_S_S_S_S_S_ii,@"STO_CUDA_ENTRY STV_DEFAULT"
_Z18global_next_by_rowPiS_S_S_S_S_S_S_S_S_S_S_ii:
.text._Z18global_next_by_rowPiS_S_S_S_S_S_S_S_S_S_S_ii:
        /* <DEDUP_REMOVED lines=10> */
[----:B------:R-:W0:Y:S01]  /*00a0*/  LDC.64 R2, c[0x0][0x3a0] ;  /* 0x0000e800ff027b82 */ /* 0x000e220000000a00 */
[----:B------:R-:W1:Y:S01]  /*00b0*/  LDCU UR5, c[0x0][0x370] ;  /* 0x00006e00ff0577ac */ /* 0x000e620008000800 */
[----:B------:R-:W2:Y:S01]  /*00c0*/  LDCU.64 UR6, c[0x0][0x358] ;  /* 0x00006b00ff0677ac */ /* 0x000ea20008000a00 */
[----:B------:R-:W3:Y:S01]  /*00d0*/  LDCU UR9, c[0x0][0x3e0] ;  /* 0x00007c00ff0977ac */ /* 0x000ee20008000800 */
[----:B------:R-:W4:Y:S01]  /*00e0*/  LDCU UR8, c[0x0][0x3e0] ;  /* 0x00007c00ff0877ac */ /* 0x000f220008000800 */
[----:B-1----:R-:W-:Y:S01]  /*00f0*/  UIMAD UR5, UR4, UR5, URZ ;  /* 0x00000005040572a4 */ /* 0x002fe2000f8e02ff */
[----:B0-----:R-:W-:-:S03]  /*0100*/  IMAD.WIDE.U32 R2, R5, 0x4, R2 ;  /* 0x0000000405027825 */ /* 0x001fc600078e0002 */
[----:B------:R-:W-:Y:S02]  /*0110*/  IADD3 R0, P0, PT, R2, 0xc, RZ ;  /* 0x0000000c02007810 */ /* 0x000fe40007f1e0ff */
[C---:B------:R-:W-:Y:S02]  /*0120*/  LOP3.LUT R2, R5.reuse, 0x7ffffffc, RZ, 0xc0, !PT ;  /* 0x7ffffffc05027812 */ /* 0x040fe400078ec0ff */
[----:B------:R-:W-:Y:S01]  /*0130*/  LOP3.LUT R5, R5, 0x3, RZ, 0xc0, !PT ;  /* 0x0000000305057812 */ /* 0x000fe200078ec0ff */
[----:B------:R-:W-:Y:S02]  /*0140*/  IMAD.X R3, RZ, RZ, R3, P0 ;  /* 0x000000ffff037224 */ /* 0x000fe400000e0603 */
[----:B--234-:R-:W-:-:S07]  /*0150*/  IMAD.MOV R6, RZ, RZ, -R2 ;  /* 0x000000ffff067224 */ /* 0x01cfce00078e0a02 */
.L_x_86:
[----:B0-----:R-:W0:Y:S01]  /*0160*/  LDCU UR4, c[0x0][0x3e0] ;  /* 0x00007c00ff0477ac */ /* 0x001e220008000800 */
[----:B-12---:R-:W1:Y:S01]  /*0170*/  LDC.64 R12, c[0x0][0x3a0] ;  /* 0x0000e800ff0c7b82 */ /* 0x006e620000000a00 */
[----:B------:R-:W-:Y:S02]  /*0180*/  IMAD.MOV.U32 R16, RZ, RZ, RZ ;  /* 0x000000ffff107224 */ /* 0x000fe400078e00ff */
[----:B0-----:R-:W-:-:S05]  /*0190*/  IMAD.U32 R7, RZ, RZ, UR4 ;  /* 0x00000004ff077e24 */ /* 0x001fca000f8e00ff */
[----:B------:R-:W-:Y:S01]  /*01a0*/  ISETP.GE.U32.AND P0, PT, R7, 0x4, PT ;  /* 0x000000040700780c */ /* 0x000fe20003f06070 */
[----:B-1----:R-:W-:-:S12]  /*01b0*/  IMAD.WIDE R12, R4, 0x4, R12 ;  /* 0x00000004040c7825 */ /* 0x002fd800078e020c */
[----:B------:R-:W-:Y:S05]  /*01c0*/  @!P0 BRA `(.L_x_77) ;  /* 0x0000001000a88947 */ /* 0x000fea0003800000 */
[----:B------:R-:W0:Y:S01]  /*01d0*/  LDCU UR4, c[0x0][0x3e0] ;  /* 0x00007c00ff0477ac */ /* 0x000e220008000800 */
[----:B------:R-:W-:Y:S02]  /*01e0*/  IMAD.MOV R8, RZ, RZ, -R2 ;  /* 0x000000ffff087224 */ /* 0x000fe400078e0a02 */
[----:B------:R-:W-:Y:S02]  /*01f0*/  IMAD.MOV.U32 R20, RZ, RZ, R0 ;  /* 0x000000ffff147224 */ /* 0x000fe400078e0000 */
[----:B------:R-:W-:Y:S01]  /*0200*/  IMAD.MOV.U32 R9, RZ, RZ, R3 ;  /* 0x000000ffff097224 */ /* 0x000fe200078e0003 */
[----:B------:R-:W-:Y:S01]  /*0210*/  ISETP.GE.AND P0, PT, R8, RZ, PT ;  /* 0x000000ff0800720c */ /* 0x000fe20003f06270 */
[----:B------:R-:W-:Y:S02]  /*0220*/  IMAD.MOV.U32 R10, RZ, RZ, R4 ;  /* 0x000000ffff0a7224 */ /* 0x000fe400078e0004 */
[----:B------:R-:W-:Y:S02]  /*0230*/  IMAD.MOV.U32 R11, RZ, RZ, R6 ;  /* 0x000000ffff0b7224 */ /* 0x000fe400078e0006 */
[----:B0-----:R-:W-:-:S08]  /*0240*/  IMAD.U32 R8, RZ, RZ, UR4 ;  /* 0x00000004ff087e24 */ /* 0x001fd0000f8e00ff */
[----:B------:R-:W-:Y:S05]  /*0250*/  @P0 BRA `(.L_x_78) ;  /* 0x0000000c00d00947 */ /* 0x000fea0003800000 */
[----:B------:R-:W-:Y:S01]  /*0260*/  IMAD.MOV R14, RZ, RZ, -R11 ;  /* 0x000000ffff0e7224 */ /* 0x000fe200078e0a0b */
[----:B------:R-:W-:-:S04]  /*0270*/  PLOP3.LUT P0, PT, PT, PT, PT, 0x80, 0x8 ;  /* 0x000000000008781c */ /* 0x000fc80003f0f070 */
[----:B------:R-:W-:-:S13]  /*0280*/  ISETP.GT.AND P1, PT, R14, 0xc, PT ;  /* 0x0000000c0e00780c */ /* 0x000fda0003f24270 */
[----:B------:R-:W-:Y:S05]  /*0290*/  @!P1 BRA `(.L_x_79) ;  /* 0x0000000800589947 */ /* 0x000fea0003800000 */
[----:B------:R-:W-:-:S13]  /*02a0*/  PLOP3.LUT P0, PT, PT, PT, PT, 0x8, 0x80 ;  /* 0x000000000080781c */ /* 0x000fda0003f0e170 */
.L_x_80:
[----:B------:R-:W0:Y:S02]  /*02b0*/  LDC.64 R16, c[0x0][0x3b0] ;  /* 0x0000ec00ff107b82 */ /* 0x000e240000000a00 */
[----:B0-----:R-:W-:-:S05]  /*02c0*/  IMAD.WIDE R14, R10, 0x4, R16 ;  /* 0x000000040a0e7825 */ /* 0x001fca00078e0210 */
[----:B------:R-:W2:Y:S02]  /*02d0*/  LDG.E R7, desc[UR6][R14.64] ;  /* 0x000000060e077981 */ /* 0x000ea4000c1e1900 */
[----:B--2---:R-:W-:-:S13]  /*02e0*/  ISETP.NE.AND P1, PT, R7, 0x7fffffff, PT ;  /* 0x7fffffff0700780c */ /* 0x004fda0003f25270 */
[----:B------:R-:W0:Y:S02]  /*02f0*/  @P1 LDC.64 R18, c[0x0][0x3a0] ;  /* 0x0000e800ff121b82 */ /* 0x000e240000000a00 */
[----:B0-----:R-:W-:Y:S02]  /*0300*/  @P1 IMAD.WIDE.U32 R24, R8, 0x4, R18 ;  /* 0x0000000408181825 */ /* 0x001fe400078e0012 */
[----:B------:R-:W2:Y:S04]  /*0310*/  @P1 LDG.E R18, desc[UR6][R12.64] ;  /* 0x000000060c121981 */ /* 0x000ea8000c1e1900 */
[----:B------:R-:W2:Y:S01]  /*0320*/  @P1 LDG.E R25, desc[UR6][R24.64] ;  /* 0x0000000618191981 */ /* 0x000ea2000c1e1900 */
[----:B------:R-:W-:Y:S01]  /*0330*/  IMAD.U32 R7, RZ, RZ, UR8 ;  /* 0x00000008ff077e24 */ /* 0x000fe2000f8e00ff */
[----:B--2---:R-:W-:-:S03]  /*0340*/  @P1 VIMNMX R27, PT, PT, R18, R25, !PT ;  /* 0x00000019121b1248 */ /* 0x004fc60007fe0100 */
[----:B------:R-:W-:Y:S02]  /*0350*/  IMAD.WIDE.U32 R18, R7, 0x4, R14 ;  /* 0x0000000407127825 */ /* 0x000fe400078e000e */
[----:B------:R0:W-:Y:S04]  /*0360*/  @P1 STG.E desc[UR6][R12.64], R27 ;  /* 0x0000001b0c001986 */ /* 0x0001e8000c101906 */
[----:B------:R1:W2:Y:S02]  /*0370*/  LDG.E R18, desc[UR6][R18.64] ;  /* 0x0000000612127981 */ /* 0x0002a4000c1e1900 */
[----:B-1----:R-:W-:Y:S01]  /*0380*/  IMAD.MOV.U32 R19, RZ, RZ, R9 ;  /* 0x000000ffff137224 */ /* 0x002fe200078e0009 */
[----:B--2---:R-:W-:Y:S01]  /*0390*/  ISETP.NE.AND P1, PT, R18, 0x7fffffff, PT ;  /* 0x7fffffff1200780c */ /* 0x004fe20003f25270 */
[----:B------:R-:W-:-:S12]  /*03a0*/  IMAD.MOV.U32 R18, RZ, RZ, R20 ;  /* 0x000000ffff127224 */ /* 0x000fd800078e0014 */
[----:B------:R-:W2:Y:S04]  /*03b0*/  @P1 LDG.E R29, desc[UR6][R12.64] ;  /* 0x000000060c1d1981 */ /* 0x000ea8000c1e1900 */
[----:B------:R-:W2:Y:S01]  /*03c0*/  @P1 LDG.E R22, desc[UR6][R18.64+-0x8] ;  /* 0xfffff80612161981 */ /* 0x000ea2000c1e1900 */
[----:B------:R-:W-:Y:S01]  /*03d0*/  IMAD.SHL.U32 R23, R7, 0x8, RZ ;  /* 0x0000000807177824 */ /* 0x000fe200078e00ff */
[----:B------:R-:W-:-:S04]  /*03e0*/  SHF.R.U32.HI R9, RZ, 0x1d, R7 ;  /* 0x0000001dff097819 */ /* 0x000fc80000011607 */
[----:B------:R-:W-:-:S05]  /*03f0*/  IADD3 R20, P2, PT, R14, R23, RZ ;  /* 0x000000170e147210 */ /* 0x000fca0007f5e0ff */
[----:B------:R-:W-:Y:S01]  /*0400*/  IMAD.X R21, R15, 0x1, R9, P2 ;  /* 0x000000010f157824 */ /* 0x000fe200010e0609 */
[----:B--2---:R-:W-:-:S05]  /*0410*/  @P1 VIMNMX R29, PT, PT, R22, R29, !PT ;  /* 0x0000001d161d1248 */ /* 0x004fca0007fe0100 */
[----:B------:R1:W-:Y:S04]  /*0420*/  @P1 STG.E desc[UR6][R12.64], R29 ;  /* 0x0000001d0c001986 */ /* 0x0003e8000c101906 */
[----:B------:R-:W2:Y:S02]  /*0430*/  LDG.E R20, desc[UR6][R20.64] ;  /* 0x0000000614147981 */ /* 0x000ea4000c1e1900 */
[----:B--2---:R-:W-:-:S13]  /*0440*/  ISETP.NE.AND P1, PT, R20, 0x7fffffff, PT ;  /* 0x7fffffff1400780c */ /* 0x004fda0003f25270 */
[----:B0-----:R-:W2:Y:S04]  /*0450*/  @P1 LDG.E R27, desc[UR6][R12.64] ;  /* 0x000000060c1b1981 */ /* 0x001ea8000c1e1900 */
[----:B------:R-:W2:Y:S01]  /*0460*/  @P1 LDG.E R22, desc[UR6][R18.64+-0x4] ;  /* 0xfffffc0612161981 */ /* 0x000ea2000c1e1900 */
[----:B------:R-:W-:Y:S01]  /*0470*/  IMAD.WIDE.U32 R24, R7, 0xc, R14 ;  /* 0x0000000c07187825 */ /* 0x000fe200078e000e */
[----:B------:R-:W-:-:S03]  /*0480*/  UMOV UR4, URZ ;  /* 0x000000ff00047c82 */ /* 0x000fc60008000000 */
[----:B------:R-:W-:Y:S01]  /*0490*/  VIADD R25, R25, UR4 ;  /* 0x0000000419197c36 */ /* 0x000fe20008000000 */
[----:B--2---:R-:W-:-:S05]  /*04a0*/  @P1 VIMNMX R15, PT, PT, R22, R27, !PT ;  /* 0x0000001b160f1248 */ /* 0x004fca0007fe0100 */
[----:B------:R0:W-:Y:S04]  /*04b0*/  @P1 STG.E desc[UR6][R12.64], R15 ;  /* 0x0000000f0c001986 */ /* 0x0001e8000c101906 */
[----:B------:R-:W2:Y:S02]  /*04c0*/  LDG.E R24, desc[UR6][R24.64] ;  /* 0x0000000618187981 */ /* 0x000ea4000c1e1900 */
[----:B--2---:R-:W-:-:S13]  /*04d0*/  ISETP.NE.AND P1, PT, R24, 0x7fffffff, PT ;  /* 0x7fffffff1800780c */ /* 0x004fda0003f25270 */
[----:B-1----:R-:W2:Y:S04]  /*04e0*/  @P1 LDG.E R29, desc[UR6][R12.64] ;  /* 0x000000060c1d1981 */ /* 0x002ea8000c1e1900 */
[----:B------:R-:W2:Y:S01]  /*04f0*/  @P1 LDG.E R14, desc[UR6][R18.64] ;  /* 0x00000006120e1981 */ /* 0x000ea2000c1e1900 */
[----:B------:R-:W-:-:S04]  /*0500*/  IMAD R10, R7, 0x4, R10 ;  /* 0x00000004070a7824 */ /* 0x000fc800078e020a */
[----:B------:R-:W-:Y:S01]  /*0510*/  IMAD.WIDE R20, R10, 0x4, R16 ;  /* 0x000000040a147825 */ /* 0x000fe200078e0210 */
[----:B--2---:R-:W-:-:S05]  /*0520*/  @P1 VIMNMX R29, PT, PT, R14, R29, !PT ;  /* 0x0000001d0e1d1248 */ /* 0x004fca0007fe0100 */
[----:B------:R1:W-:Y:S04]  /*0530*/  @P1 STG.E desc[UR6][R12.64], R29 ;  /* 0x0000001d0c001986 */ /* 0x0003e8000c101906 */
[----:B------:R-:W2:Y:S01]  /*0540*/  LDG.E R14, desc[UR6][R20.64] ;  /* 0x00000006140e7981 */ /* 0x000ea2000c1e1900 */
[----:B------:R-:W-:Y:S01]  /*0550*/  VIADD R27, R8, 0x4 ;  /* 0x00000004081b7836 */ /* 0x000fe20000000000 */
[----:B--2---:R-:W-:-:S13]  /*0560*/  ISETP.NE.AND P1, PT, R14, 0x7fffffff, PT ;  /* 0x7fffffff0e00780c */ /* 0x004fda0003f25270 */
[----:B0-----:R-:W0:Y:S02]  /*0570*/  @P1 LDC.64 R14, c[0x0][0x3a0] ;  /* 0x0000e800ff0e1b82 */ /* 0x001e240000000a00 */
[----:B0-----:R-:W-:Y:S02]  /*0580*/  @P1 IMAD.WIDE.U32 R26, R27, 0x4, R14 ;  /* 0x000000041b1a1825 */ /* 0x001fe400078e000e */
[----:B------:R-:W2:Y:S04]  /*0590*/  @P1 LDG.E R15, desc[UR6][R12.64] ;  /* 0x000000060c0f1981 */ /* 0x000ea8000c1e1900 */
[----:B------:R-:W2:Y:S01]  /*05a0*/  @P1 LDG.E R26, desc[UR6][R26.64] ;  /* 0x000000061a1a1981 */ /* 0x000ea2000c1e1900 */
[----:B------:R-:W-:Y:S01]  /*05b0*/  IMAD.WIDE.U32 R24, R7, 0x4, R20 ;  /* 0x0000000407187825 */ /* 0x000fe200078e0014 */
[----:B--2---:R-:W-:-:S05]  /*05c0*/  @P1 VIMNMX R22, PT, PT, R26, R15, !PT ;  /* 0x0000000f1a161248 */ /* 0x004fca0007fe0100 */
[----:B------:R0:W-:Y:S04]  /*05d0*/  @P1 STG.E desc[UR6][R12.64], R22 ;  /* 0x000000160c001986 */ /* 0x0001e8000c101906 */
[----:B------:R-:W2:Y:S02]  /*05e0*/  LDG.E R24, desc[UR6][R24.64] ;  /* 0x0000000618187981 */ /* 0x000ea4000c1e1900 */
[----:B--2---:R-:W-:-:S13]  /*05f0*/  ISETP.NE.AND P1, PT, R24, 0x7fffffff, PT ;  /* 0x7fffffff1800780c */ /* 0x004fda0003f25270 */
[----:B-1----:R-:W2:Y:S04]  /*0600*/  @P1 LDG.E R29, desc[UR6][R12.64] ;  /* 0x000000060c1d1981 */ /* 0x002ea8000c1e1900 */
[----:B------:R-:W2:Y:S01]  /*0610*/  @P1 LDG.E R28, desc[UR6][R18.64+0x8] ;  /* 0x00000806121c1981 */ /* 0x000ea2000c1e1900 */
[----:B------:R-:W-:-:S05]  /*0620*/  IADD3 R14, P2, PT, R20, R23, RZ ;  /* 0x00000017140e7210 */ /* 0x000fca0007f5e0ff */
[----:B------:R-:W-:Y:S01]  /*0630*/  IMAD.X R15, R21, 0x1, R9, P2 ;  /* 0x00000001150f7824 */ /* 0x000fe200010e0609 */
[----:B--2---:R-:W-:-:S05]  /*0640*/  @P1 VIMNMX R29, PT, PT, R28, R29, !PT ;  /* 0x0000001d1c1d1248 */ /* 0x004fca0007fe0100 */
[----:B------:R1:W-:Y:S04]  /*0650*/  @P1 STG.E desc[UR6][R12.64], R29 ;  /* 0x0000001d0c001986 */ /* 0x0003e8000c101906 */
[----:B------:R-:W2:Y:S02]  /*0660*/  LDG.E R14, desc[UR6][R14.64] ;  /* 0x000000060e0e7981 */ /* 0x000ea4000c1e1900 */
[----:B--2---:R-:W-:-:S13]  /*0670*/  ISETP.NE.AND P1, PT, R14, 0x7fffffff, PT ;  /* 0x7fffffff0e00780c */ /* 0x004fda0003f25270 */
[----:B------:R-:W2:Y:S04]  /*0680*/  @P1 LDG.E R27, desc[UR6][R12.64] ;  /* 0x000000060c1b1981 */ /* 0x000ea8000c1e1900 */
[----:B0-----:R-:W2:Y:S01]  /*0690*/  @P1 LDG.E R22, desc[UR6][R18.64+0xc] ;  /* 0x00000c0612161981 */ /* 0x001ea2000c1e1900 */
[----:B------:R-:W-:-:S04]  /*06a0*/  IMAD.WIDE.U32 R24, R7, 0xc, R20 ;  /* 0x0000000c07187825 */ /* 0x000fc800078e0014 */
[----:B------:R-:W-:Y:S01]  /*06b0*/  VIADD R25, R25, UR4 ;  /* 0x0000000419197c36 */ /* 0x000fe20008000000 */
[----:B--2---:R-:W-:-:S05]  /*06c0*/  @P1 VIMNMX R21, PT, PT, R22, R27, !PT ;  /* 0x0000001b16151248 */ /* 0x004fca0007fe0100 */
[----:B------:R0:W-:Y:S04]  /*06d0*/  @P1 STG.E desc[UR6][R12.64], R21 ;  /* 0x000000150c001986 */ /* 0x0001e8000c101906 */
[----:B------:R-:W2:Y:S02]  /*06e0*/  LDG.E R24, desc[UR6][R24.64] ;  /* 0x0000000618187981 */ /* 0x000ea4000c1e1900 */
[----:B--2---:R-:W-:-:S13]  /*06f0*/  ISETP.NE.AND P1, PT, R24, 0x7fffffff, PT ;  /* 0x7fffffff1800780c */ /* 0x004fda0003f25270 */
[----:B-1----:R-:W2:Y:S04]  /*0700*/  @P1 LDG.E R29, desc[UR6][R12.64] ;  /* 0x000000060c1d1981 */ /* 0x002ea8000c1e1900 */
[----:B------:R-:W2:Y:S01]  /*0710*/  @P1 LDG.E R14, desc[UR6][R18.64+0x10] ;  /* 0x00001006120e1981 */ /* 0x000ea2000c1e1900 */
[----:B------:R-:W-:Y:S01]  /*0720*/  IMAD R10, R7, 0x4, R10 ;  /* 0x00000004070a7824 */ /* 0x000fe200078e020a */
[----:B--2---:R-:W-:-:S03]  /*0730*/  @P1 VIMNMX R29, PT, PT, R14, R29, !PT ;  /* 0x0000001d0e1d1248 */ /* 0x004fc60007fe0100 */
[----:B------:R-:W-:Y:S02]  /*0740*/  IMAD.WIDE R14, R10, 0x4, R16 ;  /* 0x000000040a0e7825 */ /* 0x000fe400078e0210 */
[----:B------:R1:W-:Y:S04]  /*0750*/  @P1 STG.E desc[UR6][R12.64], R29 ;  /* 0x0000001d0c001986 */ /* 0x0003e8000c101906 */
[----:B------:R-:W2:Y:S01]  /*0760*/  LDG.E R20, desc[UR6][R14.64] ;  /* 0x000000060e147981 */ /* 0x000ea2000c1e1900 */
[----:B------:R-:W-:Y:S02]  /*0770*/  IADD3 R27, PT, PT, R8, 0x8, RZ ;  /* 0x00000008081b7810 */ /* 0x000fe40007ffe0ff */
        /* <DEDUP_REMOVED lines=15> */
[----:B------:R-:W-:Y:S04]  /*0870*/  @P1 STG.E desc[UR6][R12.64], R29 ;  /* 0x0000001d0c001986 */ /* 0x000fe8000c101906 */
        /* <DEDUP_REMOVED lines=10> */
[----:B------:R-:W2:Y:S04]  /*0920*/  @P1 LDG.E R27, desc[UR6][R12.64] ;  /* 0x000000060c1b1981 */ /* 0x000ea8000c1e1900 */
[----:B------:R-:W2:Y:S01]  /*0930*/  @P1 LDG.E R20, desc[UR6][R18.64+0x20] ;  /* 0x0000200612141981 */ /* 0x000ea2000c1e1900 */
[----:B------:R-:W-:Y:S01]  /*0940*/  IMAD R10, R7, 0x4, R10 ;  /* 0x00000004070a7824 */ /* 0x000fe200078e020a */
[----:B--2---:R-:W-:-:S03]  /*0950*/  @P1 VIMNMX R27, PT, PT, R20, R27, !PT ;  /* 0x0000001b141b1248 */ /* 0x004fc60007fe0100 */
[----:B------:R-:W-:Y:S02]  /*0960*/  IMAD.WIDE R20, R10, 0x4, R16 ;  /* 0x000000040a147825 */ /* 0x000fe400078e0210 */
[----:B------:R1:W-:Y:S04]  /*0970*/  @P1 STG.E desc[UR6][R12.64], R27 ;  /* 0x0000001b0c001986 */ /* 0x0003e8000c101906 */
[----:B------:R-:W2:Y:S01]  /*0980*/  LDG.E R16, desc[UR6][R20.64] ;  /* 0x0000000614107981 */ /* 0x000ea2000c1e1900 */
[----:B------:R-:W-:Y:S01]  /*0990*/  VIADD R15, R8, 0xc ;  /* 0x0000000c080f7836 */ /* 0x000fe20000000000 */
[----:B--2---:R-:W-:-:S13]  /*09a0*/  ISETP.NE.AND P1, PT, R16, 0x7fffffff, PT ;  /* 0x7fffffff1000780c */ /* 0x004fda0003f25270 */
[----:B------:R-:W2:Y:S01]  /*09b0*/  @P1 LDC.64 R16, c[0x0][0x3a0] ;  /* 0x0000e800ff101b82 */ /* 0x000ea20000000a00 */
[----:B0-----:R-:W3:Y:S01]  /*09c0*/  @P1 LDG.E R25, desc[UR6][R12.64] ;  /* 0x000000060c191981 */ /* 0x001ee2000c1e1900 */
[----:B--2---:R-:W-:-:S06]  /*09d0*/  @P1 IMAD.WIDE.U32 R16, R15, 0x4, R16 ;  /* 0x000000040f101825 */ /* 0x004fcc00078e0010 */
[----:B------:R-:W3:Y:S01]  /*09e0*/  @P1 LDG.E R16, desc[UR6][R16.64] ;  /* 0x0000000610101981 */ /* 0x000ee2000c1e1900 */
[----:B------:R-:W-:Y:S01]  /*09f0*/  IMAD.WIDE.U32 R14, R7, 0x4, R20 ;  /* 0x00000004070e7825 */ /* 0x000fe200078e0014 */
[----:B---3--:R-:W-:-:S05]  /*0a00*/  @P1 VIMNMX R25, PT, PT, R16, R25, !PT ;  /* 0x0000001910191248 */ /* 0x008fca0007fe0100 */
[----:B------:R-:W-:Y:S04]  /*0a10*/  @P1 STG.E desc[UR6][R12.64], R25 ;  /* 0x000000190c001986 */ /* 0x000fe8000c101906 */
        /* <DEDUP_REMOVED lines=11> */
[----:B------:R-:W2:Y:S01]  /*0ad0*/  @P1 LDG.E R16, desc[UR6][R18.64+0x2c] ;  /* 0x00002c0612101981 */ /* 0x000ea2000c1e1900 */
[----:B------:R-:W-:-:S04]  /*0ae0*/  IMAD.WIDE.U32 R14, R7, 0xc, R20 ;  /* 0x0000000c070e7825 */ /* 0x000fc800078e0014 */
[----:B------:R-:W-:Y:S01]  /*0af0*/  VIADD R15, R15, UR4 ;  /* 0x000000040f0f7c36 */ /* 0x000fe20008000000 */
[----:B--2---:R-:W-:-:S05]  /*0b00*/  @P1 VIMNMX R17, PT, PT, R16, R17, !PT ;  /* 0x0000001110111248 */ /* 0x004fca0007fe0100 */
[----:B------:R1:W-:Y:S04]  /*0b10*/  @P1 STG.E desc[UR6][R12.64], R17 ;  /* 0x000000110c001986 */ /* 0x0003e8000c101906 */
[----:B------:R-:W2:Y:S02]  /*0b20*/  LDG.E R14, desc[UR6][R14.64] ;  /* 0x000000060e0e7981 */ /* 0x000ea4000c1e1900 */
[----:B--2---:R-:W-:-:S13]  /*0b30*/  ISETP.NE.AND P1, PT, R14, 0x7fffffff, PT ;  /* 0x7fffffff0e00780c */ /* 0x004fda0003f25270 */
[----:B------:R-:W2:Y:S04]  /*0b40*/  @P1 LDG.E R16, desc[UR6][R12.64] ;  /* 0x000000060c101981 */ /* 0x000ea8000c1e1900 */
[----:B0-----:R-:W2:Y:S01]  /*0b50*/  @P1 LDG.E R9, desc[UR6][R18.64+0x30] ;  /* 0x0000300612091981 */ /* 0x001ea2000c1e1900 */
[----:B------:R-:W-:Y:S01]  /*0b60*/  VIADD R11, R11, 0x10 ;  /* 0x000000100b0b7836 */ /* 0x000fe20000000000 */
[----:B------:R-:W-:Y:S01]  /*0b70*/  IADD3 R20, P2, PT, R18, 0x40, RZ ;  /* 0x0000004012147810 */ /* 0x000fe20007f5e0ff */
[----:B------:R-:W-:Y:S02]  /*0b80*/  IMAD R10, R7, 0x4, R10 ;  /* 0x00000004070a7824 */ /* 0x000fe400078e020a */
[----:B------:R-:W-:Y:S01]  /*0b90*/  VIADD R8, R8, 0x10 ;  /* 0x0000001008087836 */ /* 0x000fe20000000000 */
[----:B--2---:R-:W-:-:S05]  /*0ba0*/  @P1 VIMNMX R21, PT, PT, R9, R16, !PT ;  /* 0x0000001009151248 */ /* 0x004fca0007fe0100 */
[----:B------:R1:W-:Y:S01]  /*0bb0*/  @P1 STG.E desc[UR6][R12.64], R21 ;  /* 0x000000150c001986 */ /* 0x0003e2000c101906 */
[----:B------:R-:W-:Y:S01]  /*0bc0*/  ISETP.GE.AND P1, PT, R11, -0xc, PT ;  /* 0xfffffff40b00780c */ /* 0x000fe20003f26270 */
[----:B------:R-:W-:-:S12]  /*0bd0*/  IMAD.X R9, RZ, RZ, R19, P2 ;  /* 0x000000ffff097224 */ /* 0x000fd800010e0613 */
[----:B-1----:R-:W-:Y:S05]  /*0be0*/  @!P1 BRA `(.L_x_80) ;  /* 0xfffffff400b09947 */ /* 0x002fea000383ffff */
[----:B------:R-:W-:-:S07]  /*0bf0*/  IMAD.MOV.U32 R16, RZ, RZ, R2 ;  /* 0x000000ffff107224 */ /* 0x000fce00078e0002 */
.L_x_79:
[----:B------:R-:W-:-:S05]  /*0c00*/  IMAD.MOV R14, RZ, RZ, -R11 ;  /* 0x000000ffff0e7224 */ /* 0x000fca00078e0a0b */
[----:B------:R-:W-:-:S13]  /*0c10*/  ISETP.GT.AND P1, PT, R14, 0x4, PT ;  /* 0x000000040e00780c */ /* 0x000fda0003f24270 */
[----:B------:R-:W-:Y:S05]  /*0c20*/  @!P1 BRA `(.L_x_81) ;  /* 0x0000000400549947 */ /* 0x000fea0003800000 */
[----:B------:R-:W0:Y:S02]  /*0c30*/  LDC.64 R14, c[0x0][0x3b0] ;  /* 0x0000ec00ff0e7b82 */ /* 0x000e240000000a00 */
[----:B0-----:R-:W-:-:S05]  /*0c40*/  IMAD.WIDE R16, R10, 0x4, R14 ;  /* 0x000000040a107825 */ /* 0x001fca00078e020e */
[----:B------:R-:W2:Y:S02]  /*0c50*/  LDG.E R18, desc[UR6][R16.64] ;  /* 0x0000000610127981 */ /* 0x000ea4000c1e1900 */
[----:B--2---:R-:W-:-:S13]  /*0c60*/  ISETP.NE.AND P0, PT, R18, 0x7fffffff, PT ;  /* 0x7fffffff1200780c */ /* 0x004fda0003f05270 */
[----:B------:R-:W0:Y:S01]  /*0c70*/  @P0 LDC.64 R18, c[0x0][0x3a0] ;  /* 0x0000e800ff120b82 */ /* 0x000e220000000a00 */
[----:B------:R-:W2:Y:S01]  /*0c80*/  @P0 LDG.E R27, desc[UR6][R12.64] ;  /* 0x000000060c1b0981 */ /* 0x000ea2000c1e1900 */
[----:B0-----:R-:W-:-:S06]  /*0c90*/  @P0 IMAD.WIDE.U32 R18, R8, 0x4, R18 ;  /* 0x0000000408120825 */ /* 0x001fcc00078e0012 */
[----:B------:R-:W2:Y:S01]  /*0ca0*/  @P0 LDG.E R18, desc[UR6][R18.64] ;  /* 0x0000000612120981 */ /* 0x000ea2000c1e1900 */
[----:B------:R-:W-:Y:S01]  /*0cb0*/  IMAD.WIDE.U32 R24, R7, 0x4, R16 ;  /* 0x0000000407187825 */ /* 0x000fe200078e0010 */
[----:B--2---:R-:W-:-:S05]  /*0cc0*/  @P0 VIMNMX R27, PT, PT, R18, R27, !PT ;  /* 0x0000001b121b0248 */ /* 0x004fca0007fe0100 */
[----:B------:R-:W-:Y:S04]  /*0cd0*/  @P0 STG.E desc[UR6][R12.64], R27 ;  /* 0x0000001b0c000986 */ /* 0x000fe8000c101906 */
[----:B------:R-:W2:Y:S02]  /*0ce0*/  LDG.E R24, desc[UR6][R24.64] ;  /* 0x0000000618187981 */ /* 0x000ea4000c1e1900 */
[----:B--2---:R-:W-:-:S13]  /*0cf0*/  ISETP.NE.AND P0, PT, R24, 0x7fffffff, PT ;  /* 0x7fffffff1800780c */ /* 0x004fda0003f05270 */
[----:B------:R-:W-:Y:S01]  /*0d00*/  @P0 IMAD.MOV.U32 R21, RZ, RZ, R9 ;  /* 0x000000ffff150224 */ /* 0x000fe200078e0009 */
[----:B------:R-:W2:Y:S04]  /*0d10*/  @P0 LDG.E R29, desc[UR6][R12.64] ;  /* 0x000000060c1d0981 */ /* 0x000ea8000c1e1900 */
[----:B------:R0:W2:Y:S01]  /*0d20*/  @P0 LDG.E R22, desc[UR6][R20.64+-0x8] ;  /* 0xfffff80614160981 */ /* 0x0000a2000c1e1900 */
[----:B------:R-:W-:-:S05]  /*0d30*/  IMAD.SHL.U32 R23, R7, 0x8, RZ ;  /* 0x0000000807177824 */ /* 0x000fca00078e00ff */
[----:B------:R-:W-:Y:S02]  /*0d40*/  IADD3 R18, P1, PT, R16, R23, RZ ;  /* 0x0000001710127210 */ /* 0x000fe40007f3e0ff */
[----:B0-----:R-:W-:-:S04]  /*0d50*/  SHF.R.U32.HI R21, RZ, 0x1d, R7 ;  /* 0x0000001dff157819 */ /* 0x001fc80000011607 */
[----:B------:R-:W-:Y:S02]  /*0d60*/  IADD3.X R19, PT, PT, R17, R21, RZ, P1, !PT ;  /* 0x0000001511137210 */ /* 0x000fe40000ffe4ff */
[----:B--2---:R-:W-:-:S05]  /*0d70*/  @P0 VIMNMX R29, PT, PT, R22, R29, !PT ;  /* 0x0000001d161d0248 */ /* 0x004fca0007fe0100 */
[----:B------:R0:W-:Y:S04]  /*0d80*/  @P0 STG.E desc[UR6][R12.64], R29 ;  /* 0x0000001d0c000986 */ /* 0x0001e8000c101906 */
[----:B------:R-:W2:Y:S02]  /*0d90*/  LDG.E R18, desc[UR6][R18.64] ;  /* 0x0000000612127981 */ /* 0x000ea4000c1e1900 */
[----:B--2---:R-:W-:-:S13]  /*0da0*/  ISETP.NE.AND P0, PT, R18, 0x7fffffff, PT ;  /* 0x7fffffff1200780c */ /* 0x004fda0003f05270 */
[----:B------:R-:W-:Y:S01]  /*0db0*/  @P0 IMAD.MOV.U32 R18, RZ, RZ, R20 ;  /* 0x000000ffff120224 */ /* 0x000fe200078e0014 */
[----:B------:R-:W2:Y:S01]  /*0dc0*/  @P0 LDG.E R25, desc[UR6][R12.64] ;  /* 0x000000060c190981 */ /* 0x000ea2000c1e1900 */
[----:B------:R-:W-:-:S05]  /*0dd0*/  @P0 IMAD.MOV.U32 R19, RZ, RZ, R9 ;  /* 0x000000ffff130224 */ /* 0x000fca00078e0009 */
        /* <DEDUP_REMOVED lines=8> */
[----:B------:R-:W-:Y:S01]  /*0e60*/  @P0 IMAD.MOV.U32 R16, RZ, RZ, R20 ;  /* 0x000000ffff100224 */ /* 0x000fe200078e0014 */
[----:B0-----:R-:W2:Y:S01]  /*0e70*/  @P0 LDG.E R29, desc[UR6][R12.64] ;  /* 0x000000060c1d0981 */ /* 0x001ea2000c1e1900 */
[----:B------:R-:W-:-:S05]  /*0e80*/  @P0 IMAD.MOV.U32 R17, RZ, RZ, R9 ;  /* 0x000000ffff110224 */ /* 0x000fca00078e0009 */
        /* <DEDUP_REMOVED lines=8> */
[----:B------:R-:W1:Y:S02]  /*0f10*/  @P0 LDC.64 R14, c[0x0][0x3a0] ;  /* 0x0000e800ff0e0b82 */ /* 0x000e640000000a00 */
[----:B-1----:R-:W-:Y:S02]  /*0f20*/  @P0 IMAD.WIDE.U32 R24, R27, 0x4, R14 ;  /* 0x000000041b180825 */ /* 0x002fe400078e000e */
[----:B------:R-:W2:Y:S04]  /*0f30*/  @P0 LDG.E R15, desc[UR6][R12.64] ;  /* 0x000000060c0f0981 */ /* 0x000ea8000c1e1900 */
[----:B------:R-:W2:Y:S01]  /*0f40*/  @P0 LDG.E R24, desc[UR6][R24.64] ;  /* 0x0000000618180981 */ /* 0x000ea2000c1e1900 */
[----:B------:R-:W-:Y:S01]  /*0f50*/  IMAD.WIDE.U32 R16, R7, 0x4, R18 ;  /* 0x0000000407107825 */ /* 0x000fe200078e0012 */
[----:B--2---:R-:W-:-:S05]  /*0f60*/  @P0 VIMNMX R22, PT, PT, R24, R15, !PT ;  /* 0x0000000f18160248 */ /* 0x004fca0007fe0100 */
[----:B------:R-:W-:Y:S04]  /*0f70*/  @P0 STG.E desc[UR6][R12.64], R22 ;  /* 0x000000160c000986 */ /* 0x000fe8000c101906 */
[----:B------:R-:W2:Y:S01]  /*0f80*/  LDG.E R16, desc[UR6][R16.64] ;  /* 0x0000000610107981 */ /* 0x000ea2000c1e1900 */
[----:B------:R-:W-:-:S05]  /*0f90*/  IADD3 R14, P1, PT, R20, 0x10, RZ ;  /* 0x00000010140e7810 */ /* 0x000fca0007f3e0ff */
[----:B------:R-:W-:Y:S01]  /*0fa0*/  IMAD.X R15, RZ, RZ, R9, P1 ;  /* 0x000000ffff0f7224 */ /* 0x000fe200008e0609 */
[----:B--2---:R-:W-:-:S13]  /*0fb0*/  ISETP.NE.AND P0, PT, R16, 0x7fffffff, PT ;  /* 0x7fffffff1000780c */ /* 0x004fda0003f05270 */
[----:B0-----:R-:W2:Y:S04]  /*0fc0*/  @P0 LDG.E R29, desc[UR6][R12.64] ;  /* 0x000000060c1d0981 */ /* 0x001ea8000c1e1900 */
        /* <DEDUP_REMOVED lines=17> */
[----:B------:R-:W-:Y:S01]  /*10e0*/  IADD3 R20, P1, PT, R14, 0x10, RZ ;  /* 0x000000100e147810 */ /* 0x000fe20007f3e0ff */
[----:B------:R-:W-:Y:S02]  /*10f0*/  VIADD R11, R11, 0x4 ;  /* 0x000000040b0b7836 */ /* 0x000fe40000000000 */
[----:B------:R-:W-:Y:S02]  /*1100*/  IMAD.MOV.U32 R16, RZ, RZ, R2 ;  /* 0x000000ffff107224 */ /* 0x000fe400078e0002 */
[----:B------:R-:W-:-:S02]  /*1110*/  VIADD R11, R11, 0x4 ;  /* 0x000000040b0b7836 */ /* 0x000fc40000000000 */
[----:B------:R-:W-:Y:S02]  /*1120*/  IMAD R10, R7, 0x4, R10 ;  /* 0x00000004070a7824 */ /* 0x000fe400078e020a */
[----:B------:R-:W-:Y:S01]  /*1130*/  IMAD.X R9, RZ, RZ, R15, P1 ;  /* 0x000000ffff097224 */ /* 0x000fe200008e060f */
[----:B--2---:R-:W-:Y:S02]  /*1140*/  @P0 VIMNMX R21, PT, PT, R8, R21, !PT ;  /* 0x0000001508150248 */ /* 0x004fe40007fe0100 */
[----:B------:R-:W-:-:S03]  /*1150*/  IADD3 R8, PT, PT, R27, 0x4, RZ ;  /* 0x000000041b087810 */ /* 0x000fc60007ffe0ff */
[----:B------:R1:W-:Y:S01]  /*1160*/  @P0 STG.E desc[UR6][R12.64], R21 ;  /* 0x000000150c000986 */ /* 0x0003e2000c101906 */
[----:B------:R-:W-:-:S13]  /*1170*/  PLOP3.LUT P0, PT, PT, PT, PT, 0x8, 0x80 ;  /* 0x000000000080781c */ /* 0x000fda0003f0e170 */
.L_x_81:
[----:B------:R-:W-:-:S13]  /*1180*/  ISETP.NE.OR P0, PT, R11, RZ, P0 ;  /* 0x000000ff0b00720c */ /* 0x000fda0000705670 */
[----:B------:R-:W-:Y:S05]  /*1190*/  @!P0 BRA `(.L_x_77) ;  /* 0x0000000000b48947 */ /* 0x000fea0003800000 */
.L_x_78:
        /* <DEDUP_REMOVED lines=8> */
[----:B------:R-:W-:Y:S01]  /*1220*/  IMAD.U32 R7, RZ, RZ, UR9 ;  /* 0x00000009ff077e24 */ /* 0x000fe2000f8e00ff */
[----:B--2---:R-:W-:-:S03]  /*1230*/  @P0 VIMNMX R23, PT, PT, R16, R19, !PT ;  /* 0x0000001310170248 */ /* 0x004fc60007fe0100 */
[----:B-1----:R-:W-:Y:S02]  /*1240*/  IMAD.WIDE.U32 R16, R7, 0x4, R14 ;  /* 0x0000000407107825 */ /* 0x002fe400078e000e */
[----:B------:R-:W-:Y:S04]  /*1250*/  @P0 STG.E desc[UR6][R12.64], R23 ;  /* 0x000000170c000986 */ /* 0x000fe8000c101906 */
[----:B------:R0:W2:Y:S02]  /*1260*/  LDG.E R16, desc[UR6][R16.64] ;  /* 0x0000000610107981 */ /* 0x0000a4000c1e1900 */
[----:B0-----:R-:W-:Y:S01]  /*1270*/  IMAD.MOV.U32 R17, RZ, RZ, R9 ;  /* 0x000000ffff117224 */ /* 0x001fe200078e0009 */
[----:B--2---:R-:W-:Y:S01]  /*1280*/  ISETP.NE.AND P0, PT, R16, 0x7fffffff, PT ;  /* 0x7fffffff1000780c */ /* 0x004fe20003f05270 */
[----:B------:R-:W-:-:S12]  /*1290*/  IMAD.MOV.U32 R16, RZ, RZ, R20 ;  /* 0x000000ffff107224 */ /* 0x000fd800078e0014 */
[----:B------:R-:W2:Y:S04]  /*12a0*/  @P0 LDG.E R22, desc[UR6][R12.64] ;  /* 0x000000060c160981 */ /* 0x000ea8000c1e1900 */
[----:B------:R-:W2:Y:S01]  /*12b0*/  @P0 LDG.E R9, desc[UR6][R16.64+-0x8] ;  /* 0xfffff80610090981 */ /* 0x000ea2000c1e1900 */
[----:B------:R-:W-:-:S04]  /*12c0*/  LEA R20, P1, R7, R14, 0x3 ;  /* 0x0000000e07147211 */ /* 0x000fc800078218ff */
[----:B------:R-:W-:Y:S02]  /*12d0*/  LEA.HI.X R21, R7, R15, RZ, 0x3, P1 ;  /* 0x0000000f07157211 */ /* 0x000fe400008f1cff */
[----:B--2---:R-:W-:-:S05]  /*12e0*/  @P0 VIMNMX R9, PT, PT, R9, R22, !PT ;  /* 0x0000001609090248 */ /* 0x004fca0007fe0100 */
[----:B------:R0:W-:Y:S04]  /*12f0*/  @P0 STG.E desc[UR6][R12.64], R9 ;  /* 0x000000090c000986 */ /* 0x0001e8000c101906 */
[----:B------:R-:W2:Y:S02]  /*1300*/  LDG.E R20, desc[UR6][R20.64] ;  /* 0x0000000614147981 */ /* 0x000ea4000c1e1900 */
[----:B--2---:R-:W-:-:S13]  /*1310*/  ISETP.NE.AND P0, PT, R20, 0x7fffffff, PT ;  /* 0x7fffffff1400780c */ /* 0x004fda0003f05270 */
[----:B------:R-:W2:Y:S04]  /*1320*/  @P0 LDG.E R19, desc[UR6][R12.64] ;  /* 0x000000060c130981 */ /* 0x000ea8000c1e1900 */
[----:B------:R-:W2:Y:S01]  /*1330*/  @P0 LDG.E R18, desc[UR6][R16.64+-0x4] ;  /* 0xfffffc0610120981 */ /* 0x000ea2000c1e1900 */
[----:B------:R-:W-:Y:S01]  /*1340*/  IMAD.WIDE.U32 R14, R7, 0xc, R14 ;  /* 0x0000000c070e7825 */ /* 0x000fe200078e000e */
[----:B------:R-:W-:-:S03]  /*1350*/  UMOV UR4, URZ ;  /* 0x000000ff00047c82 */ /* 0x000fc60008000000 */
[----:B------:R-:W-:Y:S01]  /*1360*/  VIADD R15, R15, UR4 ;  /* 0x000000040f0f7c36 */ /* 0x000fe20008000000 */
[----:B--2---:R-:W-:-:S05]  /*1370*/  @P0 VIMNMX R19, PT, PT, R18, R19, !PT ;  /* 0x0000001312130248 */ /* 0x004fca0007fe0100 */
[----:B------:R2:W-:Y:S04]  /*1380*/  @P0 STG.E desc[UR6][R12.64], R19 ;  /* 0x000000130c000986 */ /* 0x0005e8000c101906 */
[----:B------:R-:W3:Y:S02]  /*1390*/  LDG.E R14, desc[UR6][R14.64] ;  /* 0x000000060e0e7981 */ /* 0x000ee4000c1e1900 */
[----:B---3--:R-:W-:-:S13]  /*13a0*/  ISETP.NE.AND P0, PT, R14, 0x7fffffff, PT ;  /* 0x7fffffff0e00780c */ /* 0x008fda0003f05270 */
[----:B------:R-:W3:Y:S04]  /*13b0*/  @P0 LDG.E R18, desc[UR6][R12.64] ;  /* 0x000000060c120981 */ /* 0x000ee8000c1e1900 */
[----:B0-----:R-:W3:Y:S01]  /*13c0*/  @P0 LDG.E R9, desc[UR6][R16.64] ;  /* 0x0000000610090981 */ /* 0x001ee2000c1e1900 */
[----:B------:R-:W-:Y:S01]  /*13d0*/  VIADD R11, R11, 0x4 ;  /* 0x000000040b0b7836 */ /* 0x000fe20000000000 */
[----:B------:R-:W-:Y:S01]  /*13e0*/  IADD3 R20, P1, PT, R16, 0x10, RZ ;  /* 0x0000001010147810 */ /* 0x000fe20007f3e0ff */
[----:B------:R-:W-:Y:S02]  /*13f0*/  IMAD R10, R7, 0x4, R10 ;  /* 0x00000004070a7824 */ /* 0x000fe400078e020a */
[----:B------:R-:W-:Y:S01]  /*1400*/  VIADD R8, R8, 0x4 ;  /* 0x0000000408087836 */ /* 0x000fe20000000000 */
[----:B---3--:R-:W-:-:S05]  /*1410*/  @P0 VIMNMX R21, PT, PT, R9, R18, !PT ;  /* 0x0000001209150248 */ /* 0x008fca0007fe0100 */
[----:B------:R2:W-:Y:S01]  /*1420*/  @P0 STG.E desc[UR6][R12.64], R21 ;  /* 0x000000150c000986 */ /* 0x0005e2000c101906 */
[----:B------:R-:W-:Y:S01]  /*1430*/  ISETP.NE.AND P0, PT, R11, RZ, PT ;  /* 0x000000ff0b00720c */ /* 0x000fe20003f05270 */
[----:B------:R-:W-:-:S12]  /*1440*/  IMAD.X R9, RZ, RZ, R17, P1 ;  /* 0x000000ffff097224 */ /* 0x000fd800008e0611 */
[----:B--2---:R-:W-:Y:S05]  /*1450*/  @P0 BRA `(.L_x_78) ;  /* 0xfffffffc00500947 */ /* 0x004fea000383ffff */
[----:B------:R-:W-:-:S07]  /*1460*/  IMAD.MOV.U32 R16, RZ, RZ, R2 ;  /* 0x000000ffff107224 */ /* 0x000fce00078e0002 */
.L_x_77:
[----:B------:R-:W-:-:S13]  /*1470*/  ISETP.NE.AND P0, PT, R5, RZ, PT ;  /* 0x000000ff0500720c */ /* 0x000fda0003f05270 */
[----:B------:R-:W-:Y:S05]  /*1480*/  @!P0 BRA `(.L_x_82) ;  /* 0x0000000000a48947 */ /* 0x000fea0003800000 */
[----:B------:R-:W0:Y:S01]  /*1490*/  LDC.64 R8, c[0x0][0x3b0] ;  /* 0x0000ec00ff087b82 */ /* 0x000e220000000a00 */
[----:B------:R-:W-:-:S04]  /*14a0*/  IMAD R11, R16, R7, R4 ;  /* 0x00000007100b7224 */ /* 0x000fc800078e0204 */
[----:B0-----:R-:W-:-:S05]  /*14b0*/  IMAD.WIDE R8, R11, 0x4, R8 ;  /* 0x000000040b087825 */ /* 0x001fca00078e0208 */
[----:B------:R-:W2:Y:S01]  /*14c0*/  LDG.E R10, desc[UR6][R8.64] ;  /* 0x00000006080a7981 */ /* 0x000ea2000c1e1900 */
[----:B------:R-:W-:Y:S01]  /*14d0*/  BSSY.RECONVERGENT B0, `(.L_x_83) ;  /* 0x000000b000007945 */ /* 0x000fe20003800200 */
[----:B------:R-:W-:Y:S02]  /*14e0*/  ISETP.NE.AND P1, PT, R5, 0x1, PT ;  /* 0x000000010500780c */ /* 0x000fe40003f25270 */
[----:B--2---:R-:W-:-:S13]  /*14f0*/  ISETP.NE.AND P0, PT, R10, 0x7fffffff, PT ;  /* 0x7fffffff0a00780c */ /* 0x004fda0003f05270 */
[----:B------:R-:W-:Y:S05]  /*1500*/  @!P0 BRA `(.L_x_84) ;  /* 0x00000000001c8947 */ /* 0x000fea0003800000 */
[----:B------:R-:W0:Y:S01]  /*1510*/  LDC.64 R10, c[0x0][0x3a0] ;  /* 0x0000e800ff0a7b82 */ /* 0x000e220000000a00 */
[----:B------:R-:W-:-:S04]  /*1520*/  IMAD.IADD R15, R16, 0x1, R7 ;  /* 0x00000001100f7824 */ /* 0x000fc800078e0207 */
[----:B0-----:R-:W-:Y:S02]  /*1530*/  IMAD.WIDE.U32 R10, R15, 0x4, R10 ;  /* 0x000000040f0a7825 */ /* 0x001fe400078e000a */
[----:B------:R-:W2:Y:S04]  /*1540*/  LDG.E R15, desc[UR6][R12.64] ;  /* 0x000000060c0f7981 */ /* 0x000ea8000c1e1900 */
[----:B------:R-:W2:Y:S02]  /*1550*/  LDG.E R10, desc[UR6][R10.64] ;  /* 0x000000060a0a7981 */ /* 0x000ea4000c1e1900 */
[----:B--2---:R-:W-:-:S05]  /*1560*/  VIMNMX R15, PT, PT, R10, R15, !PT ;  /* 0x0000000f0a0f7248 */ /* 0x004fca0007fe0100 */
[----:B------:R0:W-:Y:S02]  /*1570*/  STG.E desc[UR6][R12.64], R15 ;  /* 0x0000000f0c007986 */ /* 0x0001e4000c101906 */
.L_x_84:
[----:B------:R-:W-:Y:S05]  /*1580*/  BSYNC.RECONVERGENT B0 ;  /* 0x0000000000007941 */ /* 0x000fea0003800200 */
.L_x_83:
[----:B------:R-:W-:Y:S04]  /*1590*/  BSSY.RECONVERGENT B0, `(.L_x_82) ;  /* 0x0000018000007945 */ /* 0x000fe80003800200 */
[----:B------:R-:W-:Y:S05]  /*15a0*/  @!P1 BRA `(.L_x_85) ;  /* 0x0000000000589947 */ /* 0x000fea0003800000 */
[----:B------:R-:W-:Y:S02]  /*15b0*/  IMAD.WIDE.U32 R10, R7, 0x4, R8 ;  /* 0x00000004070a7825 */ /* 0x000fe400078e0008 */
[----:B------:R-:W2:Y:S03]  /*15c0*/  LDC.64 R8, c[0x0][0x3a0] ;  /* 0x0000e800ff087b82 */ /* 0x000ea60000000a00 */
[----:B0-----:R-:W3:Y:S01]  /*15d0*/  LDG.E R15, desc[UR6][R10.64] ;  /* 0x000000060a0f7981 */ /* 0x001ee2000c1e1900 */
[----:B------:R-:W-:Y:S02]  /*15e0*/  IADD3 R14, P1, PT, R16, R7, RZ ;  /* 0x00000007100e7210 */ /* 0x000fe40007f3e0ff */
[----:B---3--:R-:W-:-:S03]  /*15f0*/  ISETP.NE.AND P0, PT, R15, 0x7fffffff, PT ;  /* 0x7fffffff0f00780c */ /* 0x008fc60003f05270 */
[----:B------:R-:W-:Y:S01]  /*1600*/  IMAD.X R15, RZ, RZ, RZ, P1 ;  /* 0x000000ffff0f7224 */ /* 0x000fe200008e06ff */
[----:B--2---:R-:W-:-:S04]  /*1610*/  LEA R8, P1, R14, R8, 0x2 ;  /* 0x000000080e087211 */ /* 0x004fc800078210ff */
[----:B------:R-:W-:-:S05]  /*1620*/  LEA.HI.X R9, R14, R9, R15, 0x2, P1 ;  /* 0x000000090e097211 */ /* 0x000fca00008f140f */
[----:B------:R-:W2:Y:S04]  /*1630*/  @P0 LDG.E R15, desc[UR6][R12.64] ;  /* 0x000000060c0f0981 */ /* 0x000ea8000c1e1900 */
[----:B------:R-:W2:Y:S02]  /*1640*/  @P0 LDG.E R14, desc[UR6][R8.64+0x4] ;  /* 0x00000406080e0981 */ /* 0x000ea4000c1e1900 */
[----:B--2---:R-:W-:-:S05]  /*1650*/  @P0 VIMNMX R15, PT, PT, R14, R15, !PT ;  /* 0x0000000f0e0f0248 */ /* 0x004fca0007fe0100 */
[----:B------:R2:W-:Y:S01]  /*1660*/  @P0 STG.E desc[UR6][R12.64], R15 ;  /* 0x0000000f0c000986 */ /* 0x0005e2000c101906 */
[----:B------:R-:W-:-:S13]  /*1670*/  ISETP.NE.AND P0, PT, R5, 0x2, PT ;  /* 0x000000020500780c */ /* 0x000fda0003f05270 */
[----:B--2---:R-:W-:Y:S05]  /*1680*/  @!P0 BRA `(.L_x_85) ;  /* 0x0000000000208947 */ /* 0x004fea0003800000 */
[----:B------:R-:W-:-:S06]  /*1690*/  IMAD.WIDE.U32 R10, R7, 0x4, R10 ;  /* 0x00000004070a7825 */ /* 0x000fcc00078e000a */
[----:B------:R-:W2:Y:S02]  /*16a0*/  LDG.E R10, desc[UR6][R10.64] ;  /* 0x000000060a0a7981 */ /* 0x000ea4000c1e1900 */
[----:B--2---:R-:W-:-:S13]  /*16b0*/  ISETP.NE.AND P0, PT, R10, 0x7fffffff, PT ;  /* 0x7fffffff0a00780c */ /* 0x004fda0003f05270 */
[----:B------:R-:W-:Y:S05]  /*16c0*/  @!P0 BRA `(.L_x_85) ;  /* 0x0000000000108947 */ /* 0x000fea0003800000 */
[----:B------:R-:W2:Y:S04]  /*16d0*/  LDG.E R8, desc[UR6][R8.64+0x8] ;  /* 0x0000080608087981 */ /* 0x000ea8000c1e1900 */
[----:B------:R-:W2:Y:S02]  /*16e0*/  LDG.E R11, desc[UR6][R12.64] ;  /* 0x000000060c0b7981 */ /* 0x000ea4000c1e1900 */
[----:B--2---:R-:W-:-:S05]  /*16f0*/  VIMNMX R11, PT, PT, R8, R11, !PT ;  /* 0x0000000b080b7248 */ /* 0x004fca0007fe0100 */
[----:B------:R2:W-:Y:S02]  /*1700*/  STG.E desc[UR6][R12.64], R11 ;  /* 0x0000000b0c007986 */ /* 0x0005e4000c101906 */
.L_x_85:
[----:B------:R-:W-:Y:S05]  /*1710*/  BSYNC.RECONVERGENT B0 ;  /* 0x0000000000007941 */ /* 0x000fea0003800200 */
.L_x_82:
[----:B------:R-:W-:-:S05]  /*1720*/  VIADD R4, R4, UR5 ;  /* 0x0000000504047c36 */ /* 0x000fca0008000000 */
[----:B------:R-:W-:-:S13]  /*1730*/  ISETP.GE.AND P0, PT, R4, R7, PT ;  /* 0x000000070400720c */ /* 0x000fda0003f06270 */
[----:B------:R-:W-:Y:S05]  /*1740*/  @!P0 BRA `(.L_x_86) ;  /* 0xffffffe800848947 */ /* 0x000fea000383ffff */
[----:B------:R-:W-:Y:S05]  /*1750*/  EXIT ;  /* 0x000000000000794d */ /* 0x000fea0003800000 */
.L_x_87:
        /* <DEDUP_REMOVED lines=10> */
.L_x_221:


//--------------------- .text._Z17global_min_by_rowPiS_S_S_S_S_S_S_S_S_S_S_ii --------------------------
	.section	.text._Z17global_min_by_rowPiS_S_S_S_S_S_S_S_S_S_S_ii,"ax",@progbits
	.align	128
        .global         _Z17global_min_by_rowPiS_S_S_S_S_S_S_S_S_S_S_ii
        .type           _Z17global_min_by_rowPiS_S_S_S_S_S_S_S_S_S_S_ii,@function
        .size           _Z17global_min_by_rowPiS_S_S_S_S_S_S_S_S_S_S_ii,(.L_x_222 - _Z17global_min_by_rowPiS_S_S_S_S_S_S_S_S_S_S_ii)
        .other          _Z17global_min_by_rowPiS_S_S_S_S_S_S_S_S_S_S_ii,@"STO_CUDA_ENTRY STV_DEFAULT"
_Z17global_min_by_rowPiS_S_S_S_S_S_S_S_S_S_S_ii:
.text._Z17global_min_by_rowPiS_S_S_S_S_S_S_S_S_S_S_ii:
        /* <DEDUP_REMOVED lines=10> */
[----:B------:R-:W-:Y:S01]  /*00a0*/  UISETP.GT.AND UP0, UPT, UR6, 0x1, UPT ;  /* 0x000000010600788c */ /* 0x000fe2000bf04270 */
[----:B------:R-:W2:Y:S05]  /*00b0*/  LDCU.64 UR14, c[0x0][0x358] ;  /* 0x00006b00ff0e77ac */ /* 0x000eaa0008000a00 */
[----:B------:R-:W3:Y:S01]  /*00c0*/  LDC.64 R8, c[0x0][0x3a0] ;  /* 0x0000e800ff087b82 */ /* 0x000ee20000000a00 */
[----:B-1----:R-:W-:Y:S02]  /*00d0*/  UIMAD UR4, UR4, UR5, URZ ;  /* 0x00000005040472a4 */ /* 0x002fe4000f8e02ff */
[----:B------:R-:W-:Y:S10]  /*00e0*/  BRA.U UP0, `(.L_x_88) ;  /* 0x0000000100247547 */ /* 0x000ff4000b800000 */
.L_x_89:
[----:B-1----:R-:W-:-:S04]  /*00f0*/  IMAD R3, R0, UR6, RZ ;  /* 0x0000000600037c24 */ /* 0x002fc8000f8e02ff */
[----:B0-----:R-:W-:-:S06]  /*0100*/  IMAD.WIDE R2, R3, 0x4, R6 ;  /* 0x0000000403027825 */ /* 0x001fcc00078e0206 */
[----:B--2---:R-:W2:Y:S01]  /*0110*/  LDG.E R3, desc[UR14][R2.64] ;  /* 0x0000000e02037981 */ /* 0x004ea2000c1e1900 */
[----:B---3--:R-:W-:-:S04]  /*0120*/  IMAD.WIDE R4, R0, 0x4, R8 ;  /* 0x0000000400047825 */ /* 0x008fc800078e0208 */
[----:B------:R-:W-:-:S05]  /*0130*/  VIADD R0, R0, UR4 ;  /* 0x0000000400007c36 */ /* 0x000fca0008000000 */
[----:B------:R-:W-:Y:S01]  /*0140*/  ISETP.GE.AND P0, PT, R0, UR6, PT ;  /* 0x0000000600007c0c */ /* 0x000fe2000bf06270 */
[----:B--2---:R1:W-:-:S12]  /*0150*/  STG.E desc[UR14][R4.64], R3 ;  /* 0x0000000304007986 */ /* 0x0043d8000c10190e */
[----:B------:R-:W-:Y:S05]  /*0160*/  @!P0 BRA `(.L_x_89) ;  /* 0xfffffffc00e08947 */ /* 0x000fea000383ffff */
[----:B------:R-:W-:Y:S05]  /*0170*/  EXIT ;  /* 0x000000000000794d */ /* 0x000fea0003800000 */
.L_x_88:
[----:B------:R-:W1:Y:S01]  /*0180*/  LDCU.64 UR10, c[0x0][0x3b0] ;  /* 0x00007600ff0a77ac */ /* 0x000e620008000a00 */
[----:B------:R-:W-:Y:S01]  /*0190*/  BSSY.RECONVERGENT B0, `(.L_x_90) ;  /* 0x0000098000007945 */ /* 0x000fe20003800200 */
[----:B------:R-:W-:Y:S02]  /*01a0*/  UIADD3 UR13, UPT, UPT, UR6, 0xf, URZ ;  /* 0x0000000f060d7890 */ /* 0x000fe4000fffe0ff */
[----:B------:R-:W-:Y:S02]  /*01b0*/  UIADD3 UR7, UPT, UPT, UR6, 0x7, URZ ;  /* 0x0000000706077890 */ /* 0x000fe4000fffe0ff */
[----:B------:R-:W-:Y:S02]  /*01c0*/  UIADD3 UR12, UPT, UPT, UR6, -0x1, URZ ;  /* 0xffffffff060c7890 */ /* 0x000fe4000fffe0ff */
[----:B------:R-:W-:Y:S02]  /*01d0*/  UIADD3 UR5, UPT, UPT, UR6, -0x2, URZ ;  /* 0xfffffffe06057890 */ /* 0x000fe4000fffe0ff */
[----:B------:R-:W-:-:S02]  /*01e0*/  ULOP3.LUT UR6, UR13, 0xf, URZ, 0xc0, !UPT ;  /* 0x0000000f0d067892 */ /* 0x000fc4000f8ec0ff */
[----:B------:R-:W-:Y:S02]  /*01f0*/  ULOP3.LUT UR8, UR7, 0x7, URZ, 0xc0, !UPT ;  /* 0x0000000707087892 */ /* 0x000fe4000f8ec0ff */
[----:B------:R-:W-:Y:S02]  /*0200*/  ULOP3.LUT UR9, UR12, 0xfffffff0, URZ, 0xc0, !UPT ;  /* 0xfffffff00c097892 */ /* 0x000fe4000f8ec0ff */
[----:B-1----:R-:W-:Y:S02]  /*0210*/  UIADD3 UR10, UP0, UPT, UR10, 0x20, URZ ;  /* 0x000000200a0a7890 */ /* 0x002fe4000ff1e0ff */
[----:B------:R-:W-:Y:S02]  /*0220*/  UIADD3 UR6, UPT, UPT, UR6, -0x1, URZ ;  /* 0xffffffff06067890 */ /* 0x000fe4000fffe0ff */
[----:B------:R-:W-:Y:S02]  /*0230*/  UIADD3 UR8, UPT, UPT, UR8, -0x1, URZ ;  /* 0xffffffff08087890 */ /* 0x000fe4000fffe0ff */
[----:B------:R-:W-:-:S02]  /*0240*/  UIADD3.X UR11, UPT, UPT, URZ, UR11, URZ, UP0, !UPT ;  /* 0x0000000bff0b7290 */ /* 0x000fc400087fe4ff */
[----:B------:R-:W-:Y:S02]  /*0250*/  ULOP3.LUT UR7, UR7, 0x3, URZ, 0xc0, !UPT ;  /* 0x0000000307077892 */ /* 0x000fe4000f8ec0ff */
[----:B------:R-:W-:Y:S02]  /*0260*/  UIADD3 UR9, UPT, UPT, -UR9, URZ, URZ ;  /* 0x000000ff09097290 */ /* 0x000fe4000fffe1ff */
[----:B------:R-:W-:Y:S02]  /*0270*/  UISETP.GE.U32.AND UP0, UPT, UR6, 0x7, UPT ;  /* 0x000000070600788c */ /* 0x000fe4000bf06070 */
[----:B------:R-:W-:-:S11]  /*0280*/  UISETP.GE.U32.AND UP1, UPT, UR8, 0x3, UPT ;  /* 0x000000030800788c */ /* 0x000fd6000bf26070 */
.L_x_96:
[----:B-1----:R-:W1:Y:S01]  /*0290*/  LDC.64 R2, c[0x0][0x3b0] ;  /* 0x0000ec00ff027b82 */ /* 0x002e620000000a00 */
[----:B----4-:R-:W4:Y:S07]  /*02a0*/  LDCU UR6, c[0x0][0x3e0] ;  /* 0x00007c00ff0677ac */ /* 0x010f2e0008000800 */
[----:B0-23--:R-:W5:Y:S01]  /*02b0*/  LDC.64 R4, c[0x0][0x3a0] ;  /* 0x0000e800ff047b82 */ /* 0x00df620000000a00 */
[----:B----4-:R-:W-:-:S04]  /*02c0*/  IMAD R13, R0, UR6, RZ ;  /* 0x00000006000d7c24 */ /* 0x010fc8000f8e02ff */
[----:B-1----:R-:W-:-:S05]  /*02d0*/  IMAD.WIDE R2, R13, 0x4, R2 ;  /* 0x000000040d027825 */ /* 0x002fca00078e0202 */
[----:B--2---:R-:W2:Y:S01]  /*02e0*/  LDG.E R11, desc[UR14][R2.64] ;  /* 0x0000000e020b7981 */ /* 0x004ea2000c1e1900 */
[----:B------:R-:W-:Y:S01]  /*02f0*/  UISETP.GE.U32.AND UP2, UPT, UR5, 0xf, UPT ;  /* 0x0000000f0500788c */ /* 0x000fe2000bf46070 */
[----:B---3--:R-:W-:Y:S02]  /*0300*/  IMAD.MOV.U32 R9, RZ, RZ, 0x1 ;  /* 0x00000001ff097424 */ /* 0x008fe400078e00ff */
[----:B-----5:R-:W-:-:S04]  /*0310*/  IMAD.WIDE R4, R0, 0x4, R4 ;  /* 0x0000000400047825 */ /* 0x020fc800078e0204 */
[----:B------:R-:W-:-:S05]  /*0320*/  VIADD R0, R0, UR4 ;  /* 0x0000000400007c36 */ /* 0x000fca0008000000 */
[----:B------:R-:W-:Y:S01]  /*0330*/  ISETP.GE.AND P2, PT, R0, UR6, PT ;  /* 0x0000000600007c0c */ /* 0x000fe2000bf46270 */
[----:B--2---:R1:W-:Y:S01]  /*0340*/  STG.E desc[UR14][R4.64], R11 ;  /* 0x0000000b04007986 */ /* 0x0043e2000c10190e */
[----:B------:R-:W-:Y:S11]  /*0350*/  BRA.U !UP2, `(.L_x_91) ;  /* 0x000000010af07547 */ /* 0x000ff6000b800000 */
[----:B0-----:R-:W-:Y:S02]  /*0360*/  IMAD.U32 R6, RZ, RZ, UR10 ;  /* 0x0000000aff067e24 */ /* 0x001fe4000f8e00ff */
[----:B------:R-:W-:Y:S02]  /*0370*/  IMAD.U32 R7, RZ, RZ, UR11 ;  /* 0x0000000bff077e24 */ /* 0x000fe4000f8e00ff */
[----:B------:R-:W-:Y:S02]  /*0380*/  IMAD.MOV.U32 R8, RZ, RZ, RZ ;  /* 0x000000ffff087224 */ /* 0x000fe400078e00ff */
[----:B------:R-:W-:-:S04]  /*0390*/  IMAD.WIDE R6, R13, 0x4, R6 ;  /* 0x000000040d067825 */ /* 0x000fc800078e0206 */
[----:B------:R-:W-:-:S07]  /*03a0*/  IMAD.U32 R9, RZ, RZ, UR9 ;  /* 0x00000009ff097e24 */ /* 0x000fce000f8e00ff */
.L_x_92:
[----:B------:R-:W1:Y:S02]  /*03b0*/  LDG.E R10, desc[UR14][R6.64+-0x1c] ;  /* 0xffffe40e060a7981 */ /* 0x000e64000c1e1900 */
[----:B-12---:R-:W-:-:S05]  /*03c0*/  VIMNMX R11, PT, PT, R10, R11, PT ;  /* 0x0000000b0a0b7248 */ /* 0x006fca0003fe0100 */
        /* <DEDUP_REMOVED lines=43> */
[----:B------:R0:W3:Y:S01]  /*0680*/  LDG.E R10, desc[UR14][R6.64+0x20] ;  /* 0x0000200e060a7981 */ /* 0x0000e2000c1e1900 */
[----:B------:R-:W-:Y:S02]  /*0690*/  VIADD R9, R9, 0x10 ;  /* 0x0000001009097836 */ /* 0x000fe40000000000 */
[----:B------:R-:W-:-:S03]  /*06a0*/  VIADD R8, R8, 0x10 ;  /* 0x0000001008087836 */ /* 0x000fc60000000000 */
[----:B------:R-:W-:Y:S02]  /*06b0*/  ISETP.NE.AND P0, PT, R9, RZ, PT ;  /* 0x000000ff0900720c */ /* 0x000fe40003f05270 */
[----:B0-----:R-:W-:-:S05]  /*06c0*/  IADD3 R6, P1, PT, R6, 0x40, RZ ;  /* 0x0000004006067810 */ /* 0x001fca0007f3e0ff */
[----:B------:R-:W-:Y:S01]  /*06d0*/  IMAD.X R7, RZ, RZ, R7, P1 ;  /* 0x000000ffff077224 */ /* 0x000fe200008e0607 */
[----:B---3--:R-:W-:-:S05]  /*06e0*/  VIMNMX R11, PT, PT, R15, R10, PT ;  /* 0x0000000a0f0b7248 */ /* 0x008fca0003fe0100 */
[----:B------:R2:W-:Y:S01]  /*06f0*/  STG.E desc[UR14][R4.64], R11 ;  /* 0x0000000b04007986 */ /* 0x0005e2000c10190e */
[----:B------:R-:W-:Y:S05]  /*0700*/  @P0 BRA `(.L_x_92) ;  /* 0xfffffffc00280947 */ /* 0x000fea000383ffff */
[----:B------:R-:W-:-:S07]  /*0710*/  VIADD R9, R8, 0x1 ;  /* 0x0000000108097836 */ /* 0x000fce0000000000 */
.L_x_91:
[----:B------:R-:W-:-:S09]  /*0720*/  ULOP3.LUT UP2, URZ, UR12, 0xf, URZ, 0xc0, !UPT ;  /* 0x0000000f0cff7892 */ /* 0x000fd2000f84c0ff */
[----:B------:R-:W-:Y:S05]  /*0730*/  BRA.U !UP2, `(.L_x_93) ;  /* 0x000000010af07547 */ /* 0x000fea000b800000 */
[----:B------:R-:W-:Y:S01]  /*0740*/  ULOP3.LUT UP2, URZ, UR13, 0x7, URZ, 0xc0, !UPT ;  /* 0x000000070dff7892 */ /* 0x000fe2000f84c0ff */
[----:B------:R-:W-:Y:S10]  /*0750*/  BRA.U !UP0, `(.L_x_94) ;  /* 0x0000000108687547 */ /* 0x000ff4000b800000 */
[----:B0-----:R-:W-:-:S05]  /*0760*/  IMAD.WIDE R6, R9, 0x4, R2 ;  /* 0x0000000409067825 */ /* 0x001fca00078e0202 */
[----:B------:R-:W1:Y:S02]  /*0770*/  LDG.E R8, desc[UR14][R6.64] ;  /* 0x0000000e06087981 */ /* 0x000e64000c1e1900 */
[----:B-12---:R-:W-:-:S05]  /*0780*/  VIMNMX R11, PT, PT, R11, R8, PT ;  /* 0x000000080b0b7248 */ /* 0x006fca0003fe0100 */
        /* <DEDUP_REMOVED lines=13> */
[----:B------:R-:W0:Y:S02]  /*0860*/  LDG.E R8, desc[UR14][R6.64+0x14] ;  /* 0x0000140e06087981 */ /* 0x000e24000c1e1900 */
[----:B0-----:R-:W-:-:S05]  /*0870*/  VIMNMX R13, PT, PT, R19, R8, PT ;  /* 0x00000008130d7248 */ /* 0x001fca0003fe0100 */
[----:B------:R3:W-:Y:S04]  /*0880*/  STG.E desc[UR14][R4.64], R13 ;  /* 0x0000000d04007986 */ /* 0x0007e8000c10190e */
[----:B------:R-:W1:Y:S02]  /*0890*/  LDG.E R8, desc[UR14][R6.64+0x18] ;  /* 0x0000180e06087981 */ /* 0x000e64000c1e1900 */
[----:B-1----:R-:W-:-:S05]  /*08a0*/  VIMNMX R15, PT, PT, R13, R8, PT ;  /* 0x000000080d0f7248 */ /* 0x002fca0003fe0100 */
[----:B------:R3:W-:Y:S04]  /*08b0*/  STG.E desc[UR14][R4.64], R15 ;  /* 0x0000000f04007986 */ /* 0x0007e8000c10190e */
[----:B------:R-:W2:Y:S01]  /*08c0*/  LDG.E R8, desc[UR14][R6.64+0x1c] ;  /* 0x00001c0e06087981 */ /* 0x000ea2000c1e1900 */
[----:B------:R-:W-:Y:S01]  /*08d0*/  VIADD R9, R9, 0x8 ;  /* 0x0000000809097836 */ /* 0x000fe20000000000 */
[----:B--2---:R-:W-:-:S05]  /*08e0*/  VIMNMX R11, PT, PT, R15, R8, PT ;  /* 0x000000080f0b7248 */ /* 0x004fca0003fe0100 */
[----:B------:R3:W-:Y:S02]  /*08f0*/  STG.E desc[UR14][R4.64], R11 ;  /* 0x0000000b04007986 */ /* 0x0007e4000c10190e */
.L_x_94:
[----:B------:R-:W-:Y:S05]  /*0900*/  BRA.U !UP2, `(.L_x_93) ;  /* 0x000000010a7c7547 */ /* 0x000fea000b800000 */
[----:B------:R-:W-:Y:S01]  /*0910*/  UISETP.NE.AND UP2, UPT, UR7, URZ, UPT ;  /* 0x000000ff0700728c */ /* 0x000fe2000bf45270 */
[----:B------:R-:W-:Y:S10]  /*0920*/  BRA.U !UP1, `(.L_x_95) ;  /* 0x0000000109387547 */ /* 0x000ff4000b800000 */
[----:B0-----:R-:W-:-:S05]  /*0930*/  IMAD.WIDE R6, R9, 0x4, R2 ;  /* 0x0000000409067825 */ /* 0x001fca00078e0202 */
        /* <DEDUP_REMOVED lines=9> */
[----:B------:R-:W1:Y:S01]  /*09d0*/  LDG.E R8, desc[UR14][R6.64+0xc] ;  /* 0x00000c0e06087981 */ /* 0x000e62000c1e1900 */
[----:B------:R-:W-:Y:S01]  /*09e0*/  VIADD R9, R9, 0x4 ;  /* 0x0000000409097836 */ /* 0x000fe20000000000 */
[----:B-1----:R-:W-:-:S05]  /*09f0*/  VIMNMX R11, PT, PT, R17, R8, PT ;  /* 0x00000008110b7248 */ /* 0x002fca0003fe0100 */
[----:B------:R4:W-:Y:S02]  /*0a00*/  STG.E desc[UR14][R4.64], R11 ;  /* 0x0000000b04007986 */ /* 0x0009e4000c10190e */
.L_x_95:
[----:B------:R-:W-:Y:S05]  /*0a10*/  BRA.U !UP2, `(.L_x_93) ;  /* 0x000000010a387547 */ /* 0x000fea000b800000 */
[----:B------:R-:W-:-:S05]  /*0a20*/  IMAD.WIDE R2, R9, 0x4, R2 ;  /* 0x0000000409027825 */ /* 0x000fca00078e0202 */
[----:B0-----:R-:W1:Y:S01]  /*0a30*/  LDG.E R6, desc[UR14][R2.64] ;  /* 0x0000000e02067981 */ /* 0x001e62000c1e1900 */
[----:B------:R-:W-:Y:S01]  /*0a40*/  UISETP.NE.AND UP2, UPT, UR7, 0x1, UPT ;  /* 0x000000010700788c */ /* 0x000fe2000bf45270 */
[----:B-1234-:R-:W-:-:S05]  /*0a50*/  VIMNMX R11, PT, PT, R6, R11, PT ;  /* 0x0000000b060b7248 */ /* 0x01efca0003fe0100 */
[----:B------:R0:W-:Y:S03]  /*0a60*/  STG.E desc[UR14][R4.64], R11 ;  /* 0x0000000b04007986 */ /* 0x0001e6000c10190e */
[----:B------:R-:W-:Y:S05]  /*0a70*/  BRA.U !UP2, `(.L_x_93) ;  /* 0x000000010a207547 */ /* 0x000fea000b800000 */
[----:B------:R-:W2:Y:S01]  /*0a80*/  LDG.E R6, desc[UR14][R2.64+0x4] ;  /* 0x0000040e02067981 */ /* 0x000ea2000c1e1900 */
[----:B------:R-:W-:Y:S01]  /*0a90*/  UISETP.NE.AND UP2, UPT, UR7, 0x2, UPT ;  /* 0x000000020700788c */ /* 0x000fe2000bf45270 */
[----:B--2---:R-:W-:-:S05]  /*0aa0*/  VIMNMX R7, PT, PT, R11, R6, PT ;  /* 0x000000060b077248 */ /* 0x004fca0003fe0100 */
[----:B------:R1:W-:Y:S03]  /*0ab0*/  STG.E desc[UR14][R4.64], R7 ;  /* 0x0000000704007986 */ /* 0x0003e6000c10190e */
[----:B------:R-:W-:Y:S05]  /*0ac0*/  BRA.U !UP2, `(.L_x_93) ;  /* 0x000000010a0c7547 */ /* 0x000fea000b800000 */
[----:B------:R-:W1:Y:S02]  /*0ad0*/  LDG.E R2, desc[UR14][R2.64+0x8] ;  /* 0x0000080e02027981 */ /* 0x000e64000c1e1900 */
[----:B-1----:R-:W-:-:S05]  /*0ae0*/  VIMNMX R7, PT, PT, R7, R2, PT ;  /* 0x0000000207077248 */ /* 0x002fca0003fe0100 */
[----:B------:R1:W-:Y:S02]  /*0af0*/  STG.E desc[UR14][R4.64], R7 ;  /* 0x0000000704007986 */ /* 0x0003e4000c10190e */
.L_x_93:
[----:B------:R-:W-:Y:S05]  /*0b00*/  @!P2 BRA `(.L_x_96) ;  /* 0xfffffff400e0a947 */ /* 0x000fea000383ffff */
[----:B------:R-:W-:Y:S05]  /*0b10*/  BSYNC.RECONVERGENT B0 ;  /* 0x0000000000007941 */ /* 0x000fea0003800200 */
.L_x_90:
[----:B------:R-:W-:Y:S05]  /*0b20*/  EXIT ;  /* 0x000000000000794d */ /* 0x000fea0003800000 */
.L_x_97:
        /* <DEDUP_REMOVED lines=13> */
.L_x_222:


//--------------------- .text._Z17global_min_by_colPiS_S_S_S_S_S_S_S_S_S_S_ii --------------------------
	.section	.text._Z17global_min_by_colPiS_S_S_S_S_S_S_S_S_S_S_ii,"ax",@progbits
	.align	128
        .global         _Z17global_min_by_colPiS_S_S_S_S_S_S_S_S_S_S_ii
        .type           _Z17global_min_by_colPiS_S_S_S_S_S_S_S_S_S_S_ii,@function
        .size           _Z17global_min_by_colPiS_S_S_S_S_S_S_S_S_S_S_ii,(.L_x_223 - _Z17global_min_by_colPiS_S_S_S_S_S_S_S_S_S_S_ii)
        .other          _Z17global_min_by_colPiS_S_S_S_S_S_S_S_S_S_S_ii,@"STO_CUDA_ENTRY STV_DEFAULT"
_Z17global_min_by_colPiS_S_S_S_S_S_S_S_S_S_S_ii:
.text._Z17global_min_by_colPiS_S_S_S_S_S_S_S_S_S_S_ii:
        /* <DEDUP_REMOVED lines=8> */
[----:B------:R-:W0:Y:S01]  /*0080*/  LDCU UR5, c[0x0][0x370] ;  /* 0x00006e00ff0577ac */ /* 0x000e220008000800 */
[----:B------:R-:W1:Y:S01]  /*0090*/  LDC.64 R6, c[0x0][0x3b0] ;  /* 0x0000ec00ff067b82 */ /* 0x000e620000000a00 */
[----:B------:R-:W-:Y:S01]  /*00a0*/  ISETP.GT.AND P0, PT, R8, 0x1, PT ;  /* 0x000000010800780c */ /* 0x000fe20003f04270 */
[----:B------:R-:W2:Y:S06]  /*00b0*/  LDCU.64 UR6, c[0x0][0x358] ;  /* 0x00006b00ff0677ac */ /* 0x000eac0008000a00 */
[----:B------:R-:W3:Y:S01]  /*00c0*/  LDC.64 R10, c[0x0][0x3a0] ;  /* 0x0000e800ff0a7b82 */ /* 0x000ee20000000a00 */
[----:B0-----:R-:W-:-:S05]  /*00d0*/  UIMAD UR4, UR4, UR5, URZ ;  /* 0x00000005040472a4 */ /* 0x001fca000f8e02ff */
[----:B------:R-:W-:Y:S07]  /*00e0*/  @P0 BRA `(.L_x_98) ;  /* 0x0000000000200947 */ /* 0x000fee0003800000 */
.L_x_99:
[----:B01----:R-:W-:-:S06]  /*00f0*/  IMAD.WIDE R2, R9, 0x4, R6 ;  /* 0x0000000409027825 */ /* 0x003fcc00078e0206 */
[----:B--2---:R-:W2:Y:S01]  /*0100*/  LDG.E R3, desc[UR6][R2.64] ;  /* 0x0000000602037981 */ /* 0x004ea2000c1e1900 */
[----:B---3--:R-:W-:-:S04]  /*0110*/  IMAD.WIDE R4, R9, 0x4, R10 ;  /* 0x0000000409047825 */ /* 0x008fc800078e020a */
[----:B------:R-:W-:-:S05]  /*0120*/  VIADD R9, R9, UR4 ;  /* 0x0000000409097c36 */ /* 0x000fca0008000000 */
[----:B------:R-:W-:Y:S01]  /*0130*/  ISETP.GE.AND P0, PT, R9, R8, PT ;  /* 0x000000080900720c */ /* 0x000fe20003f06270 */
[----:B--2---:R0:W-:-:S12]  /*0140*/  STG.E desc[UR6][R4.64], R3 ;  /* 0x0000000304007986 */ /* 0x0041d8000c101906 */
[----:B------:R-:W-:Y:S05]  /*0150*/  @!P0 BRA `(.L_x_99) ;  /* 0xfffffffc00e48947 */ /* 0x000fea000383ffff */
[----:B------:R-:W-:Y:S05]  /*0160*/  EXIT ;  /* 0x000000000000794d */ /* 0x000fea0003800000 */
.L_x_98:
[C---:B------:R-:W-:Y:S01]  /*0170*/  VIADD R22, R8.reuse, 0x7 ;  /* 0x0000000708167836 */ /* 0x040fe20000000000 */
[C---:B------:R-:W-:Y:S01]  /*0180*/  IADD3 R21, PT, PT, R8.reuse, 0x3, RZ ;  /* 0x0000000308157810 */ /* 0x040fe20007ffe0ff */
[C---:B------:R-:W-:Y:S01]  /*0190*/  VIADD R20, R8.reuse, 0xffffffff ;  /* 0xffffffff08147836 */ /* 0x040fe20000000000 */
[----:B-1----:R-:W-:Y:S02]  /*01a0*/  IADD3 R7, PT, PT, R8, -0x2, RZ ;  /* 0xfffffffe08077810 */ /* 0x002fe40007ffe0ff */
[----:B------:R-:W-:Y:S02]  /*01b0*/  LOP3.LUT R0, R22, 0x7, RZ, 0xc0, !PT ;  /* 0x0000000716007812 */ /* 0x000fe400078ec0ff */
[----:B------:R-:W-:Y:S02]  /*01c0*/  LOP3.LUT R6, R20, 0xfffffff8, RZ, 0xc0, !PT ;  /* 0xfffffff814067812 */ /* 0x000fe400078ec0ff */
[----:B------:R-:W-:Y:S01]  /*01d0*/  LOP3.LUT R2, R21, 0x3, RZ, 0xc0, !PT ;  /* 0x0000000315027812 */ /* 0x000fe200078ec0ff */
[----:B------:R-:W-:-:S02]  /*01e0*/  VIADD R0, R0, 0xffffffff ;  /* 0xffffffff00007836 */ /* 0x000fc40000000000 */
[----:B------:R-:W-:Y:S01]  /*01f0*/  IMAD.MOV R6, RZ, RZ, -R6 ;  /* 0x000000ffff067224 */ /* 0x000fe200078e0a06 */
[----:B------:R-:W-:Y:S02]  /*0200*/  ISETP.NE.AND P0, PT, R2, 0x1, PT ;  /* 0x000000010200780c */ /* 0x000fe40003f05270 */
[----:B------:R-:W-:-:S13]  /*0210*/  ISETP.GE.U32.AND P1, PT, R0, 0x3, PT ;  /* 0x000000030000780c */ /* 0x000fda0003f26070 */
.L_x_104:
[----:B0-----:R-:W0:Y:S08]  /*0220*/  LDC.64 R2, c[0x0][0x3b0] ;  /* 0x0000ec00ff027b82 */ /* 0x001e300000000a00 */
[----:B-123--:R-:W1:Y:S08]  /*0230*/  LDC.64 R4, c[0x0][0x3a0] ;  /* 0x0000e800ff047b82 */ /* 0x00ee700000000a00 */
[----:B------:R-:W4:Y:S01]  /*0240*/  LDC R0, c[0x0][0x3e0] ;  /* 0x0000f800ff007b82 */ /* 0x000f220000000800 */
[----:B0-----:R-:W-:-:S05]  /*0250*/  IMAD.WIDE R2, R9, 0x4, R2 ;  /* 0x0000000409027825 */ /* 0x001fca00078e0202 */
[----:B--2---:R-:W2:Y:S01]  /*0260*/  LDG.E R19, desc[UR6][R2.64] ;  /* 0x0000000602137981 */ /* 0x004ea2000c1e1900 */
[----:B------:R-:W-:Y:S01]  /*0270*/  ISETP.GE.U32.AND P3, PT, R7, 0x7, PT ;  /* 0x000000070700780c */ /* 0x000fe20003f66070 */
[----:B---3--:R-:W-:Y:S02]  /*0280*/  HFMA2 R11, -RZ, RZ, 0, 5.9604644775390625e-08 ;  /* 0x00000001ff0b7431 */ /* 0x008fe400000001ff */
[----:B-1----:R-:W-:-:S04]  /*0290*/  IMAD.WIDE R4, R9, 0x4, R4 ;  /* 0x0000000409047825 */ /* 0x002fc800078e0204 */
[----:B------:R-:W-:-:S05]  /*02a0*/  VIADD R9, R9, UR4 ;  /* 0x0000000409097c36 */ /* 0x000fca0008000000 */
[----:B----4-:R-:W-:Y:S01]  /*02b0*/  ISETP.GE.AND P2, PT, R9, R0, PT ;  /* 0x000000000900720c */ /* 0x010fe20003f46270 */
[----:B--2---:R0:W-:Y:S01]  /*02c0*/  STG.E desc[UR6][R4.64], R19 ;  /* 0x0000001304007986 */ /* 0x0041e2000c101906 */
[----:B------:R-:W-:Y:S11]  /*02d0*/  @!P3 BRA `(.L_x_100) ;  /* 0x0000000000a8b947 */ /* 0x000ff60003800000 */
[----:B------:R-:W1:Y:S01]  /*02e0*/  LDCU UR5, c[0x0][0x3e0] ;  /* 0x00007c00ff0577ac */ /* 0x000e620008000800 */
[----:B------:R-:W-:Y:S02]  /*02f0*/  IMAD.MOV.U32 R10, RZ, RZ, RZ ;  /* 0x000000ffff0a7224 */ /* 0x000fe400078e00ff */
[----:B------:R-:W-:Y:S01]  /*0300*/  IMAD.MOV.U32 R8, RZ, RZ, R6 ;  /* 0x000000ffff087224 */ /* 0x000fe200078e0006 */
[----:B-1----:R-:W-:-:S07]  /*0310*/  MOV R11, UR5 ;  /* 0x00000005000b7c02 */ /* 0x002fce0008000f00 */
.L_x_101:
[----:B------:R-:W-:-:S05]  /*0320*/  IMAD.WIDE R12, R11, 0x4, R2 ;  /* 0x000000040b0c7825 */ /* 0x000fca00078e0202 */
[----:B------:R-:W2:Y:S02]  /*0330*/  LDG.E R14, desc[UR6][R12.64] ;  /* 0x000000060c0e7981 */ /* 0x000ea4000c1e1900 */
[----:B--23--:R-:W-:Y:S01]  /*0340*/  VIMNMX R23, PT, PT, R14, R19, PT ;  /* 0x000000130e177248 */ /* 0x00cfe20003fe0100 */
[----:B------:R-:W-:-:S04]  /*0350*/  IMAD.WIDE.U32 R14, R0, 0x4, R12 ;  /* 0x00000004000e7825 */ /* 0x000fc800078e000c */
[----:B------:R1:W-:Y:S04]  /*0360*/  STG.E desc[UR6][R4.64], R23 ;  /* 0x0000001704007986 */ /* 0x0003e8000c101906 */
[----:B------:R-:W2:Y:S02]  /*0370*/  LDG.E R16, desc[UR6][R14.64] ;  /* 0x000000060e107981 */ /* 0x000ea4000c1e1900 */
[----:B--2---:R-:W-:Y:S01]  /*0380*/  VIMNMX R25, PT, PT, R23, R16, PT ;  /* 0x0000001017197248 */ /* 0x004fe20003fe0100 */
[----:B------:R-:W-:-:S04]  /*0390*/  IMAD.WIDE.U32 R16, R0, 0x4, R14 ;  /* 0x0000000400107825 */ /* 0x000fc800078e000e */
[----:B------:R2:W-:Y:S04]  /*03a0*/  STG.E desc[UR6][R4.64], R25 ;  /* 0x0000001904007986 */ /* 0x0005e8000c101906 */
[----:B------:R-:W3:Y:S02]  /*03b0*/  LDG.E R18, desc[UR6][R16.64] ;  /* 0x0000000610127981 */ /* 0x000ee4000c1e1900 */
[----:B---3--:R-:W-:Y:S01]  /*03c0*/  VIMNMX R27, PT, PT, R25, R18, PT ;  /* 0x00000012191b7248 */ /* 0x008fe20003fe0100 */
[----:B0-----:R-:W-:-:S04]  /*03d0*/  IMAD.WIDE.U32 R18, R0, 0x4, R16 ;  /* 0x0000000400127825 */ /* 0x001fc800078e0010 */
[----:B------:R0:W-:Y:S04]  /*03e0*/  STG.E desc[UR6][R4.64], R27 ;  /* 0x0000001b04007986 */ /* 0x0001e8000c101906 */
[----:B------:R-:W3:Y:S02]  /*03f0*/  LDG.E R12, desc[UR6][R18.64] ;  /* 0x00000006120c7981 */ /* 0x000ee4000c1e1900 */
[----:B---3--:R-:W-:Y:S01]  /*0400*/  VIMNMX R29, PT, PT, R27, R12, PT ;  /* 0x0000000c1b1d7248 */ /* 0x008fe20003fe0100 */
[----:B------:R-:W-:-:S04]  /*0410*/  IMAD.WIDE.U32 R12, R0, 0x4, R18 ;  /* 0x00000004000c7825 */ /* 0x000fc800078e0012 */
[----:B------:R3:W-:Y:S04]  /*0420*/  STG.E desc[UR6][R4.64], R29 ;  /* 0x0000001d04007986 */ /* 0x0007e8000c101906 */
[----:B------:R-:W1:Y:S02]  /*0430*/  LDG.E R14, desc[UR6][R12.64] ;  /* 0x000000060c0e7981 */ /* 0x000e64000c1e1900 */
[----:B-1----:R-:W-:Y:S01]  /*0440*/  VIMNMX R23, PT, PT, R29, R14, PT ;  /* 0x0000000e1d177248 */ /* 0x002fe20003fe0100 */
[----:B------:R-:W-:-:S04]  /*0450*/  IMAD.WIDE.U32 R14, R0, 0x4, R12 ;  /* 0x00000004000e7825 */ /* 0x000fc800078e000c */
[----:B------:R3:W-:Y:S04]  /*0460*/  STG.E desc[UR6][R4.64], R23 ;  /* 0x0000001704007986 */ /* 0x0007e8000c101906 */
[----:B------:R-:W4:Y:S02]  /*0470*/  LDG.E R16, desc[UR6][R14.64] ;  /* 0x000000060e107981 */ /* 0x000f24000c1e1900 */
[----:B----4-:R-:W-:Y:S01]  /*0480*/  VIMNMX R26, PT, PT, R23, R16, PT ;  /* 0x00000010171a7248 */ /* 0x010fe20003fe0100 */
[----:B------:R-:W-:-:S04]  /*0490*/  IMAD.WIDE.U32 R16, R0, 0x4, R14 ;  /* 0x0000000400107825 */ /* 0x000fc800078e000e */
[----:B------:R3:W-:Y:S04]  /*04a0*/  STG.E desc[UR6][R4.64], R26 ;  /* 0x0000001a04007986 */ /* 0x0007e8000c101906 */
[----:B------:R-:W0:Y:S01]  /*04b0*/  LDG.E R19, desc[UR6][R16.64] ;  /* 0x0000000610137981 */ /* 0x000e22000c1e1900 */
[----:B--2---:R-:W-:Y:S01]  /*04c0*/  IMAD.WIDE.U32 R24, R0, 0x4, R16 ;  /* 0x0000000400187825 */ /* 0x004fe200078e0010 */
[----:B0-----:R-:W-:-:S05]  /*04d0*/  VIMNMX R27, PT, PT, R26, R19, PT ;  /* 0x000000131a1b7248 */ /* 0x001fca0003fe0100 */
[----:B------:R3:W-:Y:S04]  /*04e0*/  STG.E desc[UR6][R4.64], R27 ;  /* 0x0000001b04007986 */ /* 0x0007e8000c101906 */
[----:B------:R-:W2:Y:S01]  /*04f0*/  LDG.E R24, desc[UR6][R24.64] ;  /* 0x0000000618187981 */ /* 0x000ea2000c1e1900 */
[----:B------:R-:W-:Y:S01]  /*0500*/  VIADD R8, R8, 0x8 ;  /* 0x0000000808087836 */ /* 0x000fe20000000000 */
[----:B------:R-:W-:Y:S01]  /*0510*/  IADD3 R10, PT, PT, R10, 0x8, RZ ;  /* 0x000000080a0a7810 */ /* 0x000fe20007ffe0ff */
[----:B------:R-:W-:-:S03]  /*0520*/  IMAD R11, R0, 0x8, R11 ;  /* 0x00000008000b7824 */ /* 0x000fc600078e020b */
[----:B------:R-:W-:Y:S02]  /*0530*/  ISETP.NE.AND P3, PT, R8, RZ, PT ;  /* 0x000000ff0800720c */ /* 0x000fe40003f65270 */
[----:B--2---:R-:W-:-:S05]  /*0540*/  VIMNMX R19, PT, PT, R27, R24, PT ;  /* 0x000000181b137248 */ /* 0x004fca0003fe0100 */
[----:B------:R3:W-:Y:S06]  /*0550*/  STG.E desc[UR6][R4.64], R19 ;  /* 0x0000001304007986 */ /* 0x0007ec000c101906 */
[----:B------:R-:W-:Y:S05]  /*0560*/  @P3 BRA `(.L_x_101) ;  /* 0xfffffffc006c3947 */ /* 0x000fea000383ffff */
[----:B------:R-:W-:-:S07]  /*0570*/  IADD3 R11, PT, PT, R10, 0x1, RZ ;  /* 0x000000010a0b7810 */ /* 0x000fce0007ffe0ff */
.L_x_100:
[----:B------:R-:W-:-:S13]  /*0580*/  LOP3.LUT P3, RZ, R20, 0x7, RZ, 0xc0, !PT ;  /* 0x0000000714ff7812 */ /* 0x000fda000786c0ff */
[----:B------:R-:W-:Y:S05]  /*0590*/  @!P3 BRA `(.L_x_102) ;  /* 0x000000000094b947 */ /* 0x000fea0003800000 */
[----:B------:R-:W-:Y:S01]  /*05a0*/  LOP3.LUT P3, RZ, R22, 0x3, RZ, 0xc0, !PT ;  /* 0x0000000316ff7812 */ /* 0x000fe2000786c0ff */
[----:B------:R-:W-:-:S12]  /*05b0*/  @!P1 BRA `(.L_x_103) ;  /* 0x0000000000489947 */ /* 0x000fd80003800000 */
[----:B------:R-:W-:-:S04]  /*05c0*/  IMAD R13, R11, R0, RZ ;  /* 0x000000000b0d7224 */ /* 0x000fc800078e02ff */
[----:B------:R-:W-:-:S05]  /*05d0*/  IMAD.WIDE R12, R13, 0x4, R2 ;  /* 0x000000040d0c7825 */ /* 0x000fca00078e0202 */
[----:B------:R-:W3:Y:S01]  /*05e0*/  LDG.E R8, desc[UR6][R12.64] ;  /* 0x000000060c087981 */ /* 0x000ee2000c1e1900 */
[----:B------:R-:W-:Y:S01]  /*05f0*/  IMAD.WIDE.U32 R14, R0, 0x4, R12 ;  /* 0x00000004000e7825 */ /* 0x000fe200078e000c */
[----:B---3--:R-:W-:-:S05]  /*0600*/  VIMNMX R23, PT, PT, R19, R8, PT ;  /* 0x0000000813177248 */ /* 0x008fca0003fe0100 */
[----:B------:R1:W-:Y:S04]  /*0610*/  STG.E desc[UR6][R4.64], R23 ;  /* 0x0000001704007986 */ /* 0x0003e8000c101906 */
[----:B------:R-:W2:Y:S01]  /*0620*/  LDG.E R8, desc[UR6][R14.64] ;  /* 0x000000060e087981 */ /* 0x000ea2000c1e1900 */
[----:B------:R-:W-:Y:S01]  /*0630*/  IMAD.WIDE.U32 R16, R0, 0x4, R14 ;  /* 0x0000000400107825 */ /* 0x000fe200078e000e */
[----:B--2---:R-:W-:-:S05]  /*0640*/  VIMNMX R27, PT, PT, R23, R8, PT ;  /* 0x00000008171b7248 */ /* 0x004fca0003fe0100 */
[----:B------:R1:W-:Y:S04]  /*0650*/  STG.E desc[UR6][R4.64], R27 ;  /* 0x0000001b04007986 */ /* 0x0003e8000c101906 */
[----:B------:R-:W2:Y:S01]  /*0660*/  LDG.E R8, desc[UR6][R16.64] ;  /* 0x0000000610087981 */ /* 0x000ea2000c1e1900 */
[----:B------:R-:W-:Y:S01]  /*0670*/  IMAD.WIDE.U32 R24, R0, 0x4, R16 ;  /* 0x0000000400187825 */ /* 0x000fe200078e0010 */
[----:B--2---:R-:W-:-:S05]  /*0680*/  VIMNMX R29, PT, PT, R27, R8, PT ;  /* 0x000000081b1d7248 */ /* 0x004fca0003fe0100 */
[----:B------:R1:W-:Y:S04]  /*0690*/  STG.E desc[UR6][R4.64], R29 ;  /* 0x0000001d04007986 */ /* 0x0003e8000c101906 */
[----:B------:R-:W0:Y:S01]  /*06a0*/  LDG.E R24, desc[UR6][R24.64] ;  /* 0x0000000618187981 */ /* 0x000e22000c1e1900 */
[----:B------:R-:W-:Y:S01]  /*06b0*/  VIADD R11, R11, 0x4 ;  /* 0x000000040b0b7836 */ /* 0x000fe20000000000 */
[----:B0-----:R-:W-:-:S05]  /*06c0*/  VIMNMX R19, PT, PT, R29, R24, PT ;  /* 0x000000181d137248 */ /* 0x001fca0003fe0100 */
[----:B------:R1:W-:Y:S02]  /*06d0*/  STG.E desc[UR6][R4.64], R19 ;  /* 0x0000001304007986 */ /* 0x0003e4000c101906 */
.L_x_103:
[----:B------:R-:W-:Y:S05]  /*06e0*/  @!P3 BRA `(.L_x_102) ;  /* 0x000000000040b947 */ /* 0x000fea0003800000 */
[----:B------:R-:W-:-:S04]  /*06f0*/  @P0 IMAD R13, R11, R0, RZ ;  /* 0x000000000b0d0224 */ /* 0x000fc800078e02ff */
[----:B------:R-:W-:-:S05]  /*0700*/  @P0 IMAD.WIDE R12, R13, 0x4, R2 ;  /* 0x000000040d0c0825 */ /* 0x000fca00078e0202 */
[----:B------:R-:W2:Y:S01]  /*0710*/  @P0 LDG.E R8, desc[UR6][R12.64] ;  /* 0x000000060c080981 */ /* 0x000ea2000c1e1900 */
[----:B------:R-:W-:Y:S01]  /*0720*/  @P0 IMAD.WIDE.U32 R14, R0, 0x4, R12 ;  /* 0x00000004000e0825 */ /* 0x000fe200078e000c */
[----:B------:R-:W-:Y:S02]  /*0730*/  LOP3.LUT P3, RZ, R21, 0x1, RZ, 0xc0, !PT ;  /* 0x0000000115ff7812 */ /* 0x000fe4000786c0ff */
[----:B--2---:R-:W-:-:S05]  /*0740*/  @P0 VIMNMX R17, PT, PT, R19, R8, PT ;  /* 0x0000000813110248 */ /* 0x004fca0003fe0100 */
[----:B------:R2:W-:Y:S04]  /*0750*/  @P0 STG.E desc[UR6][R4.64], R17 ;  /* 0x0000001104000986 */ /* 0x0005e8000c101906 */
[----:B------:R-:W0:Y:S01]  /*0760*/  @P0 LDG.E R14, desc[UR6][R14.64] ;  /* 0x000000060e0e0981 */ /* 0x000e22000c1e1900 */
[----:B------:R-:W-:-:S05]  /*0770*/  @P0 IADD3 R11, PT, PT, R11, 0x2, RZ ;  /* 0x000000020b0b0810 */ /* 0x000fca0007ffe0ff */
[----:B------:R-:W-:-:S04]  /*0780*/  @P3 IMAD R11, R11, R0, RZ ;  /* 0x000000000b0b3224 */ /* 0x000fc800078e02ff */
[----:B------:R-:W-:Y:S01]  /*0790*/  @P3 IMAD.WIDE R2, R11, 0x4, R2 ;  /* 0x000000040b023825 */ /* 0x000fe200078e0202 */
[----:B01-3--:R-:W-:-:S05]  /*07a0*/  @P0 VIMNMX R19, PT, PT, R17, R14, PT ;  /* 0x0000000e11130248 */ /* 0x00bfca0003fe0100 */
[----:B------:R2:W-:Y:S04]  /*07b0*/  @P0 STG.E desc[UR6][R4.64], R19 ;  /* 0x0000001304000986 */ /* 0x0005e8000c101906 */
[----:B------:R-:W3:Y:S02]  /*07c0*/  @P3 LDG.E R2, desc[UR6][R2.64] ;  /* 0x0000000602023981 */ /* 0x000ee4000c1e1900 */
[----:B---3--:R-:W-:-:S05]  /*07d0*/  @P3 VIMNMX R11, PT, PT, R2, R19, PT ;  /* 0x00000013020b3248 */ /* 0x008fca0003fe0100 */
[----:B------:R2:W-:Y:S02]  /*07e0*/  @P3 STG.E desc[UR6][R4.64], R11 ;  /* 0x0000000b04003986 */ /* 0x0005e4000c101906 */
.L_x_102:
[----:B------:R-:W-:Y:S05]  /*07f0*/  @!P2 BRA `(.L_x_104) ;  /* 0xfffffff80088a947 */ /* 0x000fea000383ffff */
[----:B------:R-:W-:Y:S05]  /*0800*/  EXIT ;  /* 0x000000000000794d */ /* 0x000fea0003800000 */
.L_x_105:
        /* <DEDUP_REMOVED lines=15> */
.L_x_223:


//--------------------- .text._Z17global_sub_by_colPiS_S_S_S_S_S_S_S_S_S_S_ii --------------------------
	.section	.text._Z17global_sub_by_colPiS_S_S_S_S_S_S_S_S_S_S_ii,"ax",@progbits
	.align	128
        .global         _Z17global_sub_by_colPiS_S_S_S_S_S_S_S_S_S_S_ii
        .type           _Z17global_sub_by_colPiS_S_S_S_S_S_S_S_S_S_S_ii,@function
        .size           _Z17global_sub_by_colPiS_S_S_S_S_S_S_S_S_S_S_ii,(.L_x_224 - _Z17global_sub_by_colPiS_S_S_S_S_S_S_S_S_S_S_ii)
        .other          _Z17global_sub_by_colPiS_S_S_S_S_S_S_S_S_S_S_ii,@"STO_CUDA_ENTRY STV_DEFAULT"
_Z17global_sub_by_colPiS_S_S_S_S_S_S_S_S_S_S_ii:
.text._Z17global_sub_by_colPiS_S_S_S_S_S_S_S_S_S_S_ii:
[----:B------:R-:W-:Y:S01]  /*0000*/  LDC R1, c[0x0][0x37c] ;  /* 0x0000df00ff017b82 */ /* 0x000fe20000000800 */
[----:B------:R-:W0:Y:S01]  /*0010*/  S2R R9, SR_CTAID.X ;  /* 0x0000000000097919 */ /* 0x000e220000002500 */
[----:B------:R-:W1:Y:S01]  /*0020*/  LDCU UR4, c[0x0][0x3e0] ;  /* 0x00007c00ff0477ac */ /* 0x000e620008000800 */
[----:B------:R-:W0:Y:S01]  /*0030*/  S2R R0, SR_TID.X ;  /* 0x0000000000007919 */ /* 0x000e220000002100 */
[----:B------:R-:W0:Y:S01]  /*0040*/  LDCU UR5, c[0x0][0x360] ;  /* 0x00006c00ff0577ac */ /* 0x000e220008000800 */
[----:B-1----:R-:W-:Y:S01]  /*0050*/  UIMAD UR4, UR4, UR4, URZ ;  /* 0x00000004040472a4 */ /* 0x002fe2000f8e02ff */
[----:B0-----:R-:W-:-:S05]  /*0060*/  IMAD R9, R9, UR5, R0 ;  /* 0x0000000509097c24 */ /* 0x001fca000f8e0200 */
[----:B------:R-:W-:-:S13]  /*0070*/  ISETP.GE.AND P0, PT, R9, UR4, PT ;  /* 0x0000000409007c0c */ /* 0x000fda000bf06270 */
[----:B------:R-:W-:Y:S05]  /*0080*/  @P0 EXIT ;  /* 0x000000000000094d */ /* 0x000fea0003800000 */
[----:B------:R-:W0:Y:S01]  /*0090*/  LDC R12, c[0x0][0x3e0] ;  /* 0x0000f800ff0c7b82 */ /* 0x000e220000000800 */
[----:B------:R-:W1:Y:S01]  /*00a0*/  LDCU UR6, c[0x0][0x370] ;  /* 0x00006e00ff0677ac */ /* 0x000e620008000800 */
[----:B------:R-:W2:Y:S06]  /*00b0*/  LDCU.64 UR8, c[0x0][0x358] ;  /* 0x00006b00ff0877ac */ /* 0x000eac0008000a00 */
[----:B------:R-:W3:Y:S08]  /*00c0*/  LDC.64 R2, c[0x0][0x3b0] ;  /* 0x0000ec00ff027b82 */ /* 0x000ef00000000a00 */
[----:B------:R-:W4:Y:S01]  /*00d0*/  LDC.64 R4, c[0x0][0x3a0] ;  /* 0x0000e800ff047b82 */ /* 0x000f220000000a00 */
[----:B-1----:R-:W-:-:S12]  /*00e0*/  UIMAD UR5, UR5, UR6, URZ ;  /* 0x00000006050572a4 */ /* 0x002fd8000f8e02ff */
.L_x_108:
[----:B-1-3--:R-:W-:-:S05]  /*00f0*/  IMAD.WIDE R6, R9, 0x4, R2 ;  /* 0x0000000409067825 */ /* 0x00afca00078e0202 */
[----:B--2---:R-:W2:Y:S01]  /*0100*/  LDG.E R17, desc[UR8][R6.64] ;  /* 0x0000000806117981 */ /* 0x004ea2000c1e1900 */
[----:B------:R-:W-:Y:S01]  /*0110*/  BSSY.RECONVERGENT B0, `(.L_x_106) ;  /* 0x000001c000007945 */ /* 0x000fe20003800200 */
[----:B--2---:R-:W-:-:S13]  /*0120*/  ISETP.NE.AND P0, PT, R17, 0x7fffffff, PT ;  /* 0x7fffffff1100780c */ /* 0x004fda0003f05270 */
[----:B------:R-:W-:Y:S05]  /*0130*/  @!P0 BRA `(.L_x_107) ;  /* 0x0000000000648947 */ /* 0x000fea0003800000 */
[----:B0-----:R-:W-:Y:S02]  /*0140*/  IABS R13, R12 ;  /* 0x0000000c000d7213 */ /* 0x001fe40000000000 */
[----:B------:R-:W-:Y:S02]  /*0150*/  ISETP.GE.AND P2, PT, R9, RZ, PT ;  /* 0x000000ff0900720c */ /* 0x000fe40003f46270 */
[----:B------:R-:W0:Y:S08]  /*0160*/  I2F.RP R0, R13 ;  /* 0x0000000d00007306 */ /* 0x000e300000209400 */
[----:B0-----:R-:W0:Y:S02]  /*0170*/  MUFU.RCP R0, R0 ;  /* 0x0000000000007308 */ /* 0x001e240000001000 */
[----:B0-----:R-:W-:-:S06]  /*0180*/  VIADD R10, R0, 0xffffffe ;  /* 0x0ffffffe000a7836 */ /* 0x001fcc0000000000 */
[----:B------:R0:W1:Y:S02]  /*0190*/  F2I.FTZ.U32.TRUNC.NTZ R11, R10 ;  /* 0x0000000a000b7305 */ /* 0x000064000021f000 */
[----:B0-----:R-:W-:Y:S02]  /*01a0*/  HFMA2 R10, -RZ, RZ, 0, 0 ;  /* 0x00000000ff0a7431 */ /* 0x001fe400000001ff */
[----:B-1----:R-:W-:-:S04]  /*01b0*/  IMAD.MOV R8, RZ, RZ, -R11 ;  /* 0x000000ffff087224 */ /* 0x002fc800078e0a0b */
[----:B------:R-:W-:Y:S01]  /*01c0*/  IMAD R15, R8, R13, RZ ;  /* 0x0000000d080f7224 */ /* 0x000fe200078e02ff */
[----:B------:R-:W-:-:S03]  /*01d0*/  IABS R8, R9 ;  /* 0x0000000900087213 */ /* 0x000fc60000000000 */
[----:B------:R-:W-:-:S06]  /*01e0*/  IMAD.HI.U32 R11, R11, R15, R10 ;  /* 0x0000000f0b0b7227 */ /* 0x000fcc00078e000a */
[----:B------:R-:W-:-:S04]  /*01f0*/  IMAD.HI.U32 R11, R11, R8, RZ ;  /* 0x000000080b0b7227 */ /* 0x000fc800078e00ff */
[----:B------:R-:W-:-:S04]  /*0200*/  IMAD.MOV R11, RZ, RZ, -R11 ;  /* 0x000000ffff0b7224 */ /* 0x000fc800078e0a0b */
[----:B------:R-:W-:-:S05]  /*0210*/  IMAD R0, R13, R11, R8 ;  /* 0x0000000b0d007224 */ /* 0x000fca00078e0208 */
[----:B------:R-:W-:-:S13]  /*0220*/  ISETP.GT.U32.AND P0, PT, R13, R0, PT ;  /* 0x000000000d00720c */ /* 0x000fda0003f04070 */
[----:B------:R-:W-:Y:S02]  /*0230*/  @!P0 IADD3 R0, PT, PT, R0, -R13, RZ ;  /* 0x8000000d00008210 */ /* 0x000fe40007ffe0ff */
[----:B------:R-:W-:Y:S02]  /*0240*/  ISETP.NE.AND P0, PT, R12, RZ, PT ;  /* 0x000000ff0c00720c */ /* 0x000fe40003f05270 */
[----:B------:R-:W-:-:S13]  /*0250*/  ISETP.GT.U32.AND P1, PT, R13, R0, PT ;  /* 0x000000000d00720c */ /* 0x000fda0003f24070 */
[----:B------:R-:W-:-:S05]  /*0260*/  @!P1 IMAD.IADD R0, R0, 0x1, -R13 ;  /* 0x0000000100009824 */ /* 0x000fca00078e0a0d */
[----:B------:R-:W-:Y:S02]  /*0270*/  @!P2 IADD3 R0, PT, PT, -R0, RZ, RZ ;  /* 0x000000ff0000a210 */ /* 0x000fe40007ffe1ff */
[----:B------:R-:W-:-:S05]  /*0280*/  @!P0 LOP3.LUT R0, RZ, R12, RZ, 0x33, !PT ;  /* 0x0000000cff008212 */ /* 0x000fca00078e33ff */
[----:B----4-:R-:W-:-:S06]  /*0290*/  IMAD.WIDE R10, R0, 0x4, R4 ;  /* 0x00000004000a7825 */ /* 0x010fcc00078e0204 */
[----:B------:R-:W2:Y:S02]  /*02a0*/  LDG.E R10, desc[UR8][R10.64] ;  /* 0x000000080a0a7981 */ /* 0x000ea4000c1e1900 */
[----:B--2---:R-:W-:-:S05]  /*02b0*/  IMAD.IADD R13, R17, 0x1, -R10 ;  /* 0x00000001110d7824 */ /* 0x004fca00078e0a0a */
[----:B------:R1:W-:Y:S02]  /*02c0*/  STG.E desc[UR8][R6.64], R13 ;  /* 0x0000000d06007986 */ /* 0x0003e4000c101908 */
.L_x_107:
[----:B------:R-:W-:Y:S05]  /*02d0*/  BSYNC.RECONVERGENT B0 ;  /* 0x0000000000007941 */ /* 0x000fea0003800200 */
.L_x_106:
[----:B------:R-:W-:-:S04]  /*02e0*/  IADD3 R9, PT, PT, R9, UR5, RZ ;  /* 0x0000000509097c10 */ /* 0x000fc8000fffe0ff */
[----:B------:R-:W-:-:S13]  /*02f0*/  ISETP.GE.AND P0, PT, R9, UR4, PT ;  /* 0x0000000409007c0c */ /* 0x000fda000bf06270 */
[----:B------:R-:W-:Y:S05]  /*0300*/  @!P0 BRA `(.L_x_108) ;  /* 0xfffffffc00788947 */ /* 0x000fea000383ffff */
[----:B------:R-:W-:Y:S05]  /*0310*/  EXIT ;  /* 0x000000000000794d */ /* 0x000fea0003800000 */
.L_x_109:
        /* <DEDUP_REMOVED lines=14> */
.L_x_224:


//--------------------- .text._Z17global_sub_by_rowPiS_S_S_S_S_S_S_S_S_S_S_ii --------------------------
	.section	.text._Z17global_sub_by_rowPiS_S_S_S_S_S_S_S_S_S_S_ii,"ax",@progbits
	.align	128
        .global         _Z17global_sub_by_rowPiS_S_S_S_S_S_S_S_S_S_S_ii
        .type           _Z17global_sub_by_rowPiS_S_S_S_S_S_S_S_S_S_S_ii,@function
        .size           _Z17global_sub_by_rowPiS_S_S_S_S_S_S_S_S_S_S_ii,(.L_x_225 - _Z17global_sub_by_rowPiS_S_S_S_S_S_S_S_S_S_S_ii)
        .other          _Z17global_sub_by_rowPiS_S_S_S_S_S_S_S_S_S_S_ii,@"STO_CUDA_ENTRY STV_DEFAULT"
_Z17global_sub_by_rowPiS_S_S_S_S_S_S_S_S_S_S_ii:
.text._Z17global_sub_by_rowPiS_S_S_S_S_S_S_S_S_S_S_ii:
        /* <DEDUP_REMOVED lines=15> */
.L_x_112:
[----:B-1-3--:R-:W-:-:S05]  /*00f0*/  IMAD.WIDE R6, R9, 0x4, R2 ;  /* 0x0000000409067825 */ /* 0x00afca00078e0202 */
[----:B--2---:R-:W2:Y:S01]  /*0100*/  LDG.E R8, desc[UR8][R6.64] ;  /* 0x0000000806087981 */ /* 0x004ea2000c1e1900 */
[----:B------:R-:W-:Y:S01]  /*0110*/  BSSY.RECONVERGENT B0, `(.L_x_110) ;  /* 0x000001e000007945 */ /* 0x000fe20003800200 */
[----:B--2---:R-:W-:-:S13]  /*0120*/  ISETP.NE.AND P0, PT, R8, 0x7fffffff, PT ;  /* 0x7fffffff0800780c */ /* 0x004fda0003f05270 */
[----:B------:R-:W-:Y:S05]  /*0130*/  @!P0 BRA `(.L_x_111) ;  /* 0x00000000006c8947 */ /* 0x000fea0003800000 */
[----:B0-----:R-:W-:-:S04]  /*0140*/  IABS R13, R0 ;  /* 0x00000000000d7213 */ /* 0x001fc80000000000 */
        /* <DEDUP_REMOVED lines=8> */
[----:B------:R-:W-:Y:S01]  /*01d0*/  IMAD.HI.U32 R11, R11, R15, R10 ;  /* 0x0000000f0b0b7227 */ /* 0x000fe200078e000a */
[----:B------:R-:W-:-:S04]  /*01e0*/  LOP3.LUT R10, R9, R0, RZ, 0x3c, !PT ;  /* 0x00000000090a7212 */ /* 0x000fc800078e3cff */
[----:B------:R-:W-:Y:S01]  /*01f0*/  ISETP.GE.AND P1, PT, R10, RZ, PT ;  /* 0x000000ff0a00720c */ /* 0x000fe20003f26270 */
[----:B------:R-:W-:-:S04]  /*0200*/  IMAD.HI.U32 R11, R11, R14, RZ ;  /* 0x0000000e0b0b7227 */ /* 0x000fc800078e00ff */
[----:B------:R-:W-:-:S04]  /*0210*/  IMAD.MOV R12, RZ, RZ, -R11 ;  /* 0x000000ffff0c7224 */ /* 0x000fc800078e0a0b */
[----:B------:R-:W-:-:S05]  /*0220*/  IMAD R12, R13, R12, R14 ;  /* 0x0000000c0d0c7224 */ /* 0x000fca00078e020e */
[----:B------:R-:W-:-:S13]  /*0230*/  ISETP.GT.U32.AND P2, PT, R13, R12, PT ;  /* 0x0000000c0d00720c */ /* 0x000fda0003f44070 */
[----:B------:R-:W-:Y:S01]  /*0240*/  @!P2 IMAD.IADD R12, R12, 0x1, -R13 ;  /* 0x000000010c0ca824 */ /* 0x000fe200078e0a0d */
[----:B------:R-:W-:Y:S02]  /*0250*/  @!P2 IADD3 R11, PT, PT, R11, 0x1, RZ ;  /* 0x000000010b0ba810 */ /* 0x000fe40007ffe0ff */
[----:B------:R-:W-:Y:S02]  /*0260*/  ISETP.NE.AND P2, PT, R0, RZ, PT ;  /* 0x000000ff0000720c */ /* 0x000fe40003f45270 */
[----:B------:R-:W-:-:S13]  /*0270*/  ISETP.GE.U32.AND P0, PT, R12, R13, PT ;  /* 0x0000000d0c00720c */ /* 0x000fda0003f06070 */
[----:B------:R-:W-:-:S05]  /*0280*/  @P0 VIADD R11, R11, 0x1 ;  /* 0x000000010b0b0836 */ /* 0x000fca0000000000 */
[----:B------:R-:W-:Y:S02]  /*0290*/  @!P1 IADD3 R11, PT, PT, -R11, RZ, RZ ;  /* 0x000000ff0b0b9210 */ /* 0x000fe40007ffe1ff */
[----:B------:R-:W-:-:S05]  /*02a0*/  @!P2 LOP3.LUT R11, RZ, R0, RZ, 0x33, !PT ;  /* 0x00000000ff0ba212 */ /* 0x000fca00078e33ff */
[----:B----4-:R-:W-:-:S06]  /*02b0*/  IMAD.WIDE R10, R11, 0x4, R4 ;  /* 0x000000040b0a7825 */ /* 0x010fcc00078e0204 */
[----:B------:R-:W2:Y:S02]  /*02c0*/  LDG.E R11, desc[UR8][R10.64] ;  /* 0x000000080a0b7981 */ /* 0x000ea4000c1e1900 */
[----:B--2---:R-:W-:-:S05]  /*02d0*/  IMAD.IADD R13, R8, 0x1, -R11 ;  /* 0x00000001080d7824 */ /* 0x004fca00078e0a0b */
[----:B------:R1:W-:Y:S02]  /*02e0*/  STG.E desc[UR8][R6.64], R13 ;  /* 0x0000000d06007986 */ /* 0x0003e4000c101908 */
.L_x_111:
[----:B------:R-:W-:Y:S05]  /*02f0*/  BSYNC.RECONVERGENT B0 ;  /* 0x0000000000007941 */ /* 0x000fea0003800200 */
.L_x_110:
[----:B------:R-:W-:-:S04]  /*0300*/  IADD3 R9, PT, PT, R9, UR5, RZ ;  /* 0x0000000509097c10 */ /* 0x000fc8000fffe0ff */
[----:B------:R-:W-:-:S13]  /*0310*/  ISETP.GE.AND P0, PT, R9, UR4, PT ;  /* 0x0000000409007c0c */ /* 0x000fda000bf06270 */
[----:B------:R-:W-:Y:S05]  /*0320*/  @!P0 BRA `(.L_x_112) ;  /* 0xfffffffc00708947 */ /* 0x000fea000383ffff */
[----:B------:R-:W-:Y:S05]  /*0330*/  EXIT ;  /* 0x000000000000794d */ /* 0x000fea0003800000 */
.L_x_113:
        /* <DEDUP_REMOVED lines=12> */
.L_x_225:


//--------------------- .text._Z17global_calc_gammaPiS_S_S_S_S_S_S_S_S_S_S_ii --------------------------
	.section	.text._Z17global_calc_gammaPiS_S_S_S_S_S_S_S_S_S_S_ii,"ax",@progbits
	.align	128
        .global         _Z17global_calc_gammaPiS_S_S_S_S_S_S_S_S_S_S_ii
        .type           _Z17global_calc_gammaPiS_S_S_S_S_S_S_S_S_S_S_ii,@function
        .size           _Z17global_calc_gammaPiS_S_S_S_S_S_S_S_S_S_S_ii,(.L_x_226 - _Z17global_calc_gammaPiS_S_S_S_S_S_S_S_S_S_S_ii)
        .other          _Z17global_calc_gammaPiS_S_S_S_S_S_S_S_S_S_S_ii,@"STO_CUDA_ENTRY STV_DEFAULT"
_Z17global_calc_gammaPiS_S_S_S_S_S_S_S_S_S_S_ii:
.text._Z17global_calc_gammaPiS_S_S_S_S_S_S_S_S_S_S_ii:
        /* <DEDUP_REMOVED lines=11> */
[----:B------:R-:W-:Y:S01]  /*00b0*/  UISETP.GT.AND UP0, UPT, UR7, 0x2, UPT ;  /* 0x000000020700788c */ /* 0x000fe2000bf04270 */
[----:B------:R-:W2:Y:S05]  /*00c0*/  LDCU.64 UR12, c[0x0][0x358] ;  /* 0x00006b00ff0c77ac */ /* 0x000eaa0008000a00 */
[----:B------:R-:W3:Y:S08]  /*00d0*/  LDC.64 R2, c[0x0][0x3b0] ;  /* 0x0000ec00ff027b82 */ /* 0x000ef00000000a00 */
[----:B------:R-:W4:Y:S01]  /*00e0*/  LDC.64 R4, c[0x0][0x398] ;  /* 0x0000e600ff047b82 */ /* 0x000f220000000a00 */
[----:B-1----:R-:W-:Y:S01]  /*00f0*/  UIMAD UR4, UR4, UR5, URZ ;  /* 0x00000005040472a4 */ /* 0x002fe2000f8e02ff */
[----:B------:R-:W-:Y:S11]  /*0100*/  BRA.U UP0, `(.L_x_114) ;  /* 0x0000000500287547 */ /* 0x000ff6000b800000 */
.L_x_117:
[----:B---3--:R-:W-:-:S06]  /*0110*/  IMAD.WIDE R8, R21, 0x4, R2 ;  /* 0x0000000415087825 */ /* 0x008fcc00078e0202 */
[----:B--2---:R-:W2:Y:S01]  /*0120*/  LDG.E R8, desc[UR12][R8.64] ;  /* 0x0000000c08087981 */ /* 0x004ea2000c1e1900 */
[----:B------:R-:W-:Y:S01]  /*0130*/  BSSY.RECONVERGENT B0, `(.L_x_115) ;  /* 0x0000042000007945 */ /* 0x000fe20003800200 */
[----:B----4-:R-:W-:-:S04]  /*0140*/  IMAD.WIDE R6, R21, 0x4, R4 ;  /* 0x0000000415067825 */ /* 0x010fc800078e0204 */
[----:B------:R-:W-:Y:S01]  /*0150*/  IMAD.MOV.U32 R11, RZ, RZ, -0x80000000 ;  /* 0x80000000ff0b7424 */ /* 0x000fe200078e00ff */
[----:B--2---:R-:W-:-:S13]  /*0160*/  ISETP.NE.AND P0, PT, R8, RZ, PT ;  /* 0x000000ff0800720c */ /* 0x004fda0003f05270 */
[----:B------:R-:W-:Y:S05]  /*0170*/  @P0 BRA `(.L_x_116) ;  /* 0x0000000000f40947 */ /* 0x000fea0003800000 */
[----:B0-----:R-:W-:Y:S02]  /*0180*/  IABS R8, R0 ;  /* 0x0000000000087213 */ /* 0x001fe40000000000 */
[----:B------:R-:W-:Y:S02]  /*0190*/  IABS R12, R21 ;  /* 0x00000015000c7213 */ /* 0x000fe40000000000 */
[----:B------:R-:W0:Y:S08]  /*01a0*/  I2F.RP R9, R8 ;  /* 0x0000000800097306 */ /* 0x000e300000209400 */
[----:B0-----:R-:W0:Y:S02]  /*01b0*/  MUFU.RCP R9, R9 ;  /* 0x0000000900097308 */ /* 0x001e240000001000 */
[----:B0-----:R-:W-:-:S06]  /*01c0*/  VIADD R10, R9, 0xffffffe ;  /* 0x0ffffffe090a7836 */ /* 0x001fcc0000000000 */
[----:B------:R0:W1:Y:S02]  /*01d0*/  F2I.FTZ.U32.TRUNC.NTZ R11, R10 ;  /* 0x0000000a000b7305 */ /* 0x000064000021f000 */
[----:B0-----:R-:W-:Y:S02]  /*01e0*/  HFMA2 R10, -RZ, RZ, 0, 0 ;  /* 0x00000000ff0a7431 */ /* 0x001fe400000001ff */
[----:B-1----:R-:W-:-:S04]  /*01f0*/  IMAD.MOV R13, RZ, RZ, -R11 ;  /* 0x000000ffff0d7224 */ /* 0x002fc800078e0a0b */
[----:B------:R-:W-:-:S04]  /*0200*/  IMAD R13, R13, R8, RZ ;  /* 0x000000080d0d7224 */ /* 0x000fc800078e02ff */
[----:B------:R-:W-:Y:S01]  /*0210*/  IMAD.HI.U32 R11, R11, R13, R10 ;  /* 0x0000000d0b0b7227 */ /* 0x000fe200078e000a */
[----:B------:R-:W-:-:S03]  /*0220*/  LOP3.LUT R10, RZ, R0, RZ, 0x33, !PT ;  /* 0x00000000ff0a7212 */ /* 0x000fc600078e33ff */
[----:B------:R-:W-:-:S04]  /*0230*/  IMAD.MOV.U32 R13, RZ, RZ, R12 ;  /* 0x000000ffff0d7224 */ /* 0x000fc800078e000c */
[----:B------:R-:W-:-:S04]  /*0240*/  IMAD.HI.U32 R12, R11, R13, RZ ;  /* 0x0000000d0b0c7227 */ /* 0x000fc800078e00ff */
[----:B------:R-:W-:-:S04]  /*0250*/  IMAD.MOV R9, RZ, RZ, -R12 ;  /* 0x000000ffff097224 */ /* 0x000fc800078e0a0c */
[----:B------:R-:W-:-:S05]  /*0260*/  IMAD R9, R8, R9, R13 ;  /* 0x0000000908097224 */ /* 0x000fca00078e020d */
[----:B------:R-:W-:-:S13]  /*0270*/  ISETP.GT.U32.AND P1, PT, R8, R9, PT ;  /* 0x000000090800720c */ /* 0x000fda0003f24070 */
[----:B------:R-:W-:Y:S01]  /*0280*/  @!P1 IADD3 R9, PT, PT, R9, -R8, RZ ;  /* 0x8000000809099210 */ /* 0x000fe20007ffe0ff */
[----:B------:R-:W-:-:S03]  /*0290*/  @!P1 VIADD R12, R12, 0x1 ;  /* 0x000000010c0c9836 */ /* 0x000fc60000000000 */
[----:B------:R-:W-:Y:S02]  /*02a0*/  ISETP.GE.U32.AND P0, PT, R9, R8, PT ;  /* 0x000000080900720c */ /* 0x000fe40003f06070 */
[----:B------:R-:W-:-:S04]  /*02b0*/  LOP3.LUT R9, R21, R0, RZ, 0x3c, !PT ;  /* 0x0000000015097212 */ /* 0x000fc800078e3cff */
[----:B------:R-:W-:-:S07]  /*02c0*/  ISETP.GE.AND P2, PT, R9, RZ, PT ;  /* 0x000000ff0900720c */ /* 0x000fce0003f46270 */
[----:B------:R-:W-:Y:S01]  /*02d0*/  @P0 VIADD R12, R12, 0x1 ;  /* 0x000000010c0c0836 */ /* 0x000fe20000000000 */
[----:B------:R-:W-:-:S05]  /*02e0*/  ISETP.NE.AND P0, PT, R0, RZ, PT ;  /* 0x000000ff0000720c */ /* 0x000fca0003f05270 */
[----:B------:R-:W-:-:S04]  /*02f0*/  @!P2 IADD3 R12, PT, PT, -R12, RZ, RZ ;  /* 0x000000ff0c0ca210 */ /* 0x000fc80007ffe1ff */
[----:B------:R-:W-:-:S04]  /*0300*/  SEL R15, R10, R12, !P0 ;  /* 0x0000000c0a0f7207 */ /* 0x000fc80004000000 */
[----:B------:R-:W-:Y:S01]  /*0310*/  IADD3 R17, PT, PT, R15, 0x1, RZ ;  /* 0x000000010f117810 */ /* 0x000fe20007ffe0ff */
[----:B------:R-:W-:-:S03]  /*0320*/  IMAD.MOV R9, RZ, RZ, -R15 ;  /* 0x000000ffff097224 */ /* 0x000fc600078e0a0f */
[----:B------:R-:W-:Y:S01]  /*0330*/  IABS R14, R17 ;  /* 0x00000011000e7213 */ /* 0x000fe20000000000 */
[----:B------:R-:W-:-:S04]  /*0340*/  IMAD R9, R0, R9, R21 ;  /* 0x0000000900097224 */ /* 0x000fc800078e0215 */
[----:B------:R-:W-:-:S05]  /*0350*/  VIADD R16, R9, 0x1 ;  /* 0x0000000109107836 */ /* 0x000fca0000000000 */
[----:B------:R-:W-:-:S05]  /*0360*/  IABS R13, R16 ;  /* 0x00000010000d7213 */ /* 0x000fca0000000000 */
[----:B------:R-:W-:-:S04]  /*0370*/  IMAD.HI.U32 R12, R11, R13, RZ ;  /* 0x0000000d0b0c7227 */ /* 0x000fc800078e00ff */
[----:B------:R-:W-:Y:S02]  /*0380*/  IMAD.MOV R12, RZ, RZ, -R12 ;  /* 0x000000ffff0c7224 */ /* 0x000fe400078e0a0c */
[----:B------:R-:W-:-:S04]  /*0390*/  IMAD.HI.U32 R11, R11, R14, RZ ;  /* 0x0000000e0b0b7227 */ /* 0x000fc800078e00ff */
[----:B------:R-:W-:Y:S02]  /*03a0*/  IMAD R13, R8, R12, R13 ;  /* 0x0000000c080d7224 */ /* 0x000fe400078e020d */
[----:B------:R-:W-:-:S03]  /*03b0*/  IMAD.MOV R11, RZ, RZ, -R11 ;  /* 0x000000ffff0b7224 */ /* 0x000fc600078e0a0b */
[C---:B------:R-:W-:Y:S01]  /*03c0*/  ISETP.GT.U32.AND P1, PT, R8.reuse, R13, PT ;  /* 0x0000000d0800720c */ /* 0x040fe20003f24070 */
[----:B------:R-:W-:-:S05]  /*03d0*/  IMAD R11, R8, R11, R14 ;  /* 0x0000000b080b7224 */ /* 0x000fca00078e020e */
[----:B------:R-:W-:-:S07]  /*03e0*/  ISETP.GT.U32.AND P2, PT, R8, R11, PT ;  /* 0x0000000b0800720c */ /* 0x000fce0003f44070 */
[----:B------:R-:W-:-:S04]  /*03f0*/  @!P1 IADD3 R13, PT, PT, R13, -R8, RZ ;  /* 0x800000080d0d9210 */ /* 0x000fc80007ffe0ff */
[----:B------:R-:W-:Y:S02]  /*0400*/  ISETP.GT.U32.AND P1, PT, R8, R13, PT ;  /* 0x0000000d0800720c */ /* 0x000fe40003f24070 */
[----:B------:R-:W-:Y:S01]  /*0410*/  @!P2 IMAD.IADD R11, R11, 0x1, -R8 ;  /* 0x000000010b0ba824 */ /* 0x000fe200078e0a08 */
[----:B------:R-:W-:-:S04]  /*0420*/  ISETP.GE.AND P2, PT, R16, RZ, PT ;  /* 0x000000ff1000720c */ /* 0x000fc80003f46270 */
[----:B------:R-:W-:-:S06]  /*0430*/  ISETP.GT.U32.AND P3, PT, R8, R11, PT ;  /* 0x0000000b0800720c */ /* 0x000fcc0003f64070 */
[----:B------:R-:W-:Y:S01]  /*0440*/  @!P1 IMAD.IADD R13, R13, 0x1, -R8 ;  /* 0x000000010d0d9824 */ /* 0x000fe200078e0a08 */
[----:B------:R-:W-:-:S04]  /*0450*/  ISETP.GE.AND P1, PT, R17, RZ, PT ;  /* 0x000000ff1100720c */ /* 0x000fc80003f26270 */
[----:B------:R-:W-:Y:S02]  /*0460*/  @!P2 IADD3 R13, PT, PT, -R13, RZ, RZ ;  /* 0x000000ff0d0da210 */ /* 0x000fe40007ffe1ff */
[----:B------:R-:W-:Y:S02]  /*0470*/  @!P3 IMAD.IADD R11, R11, 0x1, -R8 ;  /* 0x000000010b0bb824 */ /* 0x000fe400078e0a08 */
[----:B------:R-:W-:-:S05]  /*0480*/  SEL R13, R10, R13, !P0 ;  /* 0x0000000d0a0d7207 */ /* 0x000fca0004000000 */
[----:B------:R-:W-:Y:S02]  /*0490*/  IMAD R13, R15, R0, R13 ;  /* 0x000000000f0d7224 */ /* 0x000fe400078e020d */
[----:B------:R-:W-:Y:S02]  /*04a0*/  @!P1 IMAD.MOV R11, RZ, RZ, -R11 ;  /* 0x000000ffff0b9224 */ /* 0x000fe400078e0a0b */
[----:B------:R-:W-:-:S03]  /*04b0*/  IMAD.WIDE R12, R13, 0x4, R2 ;  /* 0x000000040d0c7825 */ /* 0x000fc600078e0202 */
[----:B------:R-:W-:-:S03]  /*04c0*/  SEL R10, R10, R11, !P0 ;  /* 0x0000000b0a0a7207 */ /* 0x000fc60004000000 */
[----:B------:R-:W2:Y:S02]  /*04d0*/  LDG.E R13, desc[UR12][R12.64] ;  /* 0x0000000c0c0d7981 */ /* 0x000ea4000c1e1900 */
[----:B------:R-:W-:-:S04]  /*04e0*/  IMAD R9, R10, R0, R9 ;  /* 0x000000000a097224 */ /* 0x000fc800078e0209 */
[----:B------:R-:W-:-:S05]  /*04f0*/  IMAD.WIDE R8, R9, 0x4, R2 ;  /* 0x0000000409087825 */ /* 0x000fca00078e0202 */
[----:B------:R-:W3:Y:S01]  /*0500*/  LDG.E R11, desc[UR12][R8.64] ;  /* 0x0000000c080b7981 */ /* 0x000ee2000c1e1900 */
[----:B--2---:R-:W-:-:S13]  /*0510*/  ISETP.NE.AND P0, PT, R13, 0x7fffffff, PT ;  /* 0x7fffffff0d00780c */ /* 0x004fda0003f05270 */
[----:B---3--:R-:W-:-:S04]  /*0520*/  @P0 ISETP.NE.AND P1, PT, R11, 0x7fffffff, PT ;  /* 0x7fffffff0b00080c */ /* 0x008fc80003f25270 */
[----:B------:R-:W-:-:S04]  /*0530*/  @P0 SEL R10, R11, RZ, P1 ;  /* 0x000000ff0b0a0207 */ /* 0x000fc80000800000 */
[----:B------:R-:W-:-:S07]  /*0540*/  @P0 IADD3 R11, PT, PT, R13, R10, RZ ;  /* 0x0000000a0d0b0210 */ /* 0x000fce0007ffe0ff */
.L_x_116:
[----:B------:R-:W-:Y:S05]  /*0550*/  BSYNC.RECONVERGENT B0 ;  /* 0x0000000000007941 */ /* 0x000fea0003800200 */
.L_x_115:
[----:B------:R1:W-:Y:S01]  /*0560*/  STG.E desc[UR12][R6.64], R11 ;  /* 0x0000000b06007986 */ /* 0x0003e2000c10190c */
[----:B------:R-:W-:-:S05]  /*0570*/  VIADD R21, R21, UR4 ;  /* 0x0000000415157c36 */ /* 0x000fca0008000000 */
[----:B------:R-:W-:-:S13]  /*0580*/  ISETP.GE.AND P0, PT, R21, UR8, PT ;  /* 0x0000000815007c0c */ /* 0x000fda000bf06270 */
[----:B-1----:R-:W-:Y:S05]  /*0590*/  @!P0 BRA `(.L_x_117) ;  /* 0xfffffff800dc8947 */ /* 0x002fea000383ffff */
[----:B------:R-:W-:Y:S05]  /*05a0*/  EXIT ;  /* 0x000000000000794d */ /* 0x000fea0003800000 */
.L_x_114:
[----:B------:R-:W-:Y:S02]  /*05b0*/  UIADD3 UR9, UPT, UPT, UR7, -0x2, URZ ;  /* 0xfffffffe07097890 */ /* 0x000fe4000fffe0ff */
[----:B------:R-:W-:Y:S02]  /*05c0*/  UIADD3 UR10, UPT, UPT, UR7, -0x3, URZ ;  /* 0xfffffffd070a7890 */ /* 0x000fe4000fffe0ff */
[----:B------:R-:W-:Y:S02]  /*05d0*/  ULOP3.LUT UR6, UR9, 0xfffffffc, URZ, 0xc0, !UPT ;  /* 0xfffffffc09067892 */ /* 0x000fe4000f8ec0ff */
[----:B------:R-:W-:Y:S02]  /*05e0*/  ULOP3.LUT UR5, UR7, 0x3, URZ, 0xc0, !UPT ;  /* 0x0000000307057892 */ /* 0x000fe4000f8ec0ff */
[----:B------:R-:W-:Y:S02]  /*05f0*/  UISETP.GE.U32.AND UP0, UPT, UR10, 0x3, UPT ;  /* 0x000000030a00788c */ /* 0x000fe4000bf06070 */
[----:B------:R-:W-:-:S02]  /*0600*/  UIADD3 UR7, UPT, UPT, -UR6, URZ, URZ ;  /* 0x000000ff06077290 */ /* 0x000fc4000fffe1ff */
[----:B------:R-:W-:-:S11]  /*0610*/  UISETP.NE.AND UP1, UPT, UR5, 0x3, UPT ;  /* 0x000000030500788c */ /* 0x000fd6000bf25270 */
.L_x_124:
[----:B------:R-:W3:Y:S02]  /*0620*/  LDCU.64 UR10, c[0x0][0x3b0] ;  /* 0x00007600ff0a77ac */ /* 0x000ee40008000a00 */
[----:B---3--:R-:W-:Y:S01]  /*0630*/  MOV R3, UR11 ;  /* 0x0000000b00037c02 */ /* 0x008fe20008000f00 */
[----:B------:R-:W-:-:S04]  /*0640*/  IMAD.U32 R2, RZ, RZ, UR10 ;  /* 0x0000000aff027e24 */ /* 0x000fc8000f8e00ff */
[----:B0---4-:R-:W-:-:S06]  /*0650*/  IMAD.WIDE R4, R21, 0x4, R2 ;  /* 0x0000000415047825 */ /* 0x011fcc00078e0202 */
[----:B--2---:R-:W2:Y:S01]  /*0660*/  LDG.E R4, desc[UR12][R4.64] ;  /* 0x0000000c04047981 */ /* 0x004ea2000c1e1900 */
[----:B------:R-:W-:Y:S01]  /*0670*/  BSSY.RECONVERGENT B0, `(.L_x_118) ;  /* 0x0000148000007945 */ /* 0x000fe20003800200 */
[----:B------:R-:W-:Y:S01]  /*0680*/  IMAD.MOV.U32 R19, RZ, RZ, -0x80000000 ;  /* 0x80000000ff137424 */ /* 0x000fe200078e00ff */
[----:B--2---:R-:W-:-:S13]  /*0690*/  ISETP.NE.AND P0, PT, R4, RZ, PT ;  /* 0x000000ff0400720c */ /* 0x004fda0003f05270 */
[----:B------:R-:W-:Y:S05]  /*06a0*/  @P0 BRA `(.L_x_119) ;  /* 0x0000001400100947 */ /* 0x000fea0003800000 */
[----:B------:R-:W0:Y:S01]  /*06b0*/  LDCU UR5, c[0x0][0x3e0] ;  /* 0x00007c00ff0577ac */ /* 0x000e220008000800 */
[----:B------:R-:W-:Y:S01]  /*06c0*/  IABS R6, R21 ;  /* 0x0000001500067213 */ /* 0x000fe20000000000 */
[----:B0-----:R-:W-:-:S05]  /*06d0*/  IMAD.U32 R0, RZ, RZ, UR5 ;  /* 0x00000005ff007e24 */ /* 0x001fca000f8e00ff */
[-C--:B------:R-:W-:Y:S02]  /*06e0*/  IABS R18, R0.reuse ;  /* 0x0000000000127213 */ /* 0x080fe40000000000 */
[----:B------:R-:W-:Y:S02]  /*06f0*/  ISETP.NE.AND P6, PT, R0, RZ, PT ;  /* 0x000000ff0000720c */ /* 0x000fe40003fc5270 */
[----:B------:R-:W0:Y:S01]  /*0700*/  I2F.RP R7, R18 ;  /* 0x0000001200077306 */ /* 0x000e220000209400 */
[----:B------:R-:W-:Y:S01]  /*0710*/  IMAD.MOV.U32 R16, RZ, RZ, R18 ;  /* 0x000000ffff107224 */ /* 0x000fe200078e0012 */
[----:B------:R-:W-:-:S06]  /*0720*/  LOP3.LUT R14, RZ, R0, RZ, 0x33, !PT ;  /* 0x00000000ff0e7212 */ /* 0x000fcc00078e33ff */
[----:B0-----:R-:W0:Y:S02]  /*0730*/  MUFU.RCP R7, R7 ;  /* 0x0000000700077308 */ /* 0x001e240000001000 */
[----:B0-----:R-:W-:-:S06]  /*0740*/  IADD3 R8, PT, PT, R7, 0xffffffe, RZ ;  /* 0x0ffffffe07087810 */ /* 0x001fcc0007ffe0ff */
[----:B------:R-:W0:Y:S02]  /*0750*/  F2I.FTZ.U32.TRUNC.NTZ R5, R8 ;  /* 0x0000000800057305 */ /* 0x000e24000021f000 */
[----:B0-----:R-:W-:-:S04]  /*0760*/  IMAD R4, R5, R18, RZ ;  /* 0x0000001205047224 */ /* 0x001fc800078e02ff */
[----:B------:R-:W-:Y:S02]  /*0770*/  IMAD.MOV R17, RZ, RZ, -R4 ;  /* 0x000000ffff117224 */ /* 0x000fe400078e0a04 */
[----:B------:R-:W-:-:S04]  /*0780*/  IMAD.MOV.U32 R4, RZ, RZ, RZ ;  /* 0x000000ffff047224 */ /* 0x000fc800078e00ff */
[----:B------:R-:W-:Y:S01]  /*0790*/  IMAD.HI.U32 R17, R5, R17, R4 ;  /* 0x0000001105117227 */ /* 0x000fe200078e0004 */
[----:B------:R-:W-:-:S05]  /*07a0*/  MOV R5, R6 ;  /* 0x0000000600057202 */ /* 0x000fca0000000f00 */
        /* <DEDUP_REMOVED lines=9> */
[----:B------:R-:W-:-:S06]  /*0840*/  @P0 VIADD R4, R4, 0x1 ;  /* 0x0000000104040836 */ /* 0x000fcc0000000000 */
[----:B------:R-:W-:-:S04]  /*0850*/  @!P2 IADD3 R4, PT, PT, -R4, RZ, RZ ;  /* 0x000000ff0404a210 */ /* 0x000fc80007ffe1ff */
[----:B------:R-:W-:-:S05]  /*0860*/  SEL R15, R14, R4, !P6 ;  /* 0x000000040e0f7207 */ /* 0x000fca0007000000 */
[----:B------:R-:W-:Y:S02]  /*0870*/  IMAD.MOV R13, RZ, RZ, -R15 ;  /* 0x000000ffff0d7224 */ /* 0x000fe400078e0a0f */
[----:B------:R-:W-:Y:S02]  /*0880*/  VIADD R10, R15, 0x1 ;  /* 0x000000010f0a7836 */ /* 0x000fe40000000000 */
[----:B------:R-:W-:-:S03]  /*0890*/  IMAD R13, R0, R13, R21 ;  /* 0x0000000d000d7224 */ /* 0x000fc600078e0215 */
[----:B------:R-:W-:Y:S02]  /*08a0*/  IABS R7, R10 ;  /* 0x0000000a00077213 */ /* 0x000fe40000000000 */
[----:B------:R-:W-:Y:S02]  /*08b0*/  IADD3 R9, PT, PT, R13, 0x1, RZ ;  /* 0x000000010d097810 */ /* 0x000fe40007ffe0ff */
[----:B------:R-:W-:Y:S01]  /*08c0*/  ISETP.GE.AND P3, PT, R10, RZ, PT ;  /* 0x000000ff0a00720c */ /* 0x000fe20003f66270 */
[----:B------:R-:W-:Y:S01]  /*08d0*/  IMAD.HI.U32 R5, R17, R7, RZ ;  /* 0x0000000711057227 */ /* 0x000fe200078e00ff */
[----:B------:R-:W-:-:S03]  /*08e0*/  IABS R6, R9 ;  /* 0x0000000900067213 */ /* 0x000fc60000000000 */
[----:B------:R-:W-:Y:S02]  /*08f0*/  IMAD.MOV R8, RZ, RZ, -R5 ;  /* 0x000000ffff087224 */ /* 0x000fe400078e0a05 */
[----:B------:R-:W-:-:S04]  /*0900*/  IMAD.HI.U32 R4, R17, R6, RZ ;  /* 0x0000000611047227 */ /* 0x000fc800078e00ff */
[----:B------:R-:W-:Y:S02]  /*0910*/  IMAD.MOV R5, RZ, RZ, -R4 ;  /* 0x000000ffff057224 */ /* 0x000fe400078e0a04 */
[C---:B------:R-:W-:Y:S02]  /*0920*/  IMAD R7, R18.reuse, R8, R7 ;  /* 0x0000000812077224 */ /* 0x040fe400078e0207 */
[----:B------:R-:W-:-:S03]  /*0930*/  IMAD R5, R18, R5, R6 ;  /* 0x0000000512057224 */ /* 0x000fc600078e0206 */
[C---:B------:R-:W-:Y:S02]  /*0940*/  ISETP.GT.U32.AND P1, PT, R16.reuse, R7, PT ;  /* 0x000000071000720c */ /* 0x040fe40003f24070 */
[----:B------:R-:W-:-:S11]  /*0950*/  ISETP.GT.U32.AND P0, PT, R16, R5, PT ;  /* 0x000000051000720c */ /* 0x000fd60003f04070 */
[----:B------:R-:W-:Y:S02]  /*0960*/  @!P1 IADD3 R7, PT, PT, R7, -R18, RZ ;  /* 0x8000001207079210 */ /* 0x000fe40007ffe0ff */
[----:B------:R-:W-:Y:S01]  /*0970*/  @!P0 IMAD.IADD R5, R5, 0x1, -R18 ;  /* 0x0000000105058824 */ /* 0x000fe200078e0a12 */
[----:B------:R-:W-:Y:S02]  /*0980*/  ISETP.GE.AND P1, PT, R9, RZ, PT ;  /* 0x000000ff0900720c */ /* 0x000fe40003f26270 */
[C---:B------:R-:W-:Y:S02]  /*0990*/  ISETP.GT.U32.AND P2, PT, R16.reuse, R7, PT ;  /* 0x000000071000720c */ /* 0x040fe40003f44070 */
[----:B------:R-:W-:-:S11]  /*09a0*/  ISETP.GT.U32.AND P0, PT, R16, R5, PT ;  /* 0x000000051000720c */ /* 0x000fd60003f04070 */
[----:B------:R-:W-:Y:S02]  /*09b0*/  @!P2 IMAD.IADD R7, R7, 0x1, -R18 ;  /* 0x000000010707a824 */ /* 0x000fe400078e0a12 */
[----:B------:R-:W-:Y:S02]  /*09c0*/  @!P0 IADD3 R5, PT, PT, R5, -R18, RZ ;  /* 0x8000001205058210 */ /* 0x000fe40007ffe0ff */
[----:B------:R-:W-:-:S03]  /*09d0*/  @!P3 IMAD.MOV R7, RZ, RZ, -R7 ;  /* 0x000000ffff07b224 */ /* 0x000fc600078e0a07 */
[----:B------:R-:W-:Y:S02]  /*09e0*/  @!P1 IMAD.MOV R5, RZ, RZ, -R5 ;  /* 0x000000ffff059224 */ /* 0x000fe400078e0a05 */
[----:B------:R-:W-:-:S03]  /*09f0*/  SEL R7, R14, R7, !P6 ;  /* 0x000000070e077207 */ /* 0x000fc60007000000 */
[----:B------:R-:W-:Y:S02]  /*0a00*/  SEL R5, R14, R5, !P6 ;  /* 0x000000050e057207 */ /* 0x000fe40007000000 */
[----:B------:R-:W-:-:S03]  /*0a10*/  IMAD R9, R7, R0, R13 ;  /* 0x0000000007097224 */ /* 0x000fc600078e020d */
[----:B------:R-:W-:Y:S02]  /*0a20*/  IMAD R7, R15, R0, R5 ;  /* 0x000000000f077224 */ /* 0x000fe400078e0205 */
[----:B------:R-:W-:-:S04]  /*0a30*/  IMAD.WIDE R4, R9, 0x4, R2 ;  /* 0x0000000409047825 */ /* 0x000fc800078e0202 */
[----:B------:R-:W-:Y:S01]  /*0a40*/  IMAD.WIDE R6, R7, 0x4, R2 ;  /* 0x0000000407067825 */ /* 0x000fe200078e0202 */
[----:B------:R0:W5:Y:S04]  /*0a50*/  LDG.E R19, desc[UR12][R4.64] ;  /* 0x0000000c04137981 */ /* 0x000168000c1e1900 */
[----:B------:R0:W5:Y:S01]  /*0a60*/  LDG.E R12, desc[UR12][R6.64] ;  /* 0x0000000c060c7981 */ /* 0x000162000c1e1900 */
[----:B------:R-:W-:Y:S01]  /*0a70*/  UMOV UR5, 0x2 ;  /* 0x0000000200057882 */ /* 0x000fe20000000000 */
[----:B------:R-:W-:Y:S05]  /*0a80*/  BRA.U !UP0, `(.L_x_120) ;  /* 0x00000009086c7547 */ /* 0x000fea000b800000 */
[----:B------:R-:W1:Y:S01]  /*0a90*/  LDC R0, c[0x0][0x3e0] ;  /* 0x0000f800ff007b82 */ /* 0x000e620000000800 */
[----:B------:R-:W-:Y:S01]  /*0aa0*/  MOV R20, R13 ;  /* 0x0000000d00147202 */ /* 0x000fe20000000f00 */
[----:B------:R-:W-:Y:S01]  /*0ab0*/  IMAD.MOV.U32 R22, RZ, RZ, R15 ;  /* 0x000000ffff167224 */ /* 0x000fe200078e000f */
[----:B------:R-:W2:Y:S01]  /*0ac0*/  LDCU.64 UR10, c[0x0][0x3b0] ;  /* 0x00007600ff0a77ac */ /* 0x000ea20008000a00 */
[----:B------:R-:W-:Y:S01]  /*0ad0*/  UMOV UR5, 0x5 ;  /* 0x0000000500057882 */ /* 0x000fe20000000000 */
[----:B------:R-:W-:-:S05]  /*0ae0*/  UMOV UR6, UR7 ;  /* 0x0000000700067c82 */ /* 0x000fca0008000000 */
.L_x_121:
[----:B-1----:R-:W-:Y:S01]  /*0af0*/  IABS R18, R0 ;  /* 0x0000000000127213 */ /* 0x002fe20000000000 */
[----:B------:R-:W-:Y:S01]  /*0b00*/  VIADD R2, R20, 0x2 ;  /* 0x0000000214027836 */ /* 0x000fe20000000000 */
[----:B------:R-:W-:Y:S02]  /*0b10*/  IADD3 R8, PT, PT, R22, 0x3, RZ ;  /* 0x0000000316087810 */ /* 0x000fe40007ffe0ff */
[----:B0-----:R-:W0:Y:S02]  /*0b20*/  I2F.RP R6, R18 ;  /* 0x0000001200067306 */ /* 0x001e240000209400 */
[----:B------:R-:W-:Y:S02]  /*0b30*/  IABS R3, R2 ;  /* 0x0000000200037213 */ /* 0x000fe40000000000 */
[----:B------:R-:W-:Y:S01]  /*0b40*/  ISETP.GE.AND P3, PT, R2, RZ, PT ;  /* 0x000000ff0200720c */ /* 0x000fe20003f66270 */
[----:B------:R-:W-:Y:S01]  /*0b50*/  VIADD R2, R20, 0x5 ;  /* 0x0000000514027836 */ /* 0x000fe20000000000 */
[----:B------:R-:W-:Y:S01]  /*0b60*/  IABS R29, R8 ;  /* 0x00000008001d7213 */ /* 0x000fe20000000000 */
[----:B------:R-:W-:-:S03]  /*0b70*/  IMAD.HI.U32 R17, R17, R3, RZ ;  /* 0x0000000311117227 */ /* 0x000fc600078e00ff */
[----:B------:R-:W-:Y:S02]  /*0b80*/  IABS R27, R2 ;  /* 0x00000002001b7213 */ /* 0x000fe40000000000 */
[----:B------:R-:W-:Y:S01]  /*0b90*/  IADD3 R17, PT, PT, -R17, RZ, RZ ;  /* 0x000000ff11117210 */ /* 0x000fe20007ffe1ff */
[----:B0-----:R-:W0:Y:S04]  /*0ba0*/  MUFU.RCP R6, R6 ;  /* 0x0000000600067308 */ /* 0x001e280000001000 */
[----:B------:R-:W-:-:S05]  /*0bb0*/  IMAD R3, R18, R17, R3 ;  /* 0x0000001112037224 */ /* 0x000fca00078e0203 */
[----:B------:R-:W-:Y:S01]  /*0bc0*/  ISETP.GT.U32.AND P0, PT, R16, R3, PT ;  /* 0x000000031000720c */ /* 0x000fe20003f04070 */
[----:B0-----:R-:W-:Y:S02]  /*0bd0*/  VIADD R4, R6, 0xffffffe ;  /* 0x0ffffffe06047836 */ /* 0x001fe40000000000 */
[----:B------:R-:W-:-:S10]  /*0be0*/  VIADD R6, R20, 0x3 ;  /* 0x0000000314067836 */ /* 0x000fd40000000000 */
[----:B------:R-:W-:Y:S01]  /*0bf0*/  @!P0 IADD3 R3, PT, PT, R3, -R18, RZ ;  /* 0x8000001203038210 */ /* 0x000fe20007ffe0ff */
[----:B------:R0:W1:Y:S01]  /*0c00*/  F2I.FTZ.U32.TRUNC.NTZ R5, R4 ;  /* 0x0000000400057305 */ /* 0x000062000021f000 */
[----:B------:R-:W-:Y:S01]  /*0c10*/  VIADD R20, R20, 0x4 ;  /* 0x0000000414147836 */ /* 0x000fe20000000000 */
[----:B------:R-:W-:Y:S02]  /*0c20*/  ISETP.GE.AND P0, PT, R6, RZ, PT ;  /* 0x000000ff0600720c */ /* 0x000fe40003f06270 */
[----:B------:R-:W-:Y:S01]  /*0c30*/  ISETP.GT.U32.AND P2, PT, R16, R3, PT ;  /* 0x000000031000720c */ /* 0x000fe20003f44070 */
[----:B------:R-:W-:Y:S01]  /*0c40*/  IMAD.MOV.U32 R16, RZ, RZ, R18 ;  /* 0x000000ffff107224 */ /* 0x000fe200078e0012 */
[----:B------:R-:W-:Y:S01]  /*0c50*/  IABS R7, R20 ;  /* 0x0000001400077213 */ /* 0x000fe20000000000 */
[----:B0-----:R-:W-:Y:S02]  /*0c60*/  HFMA2 R4, -RZ, RZ, 0, 0 ;  /* 0x00000000ff047431 */ /* 0x001fe400000001ff */
[----:B-1----:R-:W-:-:S08]  /*0c70*/  IMAD.MOV R17, RZ, RZ, -R5 ;  /* 0x000000ffff117224 */ /* 0x002fd000078e0a05 */
[----:B------:R-:W-:Y:S02]  /*0c80*/  @!P2 IMAD.IADD R3, R3, 0x1, -R18 ;  /* 0x000000010303a824 */ /* 0x000fe400078e0a12 */
[----:B------:R-:W-:Y:S02]  /*0c90*/  IMAD R17, R17, R18, RZ ;  /* 0x0000001211117224 */ /* 0x000fe400078e02ff */
[----:B------:R-:W-:Y:S02]  /*0ca0*/  @!P3 IMAD.MOV R3, RZ, RZ, -R3 ;  /* 0x000000ffff03b224 */ /* 0x000fe400078e0a03 */
[----:B------:R-:W-:Y:S01]  /*0cb0*/  IMAD.HI.U32 R17, R5, R17, R4 ;  /* 0x0000001105117227 */ /* 0x000fe200078e0004 */
[----:B------:R-:W-:-:S03]  /*0cc0*/  IABS R5, R6 ;  /* 0x0000000600057213 */ /* 0x000fc60000000000 */
[----:B------:R-:W-:Y:S02]  /*0cd0*/  VIADD R6, R22, 0x2 ;  /* 0x0000000216067836 */ /* 0x000fe40000000000 */
[----:B------:R-:W-:-:S03]  /*0ce0*/  IMAD.HI.U32 R4, R17, R5, RZ ;  /* 0x0000000511047227 */ /* 0x000fc600078e00ff */
[----:B------:R-:W-:Y:S01]  /*0cf0*/  IABS R9, R6 ;  /* 0x0000000600097213 */ /* 0x000fe20000000000 */
[----:B------:R-:W-:-:S04]  /*0d00*/  IMAD.HI.U32 R10, R17, R27, RZ ;  /* 0x0000001b110a7227 */ /* 0x000fc800078e00ff */
[----:B------:R-:W-:Y:S02]  /*0d10*/  IMAD.MOV R14, RZ, RZ, -R4 ;  /* 0x000000ffff0e7224 */ /* 0x000fe400078e0a04 */
[----:B------:R-:W-:-:S04]  /*0d20*/  IMAD.HI.U32 R11, R17, R7, RZ ;  /* 0x00000007110b7227 */ /* 0x000fc800078e00ff */
[----:B------:R-:W-:Y:S02]  /*0d30*/  IMAD.MOV R10, RZ, RZ, -R10 ;  /* 0x000000ffff0a7224 */ /* 0x000fe400078e0a0a */
[C---:B------:R-:W-:Y:S01]  /*0d40*/  IMAD R5, R18.reuse, R14, R5 ;  /* 0x0000000e12057224 */ /* 0x040fe200078e0205 */
[----:B------:R-:W-:Y:S01]  /*0d50*/  IADD3 R14, PT, PT, -R11, RZ, RZ ;  /* 0x000000ff0b0e7210 */ /* 0x000fe20007ffe1ff */
[----:B------:R-:W-:Y:S02]  /*0d60*/  IMAD R27, R18, R10, R27 ;  /* 0x0000000a121b7224 */ /* 0x000fe400078e021b */
[----:B------:R-:W-:Y:S01]  /*0d70*/  IMAD.HI.U32 R4, R17, R9, RZ ;  /* 0x0000000911047227 */ /* 0x000fe200078e00ff */
[C---:B------:R-:W-:Y:S02]  /*0d80*/  ISETP.GT.U32.AND P4, PT, R16.reuse, R5, PT ;  /* 0x000000051000720c */ /* 0x040fe40003f84070 */
[----:B------:R-:W-:Y:S01]  /*0d90*/  ISETP.GT.U32.AND P6, PT, R16, R27, PT ;  /* 0x0000001b1000720c */ /* 0x000fe20003fc4070 */
[----:B------:R-:W-:-:S02]  /*0da0*/  IMAD R7, R18, R14, R7 ;  /* 0x0000000e12077224 */ /* 0x000fc400078e0207 */
[----:B------:R-:W-:Y:S02]  /*0db0*/  IMAD.MOV R11, RZ, RZ, -R4 ;  /* 0x000000ffff0b7224 */ /* 0x000fe400078e0a04 */
[----:B------:R-:W-:Y:S01]  /*0dc0*/  VIADD R4, R22, 0x5 ;  /* 0x0000000516047836 */ /* 0x000fe20000000000 */
[----:B------:R-:W-:Y:S01]  /*0dd0*/  ISETP.GT.U32.AND P5, PT, R16, R7, PT ;  /* 0x000000071000720c */ /* 0x000fe20003fa4070 */
[----:B------:R-:W-:Y:S01]  /*0de0*/  IMAD R9, R18, R11, R9 ;  /* 0x0000000b12097224 */ /* 0x000fe200078e0209 */
[----:B------:R-:W-:Y:S01]  /*0df0*/  IADD3 R22, PT, PT, R22, 0x4, RZ ;  /* 0x0000000416167810 */ /* 0x000fe20007ffe0ff */
[----:B------:R-:W-:Y:S01]  /*0e00*/  IMAD.HI.U32 R10, R17, R29, RZ ;  /* 0x0000001d110a7227 */ /* 0x000fe200078e00ff */
[----:B------:R-:W-:Y:S02]  /*0e10*/  IABS R24, R4 ;  /* 0x0000000400187213 */ /* 0x000fe40000000000 */
[C---:B------:R-:W-:Y:S01]  /*0e20*/  ISETP.GT.U32.AND P1, PT, R16.reuse, R9, PT ;  /* 0x000000091000720c */ /* 0x040fe20003f24070 */
[----:B------:R-:W-:Y:S01]  /*0e30*/  @!P4 IMAD.IADD R5, R5, 0x1, -R18 ;  /* 0x000000010505c824 */ /* 0x000fe200078e0a12 */
[----:B------:R-:W-:Y:S01]  /*0e40*/  IABS R14, R22 ;  /* 0x00000016000e7213 */ /* 0x000fe20000000000 */
[----:B------:R-:W-:Y:S01]  /*0e50*/  IMAD.MOV R10, RZ, RZ, -R10 ;  /* 0x000000ffff0a7224 */ /* 0x000fe200078e0a0a */
[----:B------:R-:W-:Y:S01]  /*0e60*/  @!P6 IADD3 R27, PT, PT, R27, -R18, RZ ;  /* 0x800000121b1be210 */ /* 0x000fe20007ffe0ff */
[----:B------:R-:W-:Y:S01]  /*0e70*/  IMAD.HI.U32 R11, R17, R24, RZ ;  /* 0x00000018110b7227 */ /* 0x000fe200078e00ff */
[----:B------:R-:W-:-:S03]  /*0e80*/  ISETP.GT.U32.AND P4, PT, R16, R5, PT ;  /* 0x000000051000720c */ /* 0x000fc60003f84070 */
[----:B------:R-:W-:Y:S01]  /*0e90*/  @!P5 IMAD.IADD R7, R7, 0x1, -R18 ;  /* 0x000000010707d824 */ /* 0x000fe200078e0a12 */
[----:B------:R-:W-:Y:S01]  /*0ea0*/  ISETP.GT.U32.AND P5, PT, R16, R27, PT ;  /* 0x0000001b1000720c */ /* 0x000fe20003fa4070 */
[----:B------:R-:W-:Y:S01]  /*0eb0*/  IMAD R29, R18, R10, R29 ;  /* 0x0000000a121d7224 */ /* 0x000fe200078e021d */
[----:B------:R-:W-:Y:S01]  /*0ec0*/  IADD3 R11, PT, PT, -R11, RZ, RZ ;  /* 0x000000ff0b0b7210 */ /* 0x000fe20007ffe1ff */
[----:B------:R-:W-:Y:S01]  /*0ed0*/  IMAD.HI.U32 R10, R17, R14, RZ ;  /* 0x0000000e110a7227 */ /* 0x000fe200078e00ff */
[----:B------:R-:W-:Y:S02]  /*0ee0*/  @!P1 IADD3 R9, PT, PT, R9, -R18, RZ ;  /* 0x8000001209099210 */ /* 0x000fe40007ffe0ff */
[C---:B------:R-:W-:Y:S01]  /*0ef0*/  ISETP.GT.U32.AND P2, PT, R16.reuse, R29, PT ;  /* 0x0000001d1000720c */ /* 0x040fe20003f44070 */
[----:B------:R-:W-:Y:S01]  /*0f00*/  IMAD.MOV R23, RZ, RZ, -R10 ;  /* 0x000000ffff177224 */ /* 0x000fe200078e0a0a */
[----:B------:R-:W-:Y:S01]  /*0f10*/  ISETP.GT.U32.AND P1, PT, R16, R9, PT ;  /* 0x000000091000720c */ /* 0x000fe20003f24070 */
[----:B------:R-:W-:Y:S01]  /*0f20*/  IMAD R11, R18, R11, R24 ;  /* 0x0000000b120b7224 */ /* 0x000fe200078e0218 */
[----:B------:R-:W-:Y:S01]  /*0f30*/  ISETP.GT.U32.AND P6, PT, R16, R7, PT ;  /* 0x000000071000720c */ /* 0x000fe20003fc4070 */
[----:B------:R-:W-:Y:S01]  /*0f40*/  IMAD R10, R18, R23, R14 ;  /* 0x00000017120a7224 */ /* 0x000fe200078e020e */
[----:B------:R-:W-:Y:S01]  /*0f50*/  LOP3.LUT R14, RZ, R0, RZ, 0x33, !PT ;  /* 0x00000000ff0e7212 */ /* 0x000fe200078e33ff */
[----:B------:R-:W-:Y:S01]  /*0f60*/  @!P4 IMAD.IADD R5, R5, 0x1, -R18 ;  /* 0x000000010505c824 */ /* 0x000fe200078e0a12 */
[----:B------:R-:W-:-:S02]  /*0f70*/  @!P5 IADD3 R27, PT, PT, R27, -R18, RZ ;  /* 0x800000121b1bd210 */ /* 0x000fc40007ffe0ff */
[C---:B------:R-:W-:Y:S01]  /*0f80*/  ISETP.GT.U32.AND P5, PT, R16.reuse, R10, PT ;  /* 0x0000000a1000720c */ /* 0x040fe20003fa4070 */
[----:B------:R-:W-:Y:S01]  /*0f90*/  IMAD.MOV.U32 R23, RZ, RZ, R5 ;  /* 0x000000ffff177224 */ /* 0x000fe200078e0005 */
[----:B------:R-:W-:Y:S02]  /*0fa0*/  ISETP.GT.U32.AND P3, PT, R16, R11, PT ;  /* 0x0000000b1000720c */ /* 0x000fe40003f64070 */
[----:B------:R-:W-:Y:S01]  /*0fb0*/  @!P2 IADD3 R29, PT, PT, R29, -R18, RZ ;  /* 0x800000121d1da210 */ /* 0x000fe20007ffe0ff */
[--C-:B------:R-:W-:Y:S01]  /*0fc0*/  @!P1 IMAD.IADD R9, R9, 0x1, -R18.reuse ;  /* 0x0000000109099824 */ /* 0x100fe200078e0a12 */
[----:B------:R-:W-:Y:S01]  /*0fd0*/  ISETP.GE.AND P2, PT, R6, RZ, PT ;  /* 0x000000ff0600720c */ /* 0x000fe20003f46270 */
[----:B------:R-:W-:Y:S01]  /*0fe0*/  @!P6 IMAD.IADD R7, R7, 0x1, -R18 ;  /* 0x000000010707e824 */ /* 0x000fe200078e0a12 */
[----:B------:R-:W-:Y:S01]  /*0ff0*/  @!P0 IADD3 R23, PT, PT, -R23, RZ, RZ ;  /* 0x000000ff17178210 */ /* 0x000fe20007ffe1ff */
[----:B------:R-:W-:Y:S01]  /*1000*/  IMAD.MOV.U32 R25, RZ, RZ, R9 ;  /* 0x000000ffff197224 */ /* 0x000fe200078e0009 */
[----:B------:R-:W-:-:S02]  /*1010*/  ISETP.GT.U32.AND P0, PT, R16, R29, PT ;  /* 0x0000001d1000720c */ /* 0x000fc40003f04070 */
[----:B------:R-:W-:Y:S01]  /*1020*/  ISETP.GE.AND P1, PT, R20, RZ, PT ;  /* 0x000000ff1400720c */ /* 0x000fe20003f26270 */
[--C-:B------:R-:W-:Y:S01]  /*1030*/  @!P5 IMAD.IADD R10, R10, 0x1, -R18.reuse ;  /* 0x000000010a0ad824 */ /* 0x100fe200078e0a12 */
[----:B------:R-:W-:Y:S01]  /*1040*/  ISETP.NE.AND P6, PT, R0, RZ, PT ;  /* 0x000000ff0000720c */ /* 0x000fe20003fc5270 */
[--C-:B------:R-:W-:Y:S01]  /*1050*/  @!P3 IMAD.IADD R11, R11, 0x1, -R18.reuse ;  /* 0x000000010b0bb824 */ /* 0x100fe200078e0a12 */
[----:B------:R-:W-:Y:S02]  /*1060*/  ISETP.GE.AND P3, PT, R8, RZ, PT ;  /* 0x000000ff0800720c */ /* 0x000fe40003f66270 */
[----:B------:R-:W-:Y:S02]  /*1070*/  ISETP.GT.U32.AND P5, PT, R16, R10, PT ;  /* 0x0000000a1000720c */ /* 0x000fe40003fa4070 */
[----:B------:R-:W-:Y:S02]  /*1080*/  @!P2 IADD3 R25, PT, PT, -R25, RZ, RZ ;  /* 0x000000ff1919a210 */ /* 0x000fe40007ffe1ff */
[----:B------:R-:W-:Y:S01]  /*1090*/  SEL R6, R14, R3, !P6 ;  /* 0x000000030e067207 */ /* 0x000fe20007000000 */
[----:B------:R-:W-:Y:S01]  /*10a0*/  @!P0 IMAD.IADD R29, R29, 0x1, -R18 ;  /* 0x000000011d1d8824 */ /* 0x000fe200078e0a12 */
[----:B------:R-:W-:Y:S01]  /*10b0*/  ISETP.GT.U32.AND P2, PT, R16, R11, PT ;  /* 0x0000000b1000720c */ /* 0x000fe20003f44070 */
[----:B------:R-:W-:Y:S01]  /*10c0*/  @!P1 IMAD.MOV R7, RZ, RZ, -R7 ;  /* 0x000000ffff079224 */ /* 0x000fe200078e0a07 */
[----:B------:R-:W-:Y:S01]  /*10d0*/  ISETP.GE.AND P0, PT, R22, RZ, PT ;  /* 0x000000ff1600720c */ /* 0x000fe20003f06270 */
[----:B------:R-:W-:Y:S01]  /*10e0*/  IMAD R5, R15, R0, R6 ;  /* 0x000000000f057224 */ /* 0x000fe200078e0206 */
[----:B------:R-:W-:Y:S01]  /*10f0*/  ISETP.GE.AND P4, PT, R2, RZ, PT ;  /* 0x000000ff0200720c */ /* 0x000fe20003f86270 */
[----:B--2---:R-:W-:Y:S01]  /*1100*/  IMAD.U32 R2, RZ, RZ, UR10 ;  /* 0x0000000aff027e24 */ /* 0x004fe2000f8e00ff */
[----:B------:R-:W-:-:S02]  /*1110*/  MOV R3, UR11 ;  /* 0x0000000b00037c02 */ /* 0x000fc40008000f00 */
[----:B------:R-:W-:Y:S02]  /*1120*/  ISETP.GE.AND P1, PT, R4, RZ, PT ;  /* 0x000000ff0400720c */ /* 0x000fe40003f26270 */
[C---:B------:R-:W-:Y:S01]  /*1130*/  SEL R4, R14.reuse, R23, !P6 ;  /* 0x000000170e047207 */ /* 0x040fe20007000000 */
[----:B------:R-:W-:Y:S01]  /*1140*/  IMAD.WIDE R8, R5, 0x4, R2 ;  /* 0x0000000405087825 */ /* 0x000fe200078e0202 */
[----:B------:R-:W-:-:S03]  /*1150*/  SEL R7, R14, R7, !P6 ;  /* 0x000000070e077207 */ /* 0x000fc60007000000 */
[CC--:B------:R-:W-:Y:S02]  /*1160*/  IMAD R5, R15.reuse, R0.reuse, R4 ;  /* 0x000000000f057224 */ /* 0x0c0fe400078e0204 */
[----:B------:R-:W-:Y:S02]  /*1170*/  @!P5 IMAD.IADD R10, R10, 0x1, -R18 ;  /* 0x000000010a0ad824 */ /* 0x000fe400078e0a12 */
[----:B------:R-:W-:Y:S01]  /*1180*/  @!P3 IMAD.MOV R29, RZ, RZ, -R29 ;  /* 0x000000ffff1db224 */ /* 0x000fe200078e0a1d */
[C---:B------:R-:W-:Y:S01]  /*1190*/  SEL R26, R14.reuse, R25, !P6 ;  /* 0x000000190e1a7207 */ /* 0x040fe20007000000 */
[----:B------:R-:W-:Y:S01]  /*11a0*/  IMAD R7, R15, R0, R7 ;  /* 0x000000000f077224 */ /* 0x000fe200078e0207 */
[----:B------:R-:W-:Y:S01]  /*11b0*/  @!P2 IADD3 R11, PT, PT, R11, -R18, RZ ;  /* 0x800000120b0ba210 */ /* 0x000fe20007ffe0ff */
[----:B------:R-:W-:Y:S01]  /*11c0*/  IMAD.WIDE R4, R5, 0x4, R2 ;  /* 0x0000000405047825 */ /* 0x000fe200078e0202 */
[C---:B------:R-:W-:Y:S01]  /*11d0*/  SEL R29, R14.reuse, R29, !P6 ;  /* 0x0000001d0e1d7207 */ /* 0x040fe20007000000 */
[----:B------:R0:W2:Y:S02]  /*11e0*/  LDG.E R23, desc[UR12][R8.64] ;  /* 0x0000000c08177981 */ /* 0x0000a4000c1e1900 */
[----:B------:R-:W-:Y:S01]  /*11f0*/  @!P0 IMAD.MOV R10, RZ, RZ, -R10 ;  /* 0x000000ffff0a8224 */ /* 0x000fe200078e0a0a */
[----:B------:R-:W-:Y:S01]  /*1200*/  @!P4 IADD3 R27, PT, PT, -R27, RZ, RZ ;  /* 0x000000ff1b1bc210 */ /* 0x000fe20007ffe1ff */
[----:B------:R-:W-:Y:S01]  /*1210*/  IMAD.WIDE R6, R7, 0x4, R2 ;  /* 0x0000000407067825 */ /* 0x000fe200078e0202 */
[----:B------:R1:W3:Y:S02]  /*1220*/  LDG.E R24, desc[UR12][R4.64] ;  /* 0x0000000c04187981 */ /* 0x0002e4000c1e1900 */
[----:B------:R-:W-:Y:S01]  /*1230*/  SEL R10, R14, R10, !P6 ;  /* 0x0000000a0e0a7207 */ /* 0x000fe20007000000 */
[----:B------:R-:W-:Y:S01]  /*1240*/  @!P1 IMAD.MOV R11, RZ, RZ, -R11 ;  /* 0x000000ffff0b9224 */ /* 0x000fe200078e0a0b */
[----:B------:R4:W3:Y:S01]  /*1250*/  LDG.E R25, desc[UR12][R6.64] ;  /* 0x0000000c06197981 */ /* 0x0008e2000c1e1900 */
[----:B0-----:R-:W-:Y:S01]  /*1260*/  IMAD R9, R26, R0, R13 ;  /* 0x000000001a097224 */ /* 0x001fe200078e020d */
[----:B------:R-:W-:-:S03]  /*1270*/  SEL R27, R14, R27, !P6 ;  /* 0x0000001b0e1b7207 */ /* 0x000fc60007000000 */
[----:B------:R-:W-:Y:S01]  /*1280*/  IMAD.WIDE R8, R9, 0x4, R2 ;  /* 0x0000000409087825 */ /* 0x000fe200078e0202 */
[----:B------:R-:W-:-:S03]  /*1290*/  SEL R11, R14, R11, !P6 ;  /* 0x0000000b0e0b7207 */ /* 0x000fc60007000000 */
[-CC-:B-1----:R-:W-:Y:S01]  /*12a0*/  IMAD R5, R29, R0.reuse, R13.reuse ;  /* 0x000000001d057224 */ /* 0x182fe200078e020d */
[----:B------:R0:W3:Y:S01]  /*12b0*/  LDG.E R26, desc[UR12][R8.64] ;  /* 0x0000000c081a7981 */ /* 0x0000e2000c1e1900 */
[----:B----4-:R-:W-:Y:S02]  /*12c0*/  IMAD R7, R10, R0, R13 ;  /* 0x000000000a077224 */ /* 0x010fe400078e020d */
[----:B------:R-:W-:-:S04]  /*12d0*/  IMAD.WIDE R4, R5, 0x4, R2 ;  /* 0x0000000405047825 */ /* 0x000fc800078e0202 */
[----:B------:R-:W-:Y:S02]  /*12e0*/  IMAD.WIDE R6, R7, 0x4, R2 ;  /* 0x0000000407067825 */ /* 0x000fe400078e0202 */
[----:B------:R-:W4:Y:S02]  /*12f0*/  LDG.E R4, desc[UR12][R4.64] ;  /* 0x0000000c04047981 */ /* 0x000f24000c1e1900 */
[-C--:B------:R-:W-:Y:S02]  /*1300*/  IMAD R27, R15, R0.reuse, R27 ;  /* 0x000000000f1b7224 */ /* 0x080fe400078e021b */
[----:B------:R-:W-:Y:S01]  /*1310*/  IMAD R11, R11, R0, R13 ;  /* 0x000000000b0b7224 */ /* 0x000fe200078e020d */
[----:B------:R-:W4:Y:S01]  /*1320*/  LDG.E R6, desc[UR12][R6.64] ;  /* 0x0000000c06067981 */ /* 0x000f22000c1e1900 */
[----:B0-----:R-:W-:-:S04]  /*1330*/  IMAD.WIDE R8, R27, 0x4, R2 ;  /* 0x000000041b087825 */ /* 0x001fc800078e0202 */
[----:B------:R-:W-:Y:S02]  /*1340*/  IMAD.WIDE R10, R11, 0x4, R2 ;  /* 0x000000040b0a7825 */ /* 0x000fe400078e0202 */
[----:B------:R-:W4:Y:S04]  /*1350*/  LDG.E R8, desc[UR12][R8.64] ;  /* 0x0000000c08087981 */ /* 0x000f28000c1e1900 */
[----:B------:R-:W4:Y:S01]  /*1360*/  LDG.E R10, desc[UR12][R10.64] ;  /* 0x0000000c0a0a7981 */ /* 0x000f22000c1e1900 */
[----:B------:R-:W-:-:S04]  /*1370*/  UIADD3 UR6, UPT, UPT, UR6, 0x4, URZ ;  /* 0x0000000406067890 */ /* 0x000fc8000fffe0ff */
[----:B------:R-:W-:Y:S02]  /*1380*/  UISETP.NE.AND UP2, UPT, UR6, URZ, UPT ;  /* 0x000000ff0600728c */ /* 0x000fe4000bf45270 */
[----:B------:R-:W-:Y:S01]  /*1390*/  UIADD3 UR5, UPT, UPT, UR5, 0x4, URZ ;  /* 0x0000000405057890 */ /* 0x000fe2000fffe0ff */
[----:B--2--5:R-:W-:-:S04]  /*13a0*/  VIMNMX R23, PT, PT, R23, R12, PT ;  /* 0x0000000c17177248 */ /* 0x024fc80003fe0100 */
[----:B---3--:R-:W-:-:S04]  /*13b0*/  VIMNMX R24, PT, PT, R23, R24, PT ;  /* 0x0000001817187248 */ /* 0x008fc80003fe0100 */
[----:B------:R-:W-:Y:S02]  /*13c0*/  VIMNMX R25, PT, PT, R24, R25, PT ;  /* 0x0000001918197248 */ /* 0x000fe40003fe0100 */
[----:B------:R-:W-:-:S04]  /*13d0*/  VIMNMX R19, PT, PT, R26, R19, PT ;  /* 0x000000131a137248 */ /* 0x000fc80003fe0100 */
[----:B----4-:R-:W-:-:S04]  /*13e0*/  VIMNMX R19, PT, PT, R19, R4, PT ;  /* 0x0000000413137248 */ /* 0x010fc80003fe0100 */
[----:B------:R-:W-:Y:S02]  /*13f0*/  VIMNMX R19, PT, PT, R19, R6, PT ;  /* 0x0000000613137248 */ /* 0x000fe40003fe0100 */
[----:B------:R-:W-:Y:S02]  /*1400*/  VIMNMX R12, PT, PT, R25, R8, PT ;  /* 0x00000008190c7248 */ /* 0x000fe40003fe0100 */
[----:B------:R-:W-:Y:S01]  /*1410*/  VIMNMX R19, PT, PT, R19, R10, PT ;  /* 0x0000000a13137248 */ /* 0x000fe20003fe0100 */
[----:B------:R-:W-:Y:S06]  /*1420*/  BRA.U UP2, `(.L_x_121) ;  /* 0xfffffff502b07547 */ /* 0x000fec000b83ffff */
[----:B------:R-:W-:-:S12]  /*1430*/  UIADD3 UR5, UPT, UPT, UR5, -0x3, URZ ;  /* 0xfffffffd05057890 */ /* 0x000fd8000fffe0ff */
.L_x_120:
[----:B------:R-:W-:-:S09]  /*1440*/  ULOP3.LUT UP2, URZ, UR9, 0x3, URZ, 0xc0, !UPT ;  /* 0x0000000309ff7892 */ /* 0x000fd2000f84c0ff */
[----:B------:R-:W-:Y:S05]  /*1450*/  BRA.U !UP2, `(.L_x_122) ;  /* 0x000000050a947547 */ /* 0x000fea000b800000 */
[----:B------:R-:W-:Y:S01]  /*1460*/  LOP3.LUT P0, RZ, R0, 0x1, RZ, 0xc0, !PT ;  /* 0x0000000100ff7812 */ /* 0x000fe2000780c0ff */
[----:B------:R-:W-:-:S12]  /*1470*/  BRA.U !UP1, `(.L_x_123) ;  /* 0x0000000509087547 */ /* 0x000fd8000b800000 */
[----:B------:R-:W-:Y:S01]  /*1480*/  VIADD R20, R13, UR5 ;  /* 0x000000050d147c36 */ /* 0x000fe20008000000 */
[----:B------:R-:W-:-:S03]  /*1490*/  IADD3 R24, PT, PT, R15, UR5, RZ ;  /* 0x000000050f187c10 */ /* 0x000fc6000fffe0ff */
[----:B------:R-:W-:Y:S01]  /*14a0*/  VIADD R23, R20, 0x1 ;  /* 0x0000000114177836 */ /* 0x000fe20000000000 */
[----:B------:R-:W-:Y:S01]  /*14b0*/  IABS R9, R20 ;  /* 0x0000001400097213 */ /* 0x000fe20000000000 */
[----:B------:R-:W-:Y:S01]  /*14c0*/  VIADD R22, R24, 0x1 ;  /* 0x0000000118167836 */ /* 0x000fe20000000000 */
[----:B0-----:R-:W-:Y:S02]  /*14d0*/  IABS R5, R24 ;  /* 0x0000001800057213 */ /* 0x001fe40000000000 */
[----:B------:R-:W-:Y:S01]  /*14e0*/  IABS R6, R23 ;  /* 0x0000001700067213 */ /* 0x000fe20000000000 */
[----:B------:R-:W-:Y:S01]  /*14f0*/  IMAD.HI.U32 R4, R17, R9, RZ ;  /* 0x0000000911047227 */ /* 0x000fe200078e00ff */
[----:B------:R-:W-:-:S03]  /*1500*/  IABS R11, R22 ;  /* 0x00000016000b7213 */ /* 0x000fc60000000000 */
[----:B------:R-:W-:Y:S01]  /*1510*/  IMAD.HI.U32 R7, R17, R5, RZ ;  /* 0x0000000511077227 */ /* 0x000fe200078e00ff */
[----:B------:R-:W-:-:S03]  /*1520*/  IADD3 R10, PT, PT, -R4, RZ, RZ ;  /* 0x000000ff040a7210 */ /* 0x000fc60007ffe1ff */
[----:B------:R-:W-:-:S04]  /*1530*/  IMAD.HI.U32 R8, R17, R6, RZ ;  /* 0x0000000611087227 */ /* 0x000fc800078e00ff */
[----:B------:R-:W-:Y:S01]  /*1540*/  IMAD.MOV.U32 R4, RZ, RZ, R11 ;  /* 0x000000ffff047224 */ /* 0x000fe200078e000b */
[----:B------:R-:W-:Y:S01]  /*1550*/  IADD3 R11, PT, PT, -R7, RZ, RZ ;  /* 0x000000ff070b7210 */ /* 0x000fe20007ffe1ff */
[----:B------:R-:W-:Y:S02]  /*1560*/  IMAD.MOV R25, RZ, RZ, -R8 ;  /* 0x000000ffff197224 */ /* 0x000fe400078e0a08 */
[C---:B------:R-:W-:Y:S02]  /*1570*/  IMAD R7, R18.reuse, R10, R9 ;  /* 0x0000000a12077224 */ /* 0x040fe400078e0209 */
[----:B------:R-:W-:Y:S02]  /*1580*/  IMAD R5, R18, R11, R5 ;  /* 0x0000000b12057224 */ /* 0x000fe400078e0205 */
[----:B------:R-:W-:Y:S01]  /*1590*/  IMAD.HI.U32 R8, R17, R4, RZ ;  /* 0x0000000411087227 */ /* 0x000fe200078e00ff */
[C---:B------:R-:W-:Y:S02]  /*15a0*/  ISETP.GT.U32.AND P2, PT, R16.reuse, R7, PT ;  /* 0x000000071000720c */ /* 0x040fe40003f44070 */
[----:B------:R-:W-:Y:S01]  /*15b0*/  ISETP.GT.U32.AND P3, PT, R16, R5, PT ;  /* 0x000000051000720c */ /* 0x000fe20003f64070 */
[----:B------:R-:W-:-:S02]  /*15c0*/  IMAD R9, R18, R25, R6 ;  /* 0x0000001912097224 */ /* 0x000fc400078e0206 */
[----:B------:R-:W-:-:S03]  /*15d0*/  IMAD.MOV R11, RZ, RZ, -R8 ;  /* 0x000000ffff0b7224 */ /* 0x000fc600078e0a08 */
[----:B------:R-:W-:Y:S01]  /*15e0*/  ISETP.GT.U32.AND P4, PT, R16, R9, PT ;  /* 0x000000091000720c */ /* 0x000fe20003f84070 */
[----:B------:R-:W-:-:S04]  /*15f0*/  IMAD R11, R18, R11, R4 ;  /* 0x0000000b120b7224 */ /* 0x000fc800078e0204 */
[--C-:B------:R-:W-:Y:S01]  /*1600*/  @!P2 IMAD.IADD R7, R7, 0x1, -R18.reuse ;  /* 0x000000010707a824 */ /* 0x100fe200078e0a12 */
[----:B------:R-:W-:Y:S01]  /*1610*/  ISETP.GT.U32.AND P1, PT, R16, R11, PT ;  /* 0x0000000b1000720c */ /* 0x000fe20003f24070 */
[----:B------:R-:W-:Y:S01]  /*1620*/  @!P3 IMAD.IADD R5, R5, 0x1, -R18 ;  /* 0x000000010505b824 */ /* 0x000fe200078e0a12 */
[----:B------:R-:W-:Y:S02]  /*1630*/  ISETP.GE.AND P3, PT, R20, RZ, PT ;  /* 0x000000ff1400720c */ /* 0x000fe40003f66270 */
[C---:B------:R-:W-:Y:S02]  /*1640*/  ISETP.GT.U32.AND P5, PT, R16.reuse, R7, PT ;  /* 0x000000071000720c */ /* 0x040fe40003fa4070 */
[----:B------:R-:W-:Y:S02]  /*1650*/  ISETP.GT.U32.AND P2, PT, R16, R5, PT ;  /* 0x000000051000720c */ /* 0x000fe40003f44070 */
[----:B------:R-:W-:-:S04]  /*1660*/  @!P4 IADD3 R9, PT, PT, R9, -R18, RZ ;  /* 0x800000120909c210 */ /* 0x000fc80007ffe0ff */
[----:B------:R-:W-:Y:S01]  /*1670*/  ISETP.GT.U32.AND P4, PT, R16, R9, PT ;  /* 0x000000091000720c */ /* 0x000fe20003f84070 */
[----:B------:R-:W-:-:S04]  /*1680*/  @!P1 IMAD.IADD R11, R11, 0x1, -R18 ;  /* 0x000000010b0b9824 */ /* 0x000fc800078e0a12 */
[----:B------:R-:W-:Y:S02]  /*1690*/  @!P5 IADD3 R7, PT, PT, R7, -R18, RZ ;  /* 0x800000120707d210 */ /* 0x000fe40007ffe0ff */
[----:B------:R-:W-:Y:S01]  /*16a0*/  ISETP.GT.U32.AND P1, PT, R16, R11, PT ;  /* 0x0000000b1000720c */ /* 0x000fe20003f24070 */
[--C-:B------:R-:W-:Y:S01]  /*16b0*/  @!P2 IMAD.IADD R5, R5, 0x1, -R18.reuse ;  /* 0x000000010505a824 */ /* 0x100fe200078e0a12 */
[----:B------:R-:W-:Y:S01]  /*16c0*/  ISETP.GE.AND P5, PT, R24, RZ, PT ;  /* 0x000000ff1800720c */ /* 0x000fe20003fa6270 */
[----:B------:R-:W-:Y:S01]  /*16d0*/  @!P3 IMAD.MOV R7, RZ, RZ, -R7 ;  /* 0x000000ffff07b224 */ /* 0x000fe200078e0a07 */
[----:B------:R-:W-:Y:S02]  /*16e0*/  ISETP.GE.AND P2, PT, R22, RZ, PT ;  /* 0x000000ff1600720c */ /* 0x000fe40003f46270 */
[----:B------:R-:W-:Y:S01]  /*16f0*/  @!P4 IMAD.IADD R9, R9, 0x1, -R18 ;  /* 0x000000010909c824 */ /* 0x000fe200078e0a12 */
[----:B------:R-:W-:Y:S02]  /*1700*/  ISETP.GE.AND P4, PT, R23, RZ, PT ;  /* 0x000000ff1700720c */ /* 0x000fe40003f86270 */
[----:B------:R-:W-:-:S04]  /*1710*/  SEL R7, R14, R7, !P6 ;  /* 0x000000070e077207 */ /* 0x000fc80007000000 */
[----:B------:R-:W-:Y:S01]  /*1720*/  @!P1 IADD3 R11, PT, PT, R11, -R18, RZ ;  /* 0x800000120b0b9210 */ /* 0x000fe20007ffe0ff */
[----:B------:R-:W-:Y:S02]  /*1730*/  IMAD R7, R15, R0, R7 ;  /* 0x000000000f077224 */ /* 0x000fe400078e0207 */
[----:B------:R-:W-:Y:S02]  /*1740*/  @!P5 IMAD.MOV R5, RZ, RZ, -R5 ;  /* 0x000000ffff05d224 */ /* 0x000fe400078e0a05 */
[----:B------:R-:W-:Y:S02]  /*1750*/  @!P2 IMAD.MOV R11, RZ, RZ, -R11 ;  /* 0x000000ffff0ba224 */ /* 0x000fe400078e0a0b */
[----:B------:R-:W-:Y:S02]  /*1760*/  @!P4 IADD3 R9, PT, PT, -R9, RZ, RZ ;  /* 0x000000ff0909c210 */ /* 0x000fe40007ffe1ff */
[C---:B------:R-:W-:Y:S02]  /*1770*/  SEL R5, R14.reuse, R5, !P6 ;  /* 0x000000050e057207 */ /* 0x040fe40007000000 */
[----:B------:R-:W-:-:S02]  /*1780*/  SEL R9, R14, R9, !P6 ;  /* 0x000000090e097207 */ /* 0x000fc40007000000 */
[----:B------:R-:W-:Y:S01]  /*1790*/  SEL R4, R14, R11, !P6 ;  /* 0x0000000b0e047207 */ /* 0x000fe20007000000 */
[----:B------:R-:W-:Y:S02]  /*17a0*/  IMAD R5, R5, R0, R13 ;  /* 0x0000000005057224 */ /* 0x000fe400078e020d */
[----:B------:R-:W-:-:S04]  /*17b0*/  IMAD.WIDE R10, R7, 0x4, R2 ;  /* 0x00000004070a7825 */ /* 0x000fc800078e0202 */
[-C--:B------:R-:W-:Y:S02]  /*17c0*/  IMAD R7, R15, R0.reuse, R9 ;  /* 0x000000000f077224 */ /* 0x080fe400078e0209 */
[----:B------:R-:W-:Y:S01]  /*17d0*/  IMAD R9, R4, R0, R13 ;  /* 0x0000000004097224 */ /* 0x000fe200078e020d */
[----:B------:R-:W2:Y:S01]  /*17e0*/  LDG.E R11, desc[UR12][R10.64] ;  /* 0x0000000c0a0b7981 */ /* 0x000ea2000c1e1900 */
[----:B------:R-:W-:-:S04]  /*17f0*/  IMAD.WIDE R4, R5, 0x4, R2 ;  /* 0x0000000405047825 */ /* 0x000fc800078e0202 */
[--C-:B------:R-:W-:Y:S02]  /*1800*/  IMAD.WIDE R6, R7, 0x4, R2.reuse ;  /* 0x0000000407067825 */ /* 0x100fe400078e0202 */
[----:B------:R-:W3:Y:S02]  /*1810*/  LDG.E R4, desc[UR12][R4.64] ;  /* 0x0000000c04047981 */ /* 0x000ee4000c1e1900 */
[----:B------:R-:W-:Y:S02]  /*1820*/  IMAD.WIDE R8, R9, 0x4, R2 ;  /* 0x0000000409087825 */ /* 0x000fe400078e0202 */
[----:B------:R-:W4:Y:S04]  /*1830*/  LDG.E R6, desc[UR12][R6.64] ;  /* 0x0000000c06067981 */ /* 0x000f28000c1e1900 */
[----:B------:R-:W4:Y:S01]  /*1840*/  LDG.E R8, desc[UR12][R8.64] ;  /* 0x0000000c08087981 */ /* 0x000f22000c1e1900 */
[----:B------:R-:W-:Y:S01]  /*1850*/  UIADD3 UR5, UPT, UPT, UR5, 0x2, URZ ;  /* 0x0000000205057890 */ /* 0x000fe2000fffe0ff */
[----:B--2--5:R-:W-:-:S02]  /*1860*/  VIMNMX R23, PT, PT, R12, R11, PT ;  /* 0x0000000b0c177248 */ /* 0x024fc40003fe0100 */
[----:B---3--:R-:W-:Y:S02]  /*1870*/  VIMNMX R19, PT, PT, R19, R4, PT ;  /* 0x0000000413137248 */ /* 0x008fe40003fe0100 */
[----:B----4-:R-:W-:Y:S02]  /*1880*/  VIMNMX R12, PT, PT, R23, R6, PT ;  /* 0x00000006170c7248 */ /* 0x010fe40003fe0100 */
[----:B------:R-:W-:-:S07]  /*1890*/  VIMNMX R19, PT, PT, R19, R8, PT ;  /* 0x0000000813137248 */ /* 0x000fce0003fe0100 */
.L_x_123:
[----:B------:R-:W-:Y:S05]  /*18a0*/  @!P0 BRA `(.L_x_122) ;  /* 0x0000000000808947 */ /* 0x000fea0003800000 */
[----:B0-----:R-:W-:Y:S01]  /*18b0*/  VIADD R6, R13, UR5 ;  /* 0x000000050d067c36 */ /* 0x001fe20008000000 */
[----:B------:R-:W-:-:S04]  /*18c0*/  IADD3 R8, PT, PT, R15, UR5, RZ ;  /* 0x000000050f087c10 */ /* 0x000fc8000fffe0ff */
[----:B------:R-:W-:Y:S02]  /*18d0*/  IABS R5, R6 ;  /* 0x0000000600057213 */ /* 0x000fe40000000000 */
[----:B------:R-:W-:Y:S02]  /*18e0*/  IABS R7, R8 ;  /* 0x0000000800077213 */ /* 0x000fe40000000000 */
[----:B------:R-:W-:Y:S01]  /*18f0*/  ISETP.GE.AND P3, PT, R8, RZ, PT ;  /* 0x000000ff0800720c */ /* 0x000fe20003f66270 */
[----:B------:R-:W-:-:S04]  /*1900*/  IMAD.HI.U32 R4, R17, R5, RZ ;  /* 0x0000000511047227 */ /* 0x000fc800078e00ff */
[----:B------:R-:W-:-:S04]  /*1910*/  IMAD.HI.U32 R17, R17, R7, RZ ;  /* 0x0000000711117227 */ /* 0x000fc800078e00ff */
[----:B------:R-:W-:Y:S02]  /*1920*/  IMAD.MOV R17, RZ, RZ, -R17 ;  /* 0x000000ffff117224 */ /* 0x000fe400078e0a11 */
[----:B------:R-:W-:Y:S02]  /*1930*/  IMAD.MOV R4, RZ, RZ, -R4 ;  /* 0x000000ffff047224 */ /* 0x000fe400078e0a04 */
[C---:B------:R-:W-:Y:S02]  /*1940*/  IMAD R7, R18.reuse, R17, R7 ;  /* 0x0000001112077224 */ /* 0x040fe400078e0207 */
[----:B------:R-:W-:-:S03]  /*1950*/  IMAD R5, R18, R4, R5 ;  /* 0x0000000412057224 */ /* 0x000fc600078e0205 */
[C---:B------:R-:W-:Y:S02]  /*1960*/  ISETP.GT.U32.AND P1, PT, R16.reuse, R7, PT ;  /* 0x000000071000720c */ /* 0x040fe40003f24070 */
[----:B------:R-:W-:-:S11]  /*1970*/  ISETP.GT.U32.AND P0, PT, R16, R5, PT ;  /* 0x000000051000720c */ /* 0x000fd60003f04070 */
[----:B------:R-:W-:Y:S01]  /*1980*/  @!P1 IMAD.IADD R7, R7, 0x1, -R18 ;  /* 0x0000000107079824 */ /* 0x000fe200078e0a12 */
[----:B------:R-:W-:Y:S02]  /*1990*/  ISETP.GE.AND P1, PT, R6, RZ, PT ;  /* 0x000000ff0600720c */ /* 0x000fe40003f26270 */
[----:B------:R-:W-:Y:S02]  /*19a0*/  @!P0 IADD3 R5, PT, PT, R5, -R18, RZ ;  /* 0x8000001205058210 */ /* 0x000fe40007ffe0ff */
[C---:B------:R-:W-:Y:S02]  /*19b0*/  ISETP.GT.U32.AND P2, PT, R16.reuse, R7, PT ;  /* 0x000000071000720c */ /* 0x040fe40003f44070 */
[----:B------:R-:W-:-:S11]  /*19c0*/  ISETP.GT.U32.AND P0, PT, R16, R5, PT ;  /* 0x000000051000720c */ /* 0x000fd60003f04070 */
[----:B------:R-:W-:Y:S02]  /*19d0*/  @!P2 IADD3 R7, PT, PT, R7, -R18, RZ ;  /* 0x800000120707a210 */ /* 0x000fe40007ffe0ff */
[----:B------:R-:W-:-:S03]  /*19e0*/  @!P0 IMAD.IADD R5, R5, 0x1, -R18 ;  /* 0x0000000105058824 */ /* 0x000fc600078e0a12 */
[----:B------:R-:W-:Y:S02]  /*19f0*/  @!P3 IMAD.MOV R7, RZ, RZ, -R7 ;  /* 0x000000ffff07b224 */ /* 0x000fe400078e0a07 */
[----:B------:R-:W-:-:S03]  /*1a00*/  @!P1 IMAD.MOV R5, RZ, RZ, -R5 ;  /* 0x000000ffff059224 */ /* 0x000fc600078e0a05 */
[C---:B------:R-:W-:Y:S02]  /*1a10*/  SEL R7, R14.reuse, R7, !P6 ;  /* 0x000000070e077207 */ /* 0x040fe40007000000 */
[----:B------:R-:W-:-:S03]  /*1a20*/  SEL R5, R14, R5, !P6 ;  /* 0x000000050e057207 */ /* 0x000fc60007000000 */
[-C--:B------:R-:W-:Y:S02]  /*1a30*/  IMAD R7, R7, R0.reuse, R13 ;  /* 0x0000000007077224 */ /* 0x080fe400078e020d */
[----:B------:R-:W-:-:S04]  /*1a40*/  IMAD R5, R15, R0, R5 ;  /* 0x000000000f057224 */ /* 0x000fc800078e0205 */
[----:B------:R-:W-:-:S04]  /*1a50*/  IMAD.WIDE R4, R5, 0x4, R2 ;  /* 0x0000000405047825 */ /* 0x000fc800078e0202 */
[----:B------:R-:W-:Y:S02]  /*1a60*/  IMAD.WIDE R2, R7, 0x4, R2 ;  /* 0x0000000407027825 */ /* 0x000fe400078e0202 */
[----:B------:R-:W2:Y:S04]  /*1a70*/  LDG.E R5, desc[UR12][R4.64] ;  /* 0x0000000c04057981 */ /* 0x000ea8000c1e1900 */
[----:B------:R-:W3:Y:S01]  /*1a80*/  LDG.E R2, desc[UR12][R2.64] ;  /* 0x0000000c02027981 */ /* 0x000ee2000c1e1900 */
[----:B--2--5:R-:W-:Y:S02]  /*1a90*/  VIMNMX R12, PT, PT, R12, R5, PT ;  /* 0x000000050c0c7248 */ /* 0x024fe40003fe0100 */
[----:B---3--:R-:W-:-:S07]  /*1aa0*/  VIMNMX R19, PT, PT, R19, R2, PT ;  /* 0x0000000213137248 */ /* 0x008fce0003fe0100 */
.L_x_122:
[----:B-----5:R-:W-:-:S13]  /*1ab0*/  ISETP.NE.AND P0, PT, R12, 0x7fffffff, PT ;  /* 0x7fffffff0c00780c */ /* 0x020fda0003f05270 */
[----:B------:R-:W-:-:S04]  /*1ac0*/  @P0 ISETP.NE.AND P1, PT, R19, 0x7fffffff, PT ;  /* 0x7fffffff1300080c */ /* 0x000fc80003f25270 */
[----:B------:R-:W-:-:S04]  /*1ad0*/  @P0 SEL R3, R19, RZ, P1 ;  /* 0x000000ff13030207 */ /* 0x000fc80000800000 */
[----:B------:R-:W-:-:S07]  /*1ae0*/  @P0 IADD3 R19, PT, PT, R3, R12, RZ ;  /* 0x0000000c03130210 */ /* 0x000fce0007ffe0ff */
.L_x_119:
[----:B------:R-:W-:Y:S05]  /*1af0*/  BSYNC.RECONVERGENT B0 ;  /* 0x0000000000007941 */ /* 0x000fea0003800200 */
.L_x_118:
[----:B------:R-:W1:Y:S02]  /*1b00*/  LDC.64 R2, c[0x0][0x398] ;  /* 0x0000e600ff027b82 */ /* 0x000e640000000a00 */
[----:B-1----:R-:W-:-:S04]  /*1b10*/  IMAD.WIDE R2, R21, 0x4, R2 ;  /* 0x0000000415027825 */ /* 0x002fc800078e0202 */
[----:B------:R-:W-:Y:S01]  /*1b20*/  VIADD R21, R21, UR4 ;  /* 0x0000000415157c36 */ /* 0x000fe20008000000 */
[----:B------:R1:W-:Y:S04]  /*1b30*/  STG.E desc[UR12][R2.64], R19 ;  /* 0x0000001302007986 */ /* 0x0003e8000c10190c */
[----:B------:R-:W-:-:S13]  /*1b40*/  ISETP.GE.AND P0, PT, R21, UR8, PT ;  /* 0x0000000815007c0c */ /* 0x000fda000bf06270 */
[----:B-1----:R-:W-:Y:S05]  /*1b50*/  @!P0 BRA `(.L_x_124) ;  /* 0xffffffe800b08947 */ /* 0x002fea000383ffff */
[----:B------:R-:W-:Y:S05]  /*1b60*/  EXIT ;  /* 0x000000000000794d */ /* 0x000fea0003800000 */
.L_x_125:
        /* <DEDUP_REMOVED lines=9> */
.L_x_226:


//--------------------- .text._Z31global_gamma_max_index_of_max_bPiS_S_S_S_S_S_S_S_S_S_S_ii --------------------------
	.section	.text._Z31global_gamma_max_index_of_max_bPiS_S_S_S_S_S_S_S_S_S_S_ii,"ax",@progbits
	.align	128
        .global         _Z31global_gamma_max_index_of_max_bPiS_S_S_S_S_S_S_S_S_S_S_ii
        .type           _Z31global_gamma_max_index_of_max_bPiS_S_S_S_S_S_S_S_S_S_S_ii,@function
        .size           _Z31global_gamma_max_index_of_max_bPiS_S_S_S_S_S_S_S_S_S_S_ii,(.L_x_227 - _Z31global_gamma_max_index_of_max_bPiS_S_S_S_S_S_S_S_S_S_S_ii)
        .other          _Z31global_gamma_max_index_of_max_bPiS_S_S_S_S_S_S_S_S_S_S_ii,@"STO_CUDA_ENTRY STV_DEFAULT"
_Z31global_gamma_max_index_of_max_bPiS_S_S_S_S_S_S_S_S_S_S_ii:
.text._Z31global_gamma_max_index_of_max_bPiS_S_S_S_S_S_S_S_S_S_S_ii:
        /* <DEDUP_REMOVED lines=12> */
[C---:B0-----:R-:W-:Y:S01]  /*00c0*/  ISETP.GT.AND P0, PT, R7.reuse, 0x1, PT ;  /* 0x000000010700780c */ /* 0x041fe20003f04270 */
[----:B---3--:R-:W-:-:S12]  /*00d0*/  IMAD.WIDE R2, R7, 0x4, R2 ;  /* 0x0000000407027825 */ /* 0x008fd800078e0202 */
[----:B--2---:R-:W-:Y:S05]  /*00e0*/  @P0 BRA `(.L_x_126) ;  /* 0x0000000000280947 */ /* 0x004fea0003800000 */
[----:B------:R-:W0:Y:S08]  /*00f0*/  LDC.64 R4, c[0x0][0x3a0] ;  /* 0x0000e800ff047b82 */ /* 0x000e300000000a00 */
[----:B------:R-:W1:Y:S02]  /*0100*/  LDC.64 R6, c[0x0][0x3d8] ;  /* 0x0000f600ff067b82 */ /* 0x000e640000000a00 */
.L_x_127:
[----:B0-2---:R-:W1:Y:S04]  /*0110*/  LDG.E R9, desc[UR6][R4.64] ;  /* 0x0000000604097981 */ /* 0x005e68000c1e1900 */
[----:B-1----:R2:W-:Y:S04]  /*0120*/  STG.E desc[UR6][R6.64], R9 ;  /* 0x0000000906007986 */ /* 0x0025e8000c101906 */
[----:B------:R-:W3:Y:S01]  /*0130*/  LDG.E R11, desc[UR6][R2.64] ;  /* 0x00000006020b7981 */ /* 0x000ee2000c1e1900 */
[----:B------:R-:W-:-:S05]  /*0140*/  VIADD R0, R0, UR4 ;  /* 0x0000000400007c36 */ /* 0x000fca0008000000 */
[----:B------:R-:W-:Y:S01]  /*0150*/  ISETP.GE.AND P0, PT, R0, 0x1, PT ;  /* 0x000000010000780c */ /* 0x000fe20003f06270 */
[----:B---3--:R2:W-:-:S12]  /*0160*/  STG.E desc[UR6][R6.64+0x4], R11 ;  /* 0x0000040b06007986 */ /* 0x0085d8000c101906 */
[----:B------:R-:W-:Y:S05]  /*0170*/  @!P0 BRA `(.L_x_127) ;  /* 0xfffffffc00e48947 */ /* 0x000fea000383ffff */
[----:B------:R-:W-:Y:S05]  /*0180*/  EXIT ;  /* 0x000000000000794d */ /* 0x000fea0003800000 */
.L_x_126:
[C---:B------:R-:W-:Y:S02]  /*0190*/  VIADD R5, R7.reuse, 0xffffffff ;  /* 0xffffffff07057836 */ /* 0x040fe40000000000 */
[C---:B------:R-:W-:Y:S02]  /*01a0*/  VIADD R16, R7.reuse, 0xfffffffe ;  /* 0xfffffffe07107836 */ /* 0x040fe40000000000 */
[----:B------:R-:W-:Y:S01]  /*01b0*/  VIADD R4, R7, 0x1 ;  /* 0x0000000107047836 */ /* 0x000fe20000000000 */
[C---:B------:R-:W-:Y:S02]  /*01c0*/  LOP3.LUT R6, R5.reuse, 0xfffffffc, RZ, 0xc0, !PT ;  /* 0xfffffffc05067812 */ /* 0x040fe400078ec0ff */
[----:B------:R-:W-:-:S03]  /*01d0*/  LOP3.LUT R5, R5, 0x3, RZ, 0xc0, !PT ;  /* 0x0000000305057812 */ /* 0x000fc600078ec0ff */
[----:B------:R-:W-:-:S07]  /*01e0*/  IMAD.MOV R6, RZ, RZ, -R6 ;  /* 0x000000ffff067224 */ /* 0x000fce00078e0a06 */
.L_x_151:
[----:B012-4-:R-:W0:Y:S02]  /*01f0*/  LDC.64 R14, c[0x0][0x3a0] ;  /* 0x0000e800ff0e7b82 */ /* 0x017e240000000a00 */
[----:B0-----:R-:W2:Y:S06]  /*0200*/  LDG.E R14, desc[UR6][R14.64] ;  /* 0x000000060e0e7981 */ /* 0x001eac000c1e1900 */
[----:B---3--:R-:W2:Y:S02]  /*0210*/  LDC.64 R8, c[0x0][0x3d8] ;  /* 0x0000f600ff087b82 */ /* 0x008ea40000000a00 */
[----:B--2---:R0:W-:Y:S04]  /*0220*/  STG.E desc[UR6][R8.64], R14 ;  /* 0x0000000e08007986 */ /* 0x0041e8000c101906 */
[----:B------:R-:W2:Y:S01]  /*0230*/  LDG.E R7, desc[UR6][R2.64] ;  /* 0x0000000602077981 */ /* 0x000ea2000c1e1900 */
[----:B------:R-:W-:Y:S01]  /*0240*/  ISETP.GE.U32.AND P1, PT, R16, 0x3, PT ;  /* 0x000000031000780c */ /* 0x000fe20003f26070 */
[----:B------:R-:W-:-:S02]  /*0250*/  VIADD R0, R0, UR4 ;  /* 0x0000000400007c36 */ /* 0x000fc40008000000 */
[----:B------:R-:W-:-:S03]  /*0260*/  IMAD.MOV.U32 R13, RZ, RZ, 0x1 ;  /* 0x00000001ff0d7424 */ /* 0x000fc600078e00ff */
[----:B------:R-:W-:Y:S01]  /*0270*/  ISETP.GE.AND P0, PT, R0, 0x1, PT ;  /* 0x000000010000780c */ /* 0x000fe20003f06270 */
[----:B--2---:R0:W-:Y:S06]  /*0280*/  STG.E desc[UR6][R8.64+0x4], R7 ;  /* 0x0000040708007986 */ /* 0x0041ec000c101906 */
[----:B------:R-:W-:Y:S06]  /*0290*/  @!P1 BRA `(.L_x_128) ;  /* 0x0000000400249947 */ /* 0x000fec0003800000 */
[----:B------:R-:W1:Y:S01]  /*02a0*/  LDCU.64 UR8, c[0x0][0x3a0] ;  /* 0x00007400ff0877ac */ /* 0x000e620008000a00 */
[----:B------:R-:W-:Y:S02]  /*02b0*/  IMAD.MOV.U32 R13, RZ, RZ, RZ ;  /* 0x000000ffff0d7224 */ /* 0x000fe400078e00ff */
[----:B------:R-:W-:Y:S02]  /*02c0*/  IMAD.MOV.U32 R12, RZ, RZ, R6 ;  /* 0x000000ffff0c7224 */ /* 0x000fe400078e0006 */
[----:B-1----:R-:W-:Y:S02]  /*02d0*/  IMAD.U32 R10, RZ, RZ, UR8 ;  /* 0x00000008ff0a7e24 */ /* 0x002fe4000f8e00ff */
[----:B------:R-:W-:-:S07]  /*02e0*/  IMAD.U32 R11, RZ, RZ, UR9 ;  /* 0x00000009ff0b7e24 */ /* 0x000fce000f8e00ff */
.L_x_141:
[----:B0-----:R-:W-:-:S05]  /*02f0*/  IMAD.WIDE.U32 R8, R4, 0x4, R10 ;  /* 0x0000000404087825 */ /* 0x001fca00078e000a */
[----:B----4-:R-:W2:Y:S01]  /*0300*/  LDG.E R18, desc[UR6][R8.64] ;  /* 0x0000000608127981 */ /* 0x010ea2000c1e1900 */
[----:B------:R-:W-:-:S05]  /*0310*/  VIADD R12, R12, 0x4 ;  /* 0x000000040c0c7836 */ /* 0x000fca0000000000 */
[----:B------:R-:W-:Y:S02]  /*0320*/  ISETP.NE.AND P1, PT, R12, RZ, PT ;  /* 0x000000ff0c00720c */ /* 0x000fe40003f25270 */
[----:B--2---:R-:W-:-:S13]  /*0330*/  ISETP.GE.AND P2, PT, R7, R18, PT ;  /* 0x000000120700720c */ /* 0x004fda0003f46270 */
[----:B------:R-:W-:Y:S05]  /*0340*/  @P2 BRA `(.L_x_129) ;  /* 0x0000000000082947 */ /* 0x000fea0003800000 */
[----:B------:R0:W5:Y:S01]  /*0350*/  LDG.E R15, desc[UR6][R10.64+0x4] ;  /* 0x000004060a0f7981 */ /* 0x000162000c1e1900 */
[----:B------:R-:W-:Y:S05]  /*0360*/  BRA `(.L_x_130) ;  /* 0x0000000000147947 */ /* 0x000fea0003800000 */
.L_x_129:
[----:B------:R-:W-:-:S13]  /*0370*/  ISETP.NE.AND P2, PT, R7, R18, PT ;  /* 0x000000120700720c */ /* 0x000fda0003f45270 */
[----:B------:R-:W-:Y:S05]  /*0380*/  @P2 BRA `(.L_x_131) ;  /* 0x0000000000202947 */ /* 0x000fea0003800000 */
[----:B------:R-:W2:Y:S02]  /*0390*/  LDG.E R15, desc[UR6][R10.64+0x4] ;  /* 0x000004060a0f7981 */ /* 0x000ea4000c1e1900 */
[----:B--2---:R-:W-:-:S13]  /*03a0*/  ISETP.GE.AND P2, PT, R14, R15, PT ;  /* 0x0000000f0e00720c */ /* 0x004fda0003f46270 */
[----:B------:R-:W-:Y:S05]  /*03b0*/  @P2 BRA `(.L_x_131) ;  /* 0x0000000000142947 */ /* 0x000fea0003800000 */
.L_x_130:
[----:B------:R-:W1:Y:S02]  /*03c0*/  LDC.64 R18, c[0x0][0x3d8] ;  /* 0x0000f600ff127b82 */ /* 0x000e640000000a00 */
[----:B-1---5:R1:W-:Y:S04]  /*03d0*/  STG.E desc[UR6][R18.64], R15 ;  /* 0x0000000f12007986 */ /* 0x0223e8000c101906 */
[----:B------:R-:W2:Y:S01]  /*03e0*/  LDG.E R7, desc[UR6][R8.64] ;  /* 0x0000000608077981 */ /* 0x000ea2000c1e1900 */
[----:B------:R-:W-:-:S03]  /*03f0*/  IMAD.MOV.U32 R14, RZ, RZ, R15 ;  /* 0x000000ffff0e7224 */ /* 0x000fc600078e000f */
[----:B--2---:R1:W-:Y:S04]  /*0400*/  STG.E desc[UR6][R18.64+0x4], R7 ;  /* 0x0000040712007986 */ /* 0x0043e8000c101906 */
.L_x_131:
[----:B-1----:R-:W2:Y:S02]  /*0410*/  LDG.E R18, desc[UR6][R8.64+0x4] ;  /* 0x0000040608127981 */ /* 0x002ea4000c1e1900 */
[----:B--2---:R-:W-:-:S13]  /*0420*/  ISETP.GE.AND P2, PT, R7, R18, PT ;  /* 0x000000120700720c */ /* 0x004fda0003f46270 */
[----:B------:R-:W-:Y:S05]  /*0430*/  @P2 BRA `(.L_x_132) ;  /* 0x0000000000082947 */ /* 0x000fea0003800000 */
[----:B------:R1:W5:Y:S01]  /*0440*/  LDG.E R15, desc[UR6][R10.64+0x8] ;  /* 0x000008060a0f7981 */ /* 0x000362000c1e1900 */
[----:B------:R-:W-:Y:S05]  /*0450*/  BRA `(.L_x_133) ;  /* 0x0000000000147947 */ /* 0x000fea0003800000 */
.L_x_132:
[----:B------:R-:W-:-:S13]  /*0460*/  ISETP.NE.AND P2, PT, R7, R18, PT ;  /* 0x000000120700720c */ /* 0x000fda0003f45270 */
[----:B------:R-:W-:Y:S05]  /*0470*/  @P2 BRA `(.L_x_134) ;  /* 0x0000000000202947 */ /* 0x000fea0003800000 */
[----:B------:R-:W2:Y:S02]  /*0480*/  LDG.E R15, desc[UR6][R10.64+0x8] ;  /* 0x000008060a0f7981 */ /* 0x000ea4000c1e1900 */
[----:B--2---:R-:W-:-:S13]  /*0490*/  ISETP.GE.AND P2, PT, R14, R15, PT ;  /* 0x0000000f0e00720c */ /* 0x004fda0003f46270 */
[----:B------:R-:W-:Y:S05]  /*04a0*/  @P2 BRA `(.L_x_134) ;  /* 0x0000000000142947 */ /* 0x000fea0003800000 */
.L_x_133:
[----:B------:R-:W2:Y:S02]  /*04b0*/  LDC.64 R18, c[0x0][0x3d8] ;  /* 0x0000f600ff127b82 */ /* 0x000ea40000000a00 */
[----:B--2--5:R2:W-:Y:S04]  /*04c0*/  STG.E desc[UR6][R18.64], R15 ;  /* 0x0000000f12007986 */ /* 0x0245e8000c101906 */
[----:B------:R-:W3:Y:S01]  /*04d0*/  LDG.E R7, desc[UR6][R8.64+0x4] ;  /* 0x0000040608077981 */ /* 0x000ee2000c1e1900 */
[----:B------:R-:W-:-:S03]  /*04e0*/  IMAD.MOV.U32 R14, RZ, RZ, R15 ;  /* 0x000000ffff0e7224 */ /* 0x000fc600078e000f */
[----:B---3--:R2:W-:Y:S04]  /*04f0*/  STG.E desc[UR6][R18.64+0x4], R7 ;  /* 0x0000040712007986 */ /* 0x0085e8000c101906 */
.L_x_134:
[----:B--2---:R-:W2:Y:S02]  /*0500*/  LDG.E R18, desc[UR6][R8.64+0x8] ;  /* 0x0000080608127981 */ /* 0x004ea4000c1e1900 */
[----:B--2---:R-:W-:-:S13]  /*0510*/  ISETP.GE.AND P2, PT, R7, R18, PT ;  /* 0x000000120700720c */ /* 0x004fda0003f46270 */
[----:B------:R-:W-:Y:S05]  /*0520*/  @P2 BRA `(.L_x_135) ;  /* 0x0000000000082947 */ /* 0x000fea0003800000 */
[----:B------:R2:W5:Y:S01]  /*0530*/  LDG.E R15, desc[UR6][R10.64+0xc] ;  /* 0x00000c060a0f7981 */ /* 0x000562000c1e1900 */
[----:B------:R-:W-:Y:S05]  /*0540*/  BRA `(.L_x_136) ;  /* 0x0000000000147947 */ /* 0x000fea0003800000 */
.L_x_135:
[----:B------:R-:W-:-:S13]  /*0550*/  ISETP.NE.AND P2, PT, R7, R18, PT ;  /* 0x000000120700720c */ /* 0x000fda0003f45270 */
[----:B------:R-:W-:Y:S05]  /*0560*/  @P2 BRA `(.L_x_137) ;  /* 0x0000000000202947 */ /* 0x000fea0003800000 */
[----:B------:R-:W2:Y:S02]  /*0570*/  LDG.E R15, desc[UR6][R10.64+0xc] ;  /* 0x00000c060a0f7981 */ /* 0x000ea4000c1e1900 */
[----:B--2---:R-:W-:-:S13]  /*0580*/  ISETP.GE.AND P2, PT, R14, R15, PT ;  /* 0x0000000f0e00720c */ /* 0x004fda0003f46270 */
[----:B------:R-:W-:Y:S05]  /*0590*/  @P2 BRA `(.L_x_137) ;  /* 0x0000000000142947 */ /* 0x000fea0003800000 */
.L_x_136:
[----:B------:R-:W3:Y:S02]  /*05a0*/  LDC.64 R18, c[0x0][0x3d8] ;  /* 0x0000f600ff127b82 */ /* 0x000ee40000000a00 */
[----:B---3-5:R3:W-:Y:S04]  /*05b0*/  STG.E desc[UR6][R18.64], R15 ;  /* 0x0000000f12007986 */ /* 0x0287e8000c101906 */
[----:B------:R-:W4:Y:S01]  /*05c0*/  LDG.E R7, desc[UR6][R8.64+0x8] ;  /* 0x0000080608077981 */ /* 0x000f22000c1e1900 */
[----:B------:R-:W-:-:S03]  /*05d0*/  IMAD.MOV.U32 R14, RZ, RZ, R15 ;  /* 0x000000ffff0e7224 */ /* 0x000fc600078e000f */
[----:B----4-:R3:W-:Y:S04]  /*05e0*/  STG.E desc[UR6][R18.64+0x4], R7 ;  /* 0x0000040712007986 */ /* 0x0107e8000c101906 */
.L_x_137:
[----:B---3--:R-:W3:Y:S02]  /*05f0*/  LDG.E R18, desc[UR6][R8.64+0xc] ;  /* 0x00000c0608127981 */ /* 0x008ee4000c1e1900 */
[----:B---3--:R-:W-:-:S13]  /*0600*/  ISETP.GE.AND P2, PT, R7, R18, PT ;  /* 0x000000120700720c */ /* 0x008fda0003f46270 */
[----:B------:R-:W-:Y:S05]  /*0610*/  @P2 BRA `(.L_x_138) ;  /* 0x0000000000082947 */ /* 0x000fea0003800000 */
[----:B------:R3:W5:Y:S01]  /*0620*/  LDG.E R15, desc[UR6][R10.64+0x10] ;  /* 0x000010060a0f7981 */ /* 0x000762000c1e1900 */
[----:B------:R-:W-:Y:S05]  /*0630*/  BRA `(.L_x_139) ;  /* 0x0000000000147947 */ /* 0x000fea0003800000 */
.L_x_138:
[----:B------:R-:W-:-:S13]  /*0640*/  ISETP.NE.AND P2, PT, R7, R18, PT ;  /* 0x000000120700720c */ /* 0x000fda0003f45270 */
[----:B------:R-:W-:Y:S05]  /*0650*/  @P2 BRA `(.L_x_140) ;  /* 0x0000000000202947 */ /* 0x000fea0003800000 */
[----:B------:R-:W3:Y:S02]  /*0660*/  LDG.E R15, desc[UR6][R10.64+0x10] ;  /* 0x000010060a0f7981 */ /* 0x000ee4000c1e1900 */
[----:B---3--:R-:W-:-:S13]  /*0670*/  ISETP.GE.AND P2, PT, R14, R15, PT ;  /* 0x0000000f0e00720c */ /* 0x008fda0003f46270 */
[----:B------:R-:W-:Y:S05]  /*0680*/  @P2 BRA `(.L_x_140) ;  /* 0x0000000000142947 */ /* 0x000fea0003800000 */
.L_x_139:
[----:B------:R-:W4:Y:S02]  /*0690*/  LDC.64 R18, c[0x0][0x3d8] ;  /* 0x0000f600ff127b82 */ /* 0x000f240000000a00 */
[----:B----45:R4:W-:Y:S04]  /*06a0*/  STG.E desc[UR6][R18.64], R15 ;  /* 0x0000000f12007986 */ /* 0x0309e8000c101906 */
[----:B------:R-:W2:Y:S01]  /*06b0*/  LDG.E R7, desc[UR6][R8.64+0xc] ;  /* 0x00000c0608077981 */ /* 0x000ea2000c1e1900 */
[----:B------:R-:W-:-:S03]  /*06c0*/  IMAD.MOV.U32 R14, RZ, RZ, R15 ;  /* 0x000000ffff0e7224 */ /* 0x000fc600078e000f */
[----:B--2---:R4:W-:Y:S04]  /*06d0*/  STG.E desc[UR6][R18.64+0x4], R7 ;  /* 0x0000040712007986 */ /* 0x0049e8000c101906 */
.L_x_140:
[----:B0123--:R-:W-:Y:S01]  /*06e0*/  IADD3 R10, P2, PT, R10, 0x10, RZ ;  /* 0x000000100a0a7810 */ /* 0x00ffe20007f5e0ff */
[----:B------:R-:W-:-:S04]  /*06f0*/  VIADD R13, R13, 0x4 ;  /* 0x000000040d0d7836 */ /* 0x000fc80000000000 */
[----:B------:R-:W-:Y:S01]  /*0700*/  IMAD.X R11, RZ, RZ, R11, P2 ;  /* 0x000000ffff0b7224 */ /* 0x000fe200010e060b */
[----:B------:R-:W-:Y:S07]  /*0710*/  @P1 BRA `(.L_x_141) ;  /* 0xfffffff800f41947 */ /* 0x000fee000383ffff */
[----:B------:R-:W-:-:S07]  /*0720*/  VIADD R13, R13, 0x1 ;  /* 0x000000010d0d7836 */ /* 0x000fce0000000000 */
.L_x_128:
[----:B------:R-:W-:-:S13]  /*0730*/  ISETP.NE.AND P1, PT, R5, RZ, PT ;  /* 0x000000ff0500720c */ /* 0x000fda0003f25270 */
[----:B------:R-:W-:Y:S05]  /*0740*/  @!P1 BRA `(.L_x_142) ;  /* 0x0000000000d89947 */ /* 0x000fea0003800000 */
[----:B------:R-:W0:Y:S08]  /*0750*/  LDC R17, c[0x0][0x3e0] ;  /* 0x0000f800ff117b82 */ /* 0x000e300000000800 */
[----:B------:R-:W1:Y:S01]  /*0760*/  LDC.64 R10, c[0x0][0x3a0] ;  /* 0x0000e800ff0a7b82 */ /* 0x000e620000000a00 */
[----:B0-----:R-:W-:-:S04]  /*0770*/  IMAD.IADD R9, R13, 0x1, R17 ;  /* 0x000000010d097824 */ /* 0x001fc800078e0211 */
[----:B-1----:R-:W-:-:S05]  /*0780*/  IMAD.WIDE.U32 R8, R9, 0x4, R10 ;  /* 0x0000000409087825 */ /* 0x002fca00078e000a */
[----:B------:R-:W2:Y:S01]  /*0790*/  LDG.E R12, desc[UR6][R8.64] ;  /* 0x00000006080c7981 */ /* 0x000ea2000c1e1900 */
[----:B------:R-:W-:Y:S01]  /*07a0*/  IMAD.WIDE.U32 R10, R13, 0x4, R10 ;  /* 0x000000040d0a7825 */ /* 0x000fe200078e000a */
[----:B--2---:R-:W-:-:S13]  /*07b0*/  ISETP.GE.AND P1, PT, R7, R12, PT ;  /* 0x0000000c0700720c */ /* 0x004fda0003f26270 */
[----:B------:R-:W-:Y:S05]  /*07c0*/  @P1 BRA `(.L_x_143) ;  /* 0x0000000000081947 */ /* 0x000fea0003800000 */
[----:B----4-:R0:W5:Y:S01]  /*07d0*/  LDG.E R15, desc[UR6][R10.64] ;  /* 0x000000060a0f7981 */ /* 0x010162000c1e1900 */
[----:B------:R-:W-:Y:S05]  /*07e0*/  BRA `(.L_x_144) ;  /* 0x0000000000147947 */ /* 0x000fea0003800000 */
.L_x_143:
[----:B------:R-:W-:-:S13]  /*07f0*/  ISETP.NE.AND P1, PT, R7, R12, PT ;  /* 0x0000000c0700720c */ /* 0x000fda0003f25270 */
[----:B------:R-:W-:Y:S05]  /*0800*/  @P1 BRA `(.L_x_145) ;  /* 0x0000000000201947 */ /* 0x000fea0003800000 */
[----:B----4-:R-:W2:Y:S02]  /*0810*/  LDG.E R15, desc[UR6][R10.64] ;  /* 0x000000060a0f7981 */ /* 0x010ea4000c1e1900 */
[----:B--2---:R-:W-:-:S13]  /*0820*/  ISETP.GE.AND P1, PT, R14, R15, PT ;  /* 0x0000000f0e00720c */ /* 0x004fda0003f26270 */
[----:B------:R-:W-:Y:S05]  /*0830*/  @P1 BRA `(.L_x_145) ;  /* 0x0000000000141947 */ /* 0x000fea0003800000 */
.L_x_144:
[----:B------:R-:W1:Y:S02]  /*0840*/  LDC.64 R12, c[0x0][0x3d8] ;  /* 0x0000f600ff0c7b82 */ /* 0x000e640000000a00 */
[----:B-1---5:R1:W-:Y:S04]  /*0850*/  STG.E desc[UR6][R12.64], R15 ;  /* 0x0000000f0c007986 */ /* 0x0223e8000c101906 */
[----:B------:R-:W2:Y:S01]  /*0860*/  LDG.E R7, desc[UR6][R8.64] ;  /* 0x0000000608077981 */ /* 0x000ea2000c1e1900 */
[----:B------:R-:W-:-:S03]  /*0870*/  IMAD.MOV.U32 R14, RZ, RZ, R15 ;  /* 0x000000ffff0e7224 */ /* 0x000fc600078e000f */
[----:B--2---:R1:W-:Y:S04]  /*0880*/  STG.E desc[UR6][R12.64+0x4], R7 ;  /* 0x000004070c007986 */ /* 0x0043e8000c101906 */
.L_x_145:
[----:B------:R-:W-:-:S13]  /*0890*/  ISETP.NE.AND P1, PT, R5, 0x1, PT ;  /* 0x000000010500780c */ /* 0x000fda0003f25270 */
[----:B------:R-:W-:Y:S05]  /*08a0*/  @!P1 BRA `(.L_x_142) ;  /* 0x0000000000809947 */ /* 0x000fea0003800000 */
[----:B------:R-:W-:-:S05]  /*08b0*/  IMAD.WIDE.U32 R8, R17, 0x4, R10 ;  /* 0x0000000411087825 */ /* 0x000fca00078e000a */
[----:B-1----:R-:W2:Y:S02]  /*08c0*/  LDG.E R12, desc[UR6][R8.64+0x4] ;  /* 0x00000406080c7981 */ /* 0x002ea4000c1e1900 */
[----:B--2---:R-:W-:-:S13]  /*08d0*/  ISETP.GE.AND P1, PT, R7, R12, PT ;  /* 0x0000000c0700720c */ /* 0x004fda0003f26270 */
[----:B------:R-:W-:Y:S05]  /*08e0*/  @P1 BRA `(.L_x_146) ;  /* 0x0000000000081947 */ /* 0x000fea0003800000 */
[----:B----4-:R1:W5:Y:S01]  /*08f0*/  LDG.E R15, desc[UR6][R10.64+0x4] ;  /* 0x000004060a0f7981 */ /* 0x010362000c1e1900 */
[----:B------:R-:W-:Y:S05]  /*0900*/  BRA `(.L_x_147) ;  /* 0x0000000000147947 */ /* 0x000fea0003800000 */
.L_x_146:
[----:B------:R-:W-:-:S13]  /*0910*/  ISETP.NE.AND P1, PT, R7, R12, PT ;  /* 0x0000000c0700720c */ /* 0x000fda0003f25270 */
[----:B------:R-:W-:Y:S05]  /*0920*/  @P1 BRA `(.L_x_148) ;  /* 0x0000000000201947 */ /* 0x000fea0003800000 */
[----:B----4-:R-:W2:Y:S02]  /*0930*/  LDG.E R15, desc[UR6][R10.64+0x4] ;  /* 0x000004060a0f7981 */ /* 0x010ea4000c1e1900 */
[----:B--2---:R-:W-:-:S13]  /*0940*/  ISETP.GE.AND P1, PT, R14, R15, PT ;  /* 0x0000000f0e00720c */ /* 0x004fda0003f26270 */
[----:B------:R-:W-:Y:S05]  /*0950*/  @P1 BRA `(.L_x_148) ;  /* 0x0000000000141947 */ /* 0x000fea0003800000 */
.L_x_147:
[----:B------:R-:W2:Y:S02]  /*0960*/  LDC.64 R12, c[0x0][0x3d8] ;  /* 0x0000f600ff0c7b82 */ /* 0x000ea40000000a00 */
[----:B--2--5:R2:W-:Y:S04]  /*0970*/  STG.E desc[UR6][R12.64], R15 ;  /* 0x0000000f0c007986 */ /* 0x0245e8000c101906 */
[----:B------:R-:W3:Y:S01]  /*0980*/  LDG.E R7, desc[UR6][R8.64+0x4] ;  /* 0x0000040608077981 */ /* 0x000ee2000c1e1900 */
[----:B------:R-:W-:-:S03]  /*0990*/  IMAD.MOV.U32 R14, RZ, RZ, R15 ;  /* 0x000000ffff0e7224 */ /* 0x000fc600078e000f */
[----:B---3--:R2:W-:Y:S04]  /*09a0*/  STG.E desc[UR6][R12.64+0x4], R7 ;  /* 0x000004070c007986 */ /* 0x0085e8000c101906 */
.L_x_148:
[----:B------:R-:W-:-:S13]  /*09b0*/  ISETP.NE.AND P1, PT, R5, 0x2, PT ;  /* 0x000000020500780c */ /* 0x000fda0003f25270 */
[----:B------:R-:W-:Y:S05]  /*09c0*/  @!P1 BRA `(.L_x_142) ;  /* 0x0000000000389947 */ /* 0x000fea0003800000 */
[----:B--2---:R-:W2:Y:S02]  /*09d0*/  LDG.E R12, desc[UR6][R8.64+0x8] ;  /* 0x00000806080c7981 */ /* 0x004ea4000c1e1900 */
[----:B--2---:R-:W-:-:S13]  /*09e0*/  ISETP.GE.AND P1, PT, R7, R12, PT ;  /* 0x0000000c0700720c */ /* 0x004fda0003f26270 */
[----:B------:R-:W-:Y:S05]  /*09f0*/  @P1 BRA `(.L_x_149) ;  /* 0x0000000000081947 */ /* 0x000fea0003800000 */
[----:B----4-:R2:W5:Y:S01]  /*0a00*/  LDG.E R7, desc[UR6][R10.64+0x8] ;  /* 0x000008060a077981 */ /* 0x010562000c1e1900 */
[----:B------:R-:W-:Y:S05]  /*0a10*/  BRA `(.L_x_150) ;  /* 0x0000000000147947 */ /* 0x000fea0003800000 */
.L_x_149:
[----:B------:R-:W-:-:S13]  /*0a20*/  ISETP.NE.AND P1, PT, R7, R12, PT ;  /* 0x0000000c0700720c */ /* 0x000fda0003f25270 */
[----:B------:R-:W-:Y:S05]  /*0a30*/  @P1 BRA `(.L_x_142) ;  /* 0x00000000001c1947 */ /* 0x000fea0003800000 */
[----:B----4-:R-:W2:Y:S02]  /*0a40*/  LDG.E R7, desc[UR6][R10.64+0x8] ;  /* 0x000008060a077981 */ /* 0x010ea4000c1e1900 */
[----:B--2---:R-:W-:-:S13]  /*0a50*/  ISETP.GE.AND P1, PT, R14, R7, PT ;  /* 0x000000070e00720c */ /* 0x004fda0003f26270 */
[----:B------:R-:W-:Y:S05]  /*0a60*/  @P1 BRA `(.L_x_142) ;  /* 0x0000000000101947 */ /* 0x000fea0003800000 */
.L_x_150:
[----:B012---:R-:W0:Y:S02]  /*0a70*/  LDC.64 R10, c[0x0][0x3d8] ;  /* 0x0000f600ff0a7b82 */ /* 0x007e240000000a00 */
[----:B0----5:R3:W-:Y:S04]  /*0a80*/  STG.E desc[UR6][R10.64], R7 ;  /* 0x000000070a007986 */ /* 0x0217e8000c101906 */
[----:B------:R-:W2:Y:S04]  /*0a90*/  LDG.E R9, desc[UR6][R8.64+0x8] ;  /* 0x0000080608097981 */ /* 0x000ea8000c1e1900 */
[----:B--2---:R3:W-:Y:S02]  /*0aa0*/  STG.E desc[UR6][R10.64+0x4], R9 ;  /* 0x000004090a007986 */ /* 0x0047e4000c101906 */
.L_x_142:
[----:B------:R-:W-:Y:S05]  /*0ab0*/  @!P0 BRA `(.L_x_151) ;  /* 0xfffffff400cc8947 */ /* 0x000fea000383ffff */
[----:B------:R-:W-:Y:S05]  /*0ac0*/  EXIT ;  /* 0x000000000000794d */ /* 0x000fea0003800000 */
.L_x_152:
        /* <DEDUP_REMOVED lines=11> */
.L_x_227:


//--------------------- .text._Z31global_gamma_max_index_of_max_aPiS_S_S_S_S_S_S_S_S_S_S_ii --------------------------
	.section	.text._Z31global_gamma_max_index_of_max_aPiS_S_S_S_S_S_S_S_S_S_S_ii,"ax",@progbits
	.align	128
        .global         _Z31global_gamma_max_index_of_max_aPiS_S_S_S_S_S_S_S_S_S_S_ii
        .type           _Z31global_gamma_max_index_of_max_aPiS_S_S_S_S_S_S_S_S_S_S_ii,@function
        .size           _Z31global_gamma_max_index_of_max_aPiS_S_S_S_S_S_S_S_S_S_S_ii,(.L_x_228 - _Z31global_gamma_max_index_of_max_aPiS_S_S_S_S_S_S_S_S_S_S_ii)
        .other          _Z31global_gamma_max_index_of_max_aPiS_S_S_S_S_S_S_S_S_S_S_ii,@"STO_CUDA_ENTRY STV_DEFAULT"
_Z31global_gamma_max_index_of_max_aPiS_S_S_S_S_S_S_S_S_S_S_ii:
.text._Z31global_gamma_max_index_of_max_aPiS_S_S_S_S_S_S_S_S_S_S_ii:
        /* <DEDUP_REMOVED lines=15> */
.L_x_154:
[C---:B0-----:R-:W-:Y:S02]  /*00f0*/  IMAD R13, R0.reuse, R15, RZ ;  /* 0x0000000f000d7224 */ /* 0x041fe400078e02ff */
[----:B-1----:R-:W-:-:S04]  /*0100*/  IMAD.WIDE R2, R0, 0x4, R8 ;  /* 0x0000000400027825 */ /* 0x002fc800078e0208 */
[----:B---3--:R-:W-:Y:S01]  /*0110*/  IMAD.WIDE R4, R13, 0x4, R10 ;  /* 0x000000040d047825 */ /* 0x008fe200078e020a */
[----:B--2---:R0:W-:Y:S05]  /*0120*/  STG.E desc[UR8][R2.64], R13 ;  /* 0x0000000d02007986 */ /* 0x0041ea000c101908 */
[----:B------:R-:W2:Y:S01]  /*0130*/  LDG.E R5, desc[UR8][R4.64] ;  /* 0x0000000804057981 */ /* 0x000ea2000c1e1900 */
[----:B------:R-:W-:-:S04]  /*0140*/  IMAD.WIDE R6, R15, 0x4, R2 ;  /* 0x000000040f067825 */ /* 0x000fc800078e0202 */
[----:B------:R-:W-:-:S05]  /*0150*/  VIADD R0, R0, UR4 ;  /* 0x0000000400007c36 */ /* 0x000fca0008000000 */
[----:B------:R-:W-:Y:S01]  /*0160*/  ISETP.GE.AND P0, PT, R0, R15, PT ;  /* 0x0000000f0000720c */ /* 0x000fe20003f06270 */
[----:B--2---:R0:W-:-:S12]  /*0170*/  STG.E desc[UR8][R6.64], R5 ;  /* 0x0000000506007986 */ /* 0x0041d8000c101908 */
[----:B------:R-:W-:Y:S05]  /*0180*/  @!P0 BRA `(.L_x_154) ;  /* 0xfffffffc00d88947 */ /* 0x000fea000383ffff */
[----:B------:R-:W-:Y:S05]  /*0190*/  EXIT ;  /* 0x000000000000794d */ /* 0x000fea0003800000 */
.L_x_153:
[----:B------:R-:W0:Y:S01]  /*01a0*/  LDCU.64 UR6, c[0x0][0x398] ;  /* 0x00007300ff0677ac */ /* 0x000e220008000a00 */
[C---:B------:R-:W-:Y:S02]  /*01b0*/  VIADD R19, R15.reuse, 0x7 ;  /* 0x000000070f137836 */ /* 0x040fe40000000000 */
[C---:B------:R-:W-:Y:S02]  /*01c0*/  VIADD R16, R15.reuse, 0xffffffff ;  /* 0xffffffff0f107836 */ /* 0x040fe40000000000 */
[----:B------:R-:W-:Y:S01]  /*01d0*/  VIADD R18, R15, 0x3 ;  /* 0x000000030f127836 */ /* 0x000fe20000000000 */
[----:B------:R-:W-:Y:S01]  /*01e0*/  LOP3.LUT R2, R19, 0x7, RZ, 0xc0, !PT ;  /* 0x0000000713027812 */ /* 0x000fe200078ec0ff */
[----:B------:R-:W-:Y:S01]  /*01f0*/  VIADD R12, R15, 0xfffffffe ;  /* 0xfffffffe0f0c7836 */ /* 0x000fe20000000000 */
[----:B---3--:R-:W-:Y:S02]  /*0200*/  LOP3.LUT R10, R16, 0xfffffff8, RZ, 0xc0, !PT ;  /* 0xfffffff8100a7812 */ /* 0x008fe400078ec0ff */
[----:B------:R-:W-:-:S02]  /*0210*/  LOP3.LUT R3, R18, 0x3, RZ, 0xc0, !PT ;  /* 0x0000000312037812 */ /* 0x000fc400078ec0ff */
[----:B------:R-:W-:Y:S01]  /*0220*/  IADD3 R2, PT, PT, R2, -0x1, RZ ;  /* 0xffffffff02027810 */ /* 0x000fe20007ffe0ff */
[----:B------:R-:W-:Y:S01]  /*0230*/  IMAD.MOV R10, RZ, RZ, -R10 ;  /* 0x000000ffff0a7224 */ /* 0x000fe200078e0a0a */
[----:B------:R-:W-:Y:S02]  /*0240*/  ISETP.NE.AND P0, PT, R3, 0x1, PT ;  /* 0x000000010300780c */ /* 0x000fe40003f05270 */
[----:B------:R-:W-:Y:S01]  /*0250*/  ISETP.GE.U32.AND P1, PT, R2, 0x3, PT ;  /* 0x000000030200780c */ /* 0x000fe20003f26070 */
[----:B0-----:R-:W-:-:S04]  /*0260*/  UIADD3 UR5, UP0, UPT, UR6, 0x10, URZ ;  /* 0x0000001006057890 */ /* 0x001fc8000ff1e0ff */
[----:B------:R-:W-:-:S12]  /*0270*/  UIADD3.X UR6, UPT, UPT, URZ, UR7, URZ, UP0, !UPT ;  /* 0x00000007ff067290 */ /* 0x000fd800087fe4ff */
.L_x_165:
[----:B01----:R-:W0:Y:S08]  /*0280*/  LDC R9, c[0x0][0x3e0] ;  /* 0x0000f800ff097b82 */ /* 0x003e300000000800 */
[----:B--2---:R-:W1:Y:S08]  /*0290*/  LDC.64 R6, c[0x0][0x3a0] ;  /* 0x0000e800ff067b82 */ /* 0x004e700000000a00 */
[----:B------:R-:W3:Y:S01]  /*02a0*/  LDC.64 R4, c[0x0][0x398] ;  /* 0x0000e600ff047b82 */ /* 0x000ee20000000a00 */
[----:B0-----:R-:W-:-:S02]  /*02b0*/  IMAD R13, R0, R9, RZ ;  /* 0x00000009000d7224 */ /* 0x001fc400078e02ff */
[----:B-1----:R-:W-:-:S05]  /*02c0*/  IMAD.WIDE R6, R0, 0x4, R6 ;  /* 0x0000000400067825 */ /* 0x002fca00078e0206 */
[----:B--2---:R0:W-:Y:S01]  /*02d0*/  STG.E desc[UR8][R6.64], R13 ;  /* 0x0000000d06007986 */ /* 0x0041e2000c101908 */
[----:B---3--:R-:W-:-:S05]  /*02e0*/  IMAD.WIDE R4, R13, 0x4, R4 ;  /* 0x000000040d047825 */ /* 0x008fca00078e0204 */
[----:B------:R-:W2:Y:S01]  /*02f0*/  LDG.E R11, desc[UR8][R4.64] ;  /* 0x00000008040b7981 */ /* 0x000ea2000c1e1900 */
[----:B------:R-:W-:Y:S01]  /*0300*/  IMAD.WIDE.U32 R2, R9, 0x4, R6 ;  /* 0x0000000409027825 */ /* 0x000fe200078e0006 */
[----:B------:R-:W-:Y:S02]  /*0310*/  ISETP.GE.U32.AND P3, PT, R12, 0x7, PT ;  /* 0x000000070c00780c */ /* 0x000fe40003f66070 */
[----:B------:R-:W-:Y:S01]  /*0320*/  IADD3 R0, PT, PT, R0, UR4, RZ ;  /* 0x0000000400007c10 */ /* 0x000fe2000fffe0ff */
[----:B------:R-:W-:-:S03]  /*0330*/  IMAD.MOV.U32 R14, RZ, RZ, 0x1 ;  /* 0x00000001ff0e7424 */ /* 0x000fc600078e00ff */
[----:B------:R-:W-:Y:S01]  /*0340*/  ISETP.GE.AND P2, PT, R0, R9, PT ;  /* 0x000000090000720c */ /* 0x000fe20003f46270 */
[----:B--2---:R0:W-:Y:S06]  /*0350*/  STG.E desc[UR8][R2.64], R11 ;  /* 0x0000000b02007986 */ /* 0x0041ec000c101908 */
[----:B------:R-:W-:Y:S06]  /*0360*/  @!P3 BRA `(.L_x_155) ;  /* 0x000000040004b947 */ /* 0x000fec0003800000 */
[----:B------:R-:W-:Y:S01]  /*0370*/  MOV R9, UR6 ;  /* 0x0000000600097c02 */ /* 0x000fe20008000f00 */
[----:B------:R-:W-:Y:S02]  /*0380*/  IMAD.U32 R8, RZ, RZ, UR5 ;  /* 0x00000005ff087e24 */ /* 0x000fe4000f8e00ff */
[----:B------:R-:W-:Y:S02]  /*0390*/  IMAD.MOV.U32 R14, RZ, RZ, 0x4 ;  /* 0x00000004ff0e7424 */ /* 0x000fe400078e00ff */
[----:B------:R-:W-:-:S04]  /*03a0*/  IMAD.WIDE R8, R13, 0x4, R8 ;  /* 0x000000040d087825 */ /* 0x000fc800078e0208 */
[----:B------:R-:W-:Y:S01]  /*03b0*/  IMAD.MOV.U32 R20, RZ, RZ, R8 ;  /* 0x000000ffff147224 */ /* 0x000fe200078e0008 */
[----:B------:R-:W-:Y:S01]  /*03c0*/  MOV R21, R9 ;  /* 0x0000000900157202 */ /* 0x000fe20000000f00 */
[----:B------:R-:W-:Y:S02]  /*03d0*/  IMAD.MOV.U32 R17, RZ, RZ, R13 ;  /* 0x000000ffff117224 */ /* 0x000fe400078e000d */
[----:B------:R-:W-:-:S07]  /*03e0*/  IMAD.MOV.U32 R15, RZ, RZ, R10 ;  /* 0x000000ffff0f7224 */ /* 0x000fce00078e000a */
.L_x_156:
[----:B------:R-:W-:Y:S01]  /*03f0*/  MOV R8, R20 ;  /* 0x0000001400087202 */ /* 0x000fe20000000f00 */
[----:B------:R-:W-:-:S05]  /*0400*/  IMAD.MOV.U32 R9, RZ, RZ, R21 ;  /* 0x000000ffff097224 */ /* 0x000fca00078e0015 */
[----:B------:R-:W2:Y:S02]  /*0410*/  LDG.E R20, desc[UR8][R8.64+-0xc] ;  /* 0xfffff40808147981 */ /* 0x000ea4000c1e1900 */
[----:B--2---:R-:W-:-:S13]  /*0420*/  ISETP.GT.AND P3, PT, R11, R20, PT ;  /* 0x000000140b00720c */ /* 0x004fda0003f64270 */
[----:B------:R-:W-:-:S05]  /*0430*/  @!P3 VIADD R21, R17, 0x1 ;  /* 0x000000011115b836 */ /* 0x000fca0000000000 */
[----:B------:R-:W-:Y:S04]  /*0440*/  @!P3 STG.E desc[UR8][R6.64], R21 ;  /* 0x000000150600b986 */ /* 0x000fe8000c101908 */
[----:B01----:R-:W2:Y:S04]  /*0450*/  @!P3 LDG.E R11, desc[UR8][R8.64+-0xc] ;  /* 0xfffff408080bb981 */ /* 0x003ea8000c1e1900 */
[----:B--2---:R0:W-:Y:S04]  /*0460*/  @!P3 STG.E desc[UR8][R2.64], R11 ;  /* 0x0000000b0200b986 */ /* 0x0041e8000c101908 */
[----:B------:R-:W2:Y:S02]  /*0470*/  LDG.E R20, desc[UR8][R8.64+-0x8] ;  /* 0xfffff80808147981 */ /* 0x000ea4000c1e1900 */
[----:B--2---:R-:W-:-:S13]  /*0480*/  ISETP.GT.AND P3, PT, R11, R20, PT ;  /* 0x000000140b00720c */ /* 0x004fda0003f64270 */
[----:B------:R-:W-:-:S05]  /*0490*/  @!P3 IADD3 R23, PT, PT, R17, 0x2, RZ ;  /* 0x000000021117b810 */ /* 0x000fca0007ffe0ff */
[----:B------:R-:W-:Y:S04]  /*04a0*/  @!P3 STG.E desc[UR8][R6.64], R23 ;  /* 0x000000170600b986 */ /* 0x000fe8000c101908 */
[----:B0-----:R-:W2:Y:S04]  /*04b0*/  @!P3 LDG.E R11, desc[UR8][R8.64+-0x8] ;  /* 0xfffff808080bb981 */ /* 0x001ea8000c1e1900 */
[----:B--2---:R0:W-:Y:S04]  /*04c0*/  @!P3 STG.E desc[UR8][R2.64], R11 ;  /* 0x0000000b0200b986 */ /* 0x0041e8000c101908 */
[----:B------:R-:W2:Y:S02]  /*04d0*/  LDG.E R20, desc[UR8][R8.64+-0x4] ;  /* 0xfffffc0808147981 */ /* 0x000ea4000c1e1900 */
[----:B--2---:R-:W-:-:S13]  /*04e0*/  ISETP.GT.AND P3, PT, R11, R20, PT ;  /* 0x000000140b00720c */ /* 0x004fda0003f64270 */
[----:B------:R-:W-:-:S05]  /*04f0*/  @!P3 VIADD R21, R17, 0x3 ;  /* 0x000000031115b836 */ /* 0x000fca0000000000 */
        /* <DEDUP_REMOVED lines=27> */
[----:B------:R-:W2:Y:S01]  /*06b0*/  LDG.E R20, desc[UR8][R8.64+0x10] ;  /* 0x0000100808147981 */ /* 0x000ea2000c1e1900 */
[----:B------:R-:W-:-:S02]  /*06c0*/  IADD3 R17, PT, PT, R17, 0x8, RZ ;  /* 0x0000000811117810 */ /* 0x000fc40007ffe0ff */
[----:B--2---:R-:W-:-:S13]  /*06d0*/  ISETP.GT.AND P3, PT, R11, R20, PT ;  /* 0x000000140b00720c */ /* 0x004fda0003f64270 */
[----:B------:R1:W-:Y:S04]  /*06e0*/  @!P3 STG.E desc[UR8][R6.64], R17 ;  /* 0x000000110600b986 */ /* 0x0003e8000c101908 */
[----:B0-----:R-:W2:Y:S01]  /*06f0*/  @!P3 LDG.E R11, desc[UR8][R8.64+0x10] ;  /* 0x00001008080bb981 */ /* 0x001ea2000c1e1900 */
[----:B------:R-:W-:Y:S01]  /*0700*/  VIADD R15, R15, 0x8 ;  /* 0x000000080f0f7836 */ /* 0x000fe20000000000 */
[----:B------:R-:W-:-:S04]  /*0710*/  IADD3 R14, PT, PT, R14, 0x8, RZ ;  /* 0x000000080e0e7810 */ /* 0x000fc80007ffe0ff */
[----:B------:R-:W-:Y:S01]  /*0720*/  ISETP.NE.AND P4, PT, R15, RZ, PT ;  /* 0x000000ff0f00720c */ /* 0x000fe20003f85270 */
[----:B--2---:R1:W-:Y:S01]  /*0730*/  @!P3 STG.E desc[UR8][R2.64], R11 ;  /* 0x0000000b0200b986 */ /* 0x0043e2000c101908 */
[----:B------:R-:W-:-:S05]  /*0740*/  IADD3 R20, P3, PT, R8, 0x20, RZ ;  /* 0x0000002008147810 */ /* 0x000fca0007f7e0ff */
[----:B------:R-:W-:-:S06]  /*0750*/  IMAD.X R21, RZ, RZ, R9, P3 ;  /* 0x000000ffff157224 */ /* 0x000fcc00018e0609 */
[----:B------:R-:W-:Y:S05]  /*0760*/  @P4 BRA `(.L_x_156) ;  /* 0xfffffffc00204947 */ /* 0x000fea000383ffff */
[----:B------:R-:W-:-:S07]  /*0770*/  VIADD R14, R14, 0xfffffffd ;  /* 0xfffffffd0e0e7836 */ /* 0x000fce0000000000 */
.L_x_155:
[----:B------:R-:W-:-:S13]  /*0780*/  LOP3.LUT P3, RZ, R16, 0x7, RZ, 0xc0, !PT ;  /* 0x0000000710ff7812 */ /* 0x000fda000786c0ff */
[----:B------:R-:W-:Y:S05]  /*0790*/  @!P3 BRA `(.L_x_157) ;  /* 0x0000000000f8b947 */ /* 0x000fea0003800000 */
[----:B------:R-:W-:Y:S05]  /*07a0*/  @!P1 BRA `(.L_x_158) ;  /* 0x0000000000749947 */ /* 0x000fea0003800000 */
[----:B------:R-:W-:-:S05]  /*07b0*/  IMAD.WIDE R8, R14, 0x4, R4 ;  /* 0x000000040e087825 */ /* 0x000fca00078e0204 */
[----:B------:R-:W2:Y:S01]  /*07c0*/  LDG.E R20, desc[UR8][R8.64] ;  /* 0x0000000808147981 */ /* 0x000ea2000c1e1900 */
[----:B------:R-:W-:Y:S01]  /*07d0*/  IMAD.IADD R21, R13, 0x1, R14 ;  /* 0x000000010d157824 */ /* 0x000fe200078e020e */
[----:B--2---:R-:W-:-:S13]  /*07e0*/  ISETP.GT.AND P3, PT, R11, R20, PT ;  /* 0x000000140b00720c */ /* 0x004fda0003f64270 */
        /* <DEDUP_REMOVED lines=12> */
[----:B------:R1:W-:Y:S04]  /*08b0*/  @!P3 STG.E desc[UR8][R6.64], R17 ;  /* 0x000000110600b986 */ /* 0x0003e8000c101908 */
[----:B0-----:R-:W2:Y:S04]  /*08c0*/  @!P3 LDG.E R11, desc[UR8][R8.64+0x8] ;  /* 0x00000808080bb981 */ /* 0x001ea8000c1e1900 */
[----:B--2---:R1:W-:Y:S04]  /*08d0*/  @!P3 STG.E desc[UR8][R2.64], R11 ;  /* 0x0000000b0200b986 */ /* 0x0043e8000c101908 */
[----:B------:R-:W2:Y:S01]  /*08e0*/  LDG.E R20, desc[UR8][R8.64+0xc] ;  /* 0x00000c0808147981 */ /* 0x000ea2000c1e1900 */
[----:B------:R-:W-:Y:S01]  /*08f0*/  BSSY.RECONVERGENT B0, `(.L_x_159) ;  /* 0x0000007000007945 */ /* 0x000fe20003800200 */
[----:B--2---:R-:W-:-:S13]  /*0900*/  ISETP.GT.AND P3, PT, R11, R20, PT ;  /* 0x000000140b00720c */ /* 0x004fda0003f64270 */
[----:B-1----:R-:W-:Y:S05]  /*0910*/  @P3 BRA `(.L_x_160) ;  /* 0x0000000000103947 */ /* 0x002fea0003800000 */
[----:B------:R-:W-:-:S05]  /*0920*/  VIADD R15, R21, 0x3 ;  /* 0x00000003150f7836 */ /* 0x000fca0000000000 */
[----:B------:R0:W-:Y:S04]  /*0930*/  STG.E desc[UR8][R6.64], R15 ;  /* 0x0000000f06007986 */ /* 0x0001e8000c101908 */
[----:B------:R-:W2:Y:S04]  /*0940*/  LDG.E R11, desc[UR8][R8.64+0xc] ;  /* 0x00000c08080b7981 */ /* 0x000ea8000c1e1900 */
[----:B--2---:R0:W-:Y:S02]  /*0950*/  STG.E desc[UR8][R2.64], R11 ;  /* 0x0000000b02007986 */ /* 0x0041e4000c101908 */
.L_x_160:
[----:B------:R-:W-:Y:S05]  /*0960*/  BSYNC.RECONVERGENT B0 ;  /* 0x0000000000007941 */ /* 0x000fea0003800200 */
.L_x_159:
[----:B------:R-:W-:-:S07]  /*0970*/  IADD3 R14, PT, PT, R14, 0x4, RZ ;  /* 0x000000040e0e7810 */ /* 0x000fce0007ffe0ff */
.L_x_158:
[----:B------:R-:W-:Y:S01]  /*0980*/  LOP3.LUT P3, RZ, R19, 0x3, RZ, 0xc0, !PT ;  /* 0x0000000313ff7812 */ /* 0x000fe2000786c0ff */
[----:B------:R-:W-:-:S12]  /*0990*/  BSSY.RECONVERGENT B0, `(.L_x_157) ;  /* 0x000001e000007945 */ /* 0x000fd80003800200 */
[----:B------:R-:W-:Y:S05]  /*09a0*/  @!P3 BRA `(.L_x_161) ;  /* 0x000000000070b947 */ /* 0x000fea0003800000 */
[----:B------:R-:W-:Y:S05]  /*09b0*/  @!P0 BRA `(.L_x_162) ;  /* 0x0000000000448947 */ /* 0x000fea0003800000 */
[----:B------:R-:W-:-:S05]  /*09c0*/  IMAD.WIDE R8, R14, 0x4, R4 ;  /* 0x000000040e087825 */ /* 0x000fca00078e0204 */
[----:B------:R-:W2:Y:S01]  /*09d0*/  LDG.E R20, desc[UR8][R8.64] ;  /* 0x0000000808147981 */ /* 0x000ea2000c1e1900 */
[----:B0-----:R-:W-:Y:S01]  /*09e0*/  IMAD.IADD R15, R13, 0x1, R14 ;  /* 0x000000010d0f7824 */ /* 0x001fe200078e020e */
[----:B--2---:R-:W-:-:S13]  /*09f0*/  ISETP.GT.AND P3, PT, R11, R20, PT ;  /* 0x000000140b00720c */ /* 0x004fda0003f64270 */
[----:B------:R0:W-:Y:S04]  /*0a00*/  @!P3 STG.E desc[UR8][R6.64], R15 ;  /* 0x0000000f0600b986 */ /* 0x0001e8000c101908 */
[----:B-1----:R-:W2:Y:S04]  /*0a10*/  @!P3 LDG.E R11, desc[UR8][R8.64] ;  /* 0x00000008080bb981 */ /* 0x002ea8000c1e1900 */
[----:B--2---:R0:W-:Y:S04]  /*0a20*/  @!P3 STG.E desc[UR8][R2.64], R11 ;  /* 0x0000000b0200b986 */ /* 0x0041e8000c101908 */
[----:B------:R-:W2:Y:S01]  /*0a30*/  LDG.E R20, desc[UR8][R8.64+0x4] ;  /* 0x0000040808147981 */ /* 0x000ea2000c1e1900 */
[----:B------:R-:W-:Y:S01]  /*0a40*/  BSSY.RECONVERGENT B1, `(.L_x_163) ;  /* 0x0000007000017945 */ /* 0x000fe20003800200 */
[----:B--2---:R-:W-:-:S13]  /*0a50*/  ISETP.GT.AND P3, PT, R11, R20, PT ;  /* 0x000000140b00720c */ /* 0x004fda0003f64270 */
[----:B0-----:R-:W-:Y:S05]  /*0a60*/  @P3 BRA `(.L_x_164) ;  /* 0x0000000000103947 */ /* 0x001fea0003800000 */
[----:B------:R-:W-:-:S05]  /*0a70*/  VIADD R15, R15, 0x1 ;  /* 0x000000010f0f7836 */ /* 0x000fca0000000000 */
[----:B------:R0:W-:Y:S04]  /*0a80*/  STG.E desc[UR8][R6.64], R15 ;  /* 0x0000000f06007986 */ /* 0x0001e8000c101908 */
[----:B------:R-:W2:Y:S04]  /*0a90*/  LDG.E R11, desc[UR8][R8.64+0x4] ;  /* 0x00000408080b7981 */ /* 0x000ea8000c1e1900 */
[----:B--2---:R0:W-:Y:S02]  /*0aa0*/  STG.E desc[UR8][R2.64], R11 ;  /* 0x0000000b02007986 */ /* 0x0041e4000c101908 */
.L_x_164:
[----:B------:R-:W-:Y:S05]  /*0ab0*/  BSYNC.RECONVERGENT B1 ;  /* 0x0000000000017941 */ /* 0x000fea0003800200 */
.L_x_163:
[----:B------:R-:W-:-:S07]  /*0ac0*/  IADD3 R14, PT, PT, R14, 0x2, RZ ;  /* 0x000000020e0e7810 */ /* 0x000fce0007ffe0ff */
.L_x_162:
[----:B------:R-:W-:-:S13]  /*0ad0*/  LOP3.LUT P3, RZ, R18, 0x1, RZ, 0xc0, !PT ;  /* 0x0000000112ff7812 */ /* 0x000fda000786c0ff */
[----:B------:R-:W-:Y:S05]  /*0ae0*/  @!P3 BRA `(.L_x_161) ;  /* 0x000000000020b947 */ /* 0x000fea0003800000 */
[----:B------:R-:W-:-:S05]  /*0af0*/  IMAD.WIDE R4, R14, 0x4, R4 ;  /* 0x000000040e047825 */ /* 0x000fca00078e0204 */
[----:B------:R-:W2:Y:S01]  /*0b00*/  LDG.E R8, desc[UR8][R4.64] ;  /* 0x0000000804087981 */ /* 0x000ea2000c1e1900 */
[----:B0-----:R-:W-:Y:S01]  /*0b10*/  IMAD.IADD R13, R13, 0x1, R14 ;  /* 0x000000010d0d7824 */ /* 0x001fe200078e020e */
[----:B--2---:R-:W-:-:S13]  /*0b20*/  ISETP.GT.AND P3, PT, R11, R8, PT ;  /* 0x000000080b00720c */ /* 0x004fda0003f64270 */
[----:B------:R-:W-:Y:S05]  /*0b30*/  @P3 BRA `(.L_x_161) ;  /* 0x00000000000c3947 */ /* 0x000fea0003800000 */
[----:B------:R2:W-:Y:S04]  /*0b40*/  STG.E desc[UR8][R6.64], R13 ;  /* 0x0000000d06007986 */ /* 0x0005e8000c101908 */
[----:B------:R-:W3:Y:S04]  /*0b50*/  LDG.E R5, desc[UR8][R4.64] ;  /* 0x0000000804057981 */ /* 0x000ee8000c1e1900 */
[----:B---3--:R2:W-:Y:S02]  /*0b60*/  STG.E desc[UR8][R2.64], R5 ;  /* 0x0000000502007986 */ /* 0x0085e4000c101908 */
.L_x_161:
[----:B------:R-:W-:Y:S05]  /*0b70*/  BSYNC.RECONVERGENT B0 ;  /* 0x0000000000007941 */ /* 0x000fea0003800200 */
.L_x_157:
[----:B------:R-:W-:Y:S05]  /*0b80*/  @!P2 BRA `(.L_x_165) ;  /* 0xfffffff400bca947 */ /* 0x000fea000383ffff */
[----:B------:R-:W-:Y:S05]  /*0b90*/  EXIT ;  /* 0x000000000000794d */ /* 0x000fea0003800000 */
.L_x_166:
        /* <DEDUP_REMOVED lines=14> */
.L_x_228:


//--------------------- .text._Z27global_queue_indexes_of_maxPiS_S_S_S_S_S_S_S_S_S_S_ii --------------------------
	.section	.text._Z27global_queue_indexes_of_maxPiS_S_S_S_S_S_S_S_S_S_S_ii,"ax",@progbits
	.align	128
        .global         _Z27global_queue_indexes_of_maxPiS_S_S_S_S_S_S_S_S_S_S_ii
        .type           _Z27global_queue_indexes_of_maxPiS_S_S_S_S_S_S_S_S_S_S_ii,@function
        .size           _Z27global_queue_indexes_of_maxPiS_S_S_S_S_S_S_S_S_S_S_ii,(.L_x_229 - _Z27global_queue_indexes_of_maxPiS_S_S_S_S_S_S_S_S_S_S_ii)
        .other          _Z27global_queue_indexes_of_maxPiS_S_S_S_S_S_S_S_S_S_S_ii,@"STO_CUDA_ENTRY STV_DEFAULT"
_Z27global_queue_indexes_of_maxPiS_S_S_S_S_S_S_S_S_S_S_ii:
.text._Z27global_queue_indexes_of_maxPiS_S_S_S_S_S_S_S_S_S_S_ii:
[----:B------:R-:W-:Y:S01]  /*0000*/  LDC R1, c[0x0][0x37c] ;  /* 0x0000df00ff017b82 */ /* 0x000fe20000000800 */
[----:B------:R-:W0:Y:S01]  /*0010*/  S2R R0, SR_CTAID.X ;  /* 0x0000000000007919 */ /* 0x000e220000002500 */
[----:B------:R-:W0:Y:S01]  /*0020*/  LDCU UR4, c[0x0][0x360] ;  /* 0x00006c00ff0477ac */ /* 0x000e220008000800 */
[----:B------:R-:W0:Y:S02]  /*0030*/  S2R R3, SR_TID.X ;  /* 0x0000000000037919 */ /* 0x000e240000002100 */
[----:B0-----:R-:W-:-:S05]  /*0040*/  IMAD R0, R0, UR4, R3 ;  /* 0x0000000400007c24 */ /* 0x001fca000f8e0203 */
[----:B------:R-:W-:-:S13]  /*0050*/  ISETP.GT.AND P0, PT, R0, RZ, PT ;  /* 0x000000ff0000720c */ /* 0x000fda0003f04270 */
[----:B------:R-:W-:Y:S05]  /*0060*/  @P0 EXIT ;  /* 0x000000000000094d */ /* 0x000fea0003800000 */
[----:B------:R-:W0:Y:S01]  /*0070*/  LDC.64 R4, c[0x0][0x3d8] ;  /* 0x0000f600ff047b82 */ /* 0x000e220000000a00 */
[----:B------:R-:W0:Y:S07]  /*0080*/  LDCU.64 UR6, c[0x0][0x358] ;  /* 0x00006b00ff0677ac */ /* 0x000e2e0008000a00 */
[----:B------:R-:W1:Y:S08]  /*0090*/  LDC R7, c[0x0][0x3e0] ;  /* 0x0000f800ff077b82 */ /* 0x000e700000000800 */
[----:B------:R-:W1:Y:S01]  /*00a0*/  LDC.64 R2, c[0x0][0x388] ;  /* 0x0000e200ff027b82 */ /* 0x000e620000000a00 */
[----:B0-----:R0:W5:Y:S01]  /*00b0*/  LDG.E R12, desc[UR6][R4.64] ;  /* 0x00000006040c7981 */ /* 0x001162000c1e1900 */
[----:B------:R-:W2:Y:S01]  /*00c0*/  LDCU UR5, c[0x0][0x370] ;  /* 0x00006e00ff0577ac */ /* 0x000ea20008000800 */
[----:B-1----:R-:W-:Y:S01]  /*00d0*/  IMAD.WIDE R2, R7, 0x4, R2 ;  /* 0x0000000407027825 */ /* 0x002fe200078e0202 */
[----:B0-2---:R-:W-:-:S12]  /*00e0*/  UIMAD UR4, UR4, UR5, URZ ;  /* 0x00000005040472a4 */ /* 0x005fd8000f8e02ff */
.L_x_172:
[----:B-----5:R-:W-:Y:S01]  /*00f0*/  ISETP.GE.AND P1, PT, R12, RZ, PT ;  /* 0x000000ff0c00720c */ /* 0x020fe20003f26270 */
[----:B------:R-:W-:Y:S01]  /*0100*/  VIADD R0, R0, UR4 ;  /* 0x0000000400007c36 */ /* 0x000fe20008000000 */
[----:B------:R-:W-:Y:S04]  /*0110*/  BSSY.RECONVERGENT B0, `(.L_x_167) ;  /* 0x0000017000007945 */ /* 0x000fe80003800200 */
[----:B------:R-:W-:-:S07]  /*0120*/  ISETP.GE.AND P0, PT, R0, 0x1, PT ;  /* 0x000000010000780c */ /* 0x000fce0003f06270 */
[----:B--2---:R-:W-:Y:S06]  /*0130*/  @!P1 BRA `(.L_x_168) ;  /* 0x0000000000509947 */ /* 0x004fec0003800000 */
[----:B------:R-:W0:Y:S01]  /*0140*/  LDC.64 R10, c[0x0][0x3d8] ;  /* 0x0000f600ff0a7b82 */ /* 0x000e220000000a00 */
[----:B------:R-:W-:-:S07]  /*0150*/  IMAD.MOV.U32 R13, RZ, RZ, RZ ;  /* 0x000000ffff0d7224 */ /* 0x000fce00078e00ff */
[----:B------:R-:W1:Y:S08]  /*0160*/  LDC.64 R6, c[0x0][0x398] ;  /* 0x0000e600ff067b82 */ /* 0x000e700000000a00 */
[----:B------:R-:W2:Y:S02]  /*0170*/  LDC.64 R8, c[0x0][0x380] ;  /* 0x0000e000ff087b82 */ /* 0x000ea40000000a00 */
.L_x_171:
[----:B-1----:R-:W-:Y:S01]  /*0180*/  IMAD.WIDE.U32 R4, R13, 0x4, R6 ;  /* 0x000000040d047825 */ /* 0x002fe200078e0006 */
[----:B0-----:R-:W3:Y:S05]  /*0190*/  LDG.E R14, desc[UR6][R10.64+0x4] ;  /* 0x000004060a0e7981 */ /* 0x001eea000c1e1900 */
[----:B------:R-:W3:Y:S01]  /*01a0*/  LDG.E R5, desc[UR6][R4.64] ;  /* 0x0000000604057981 */ /* 0x000ee2000c1e1900 */
[----:B------:R-:W-:Y:S01]  /*01b0*/  BSSY.RECONVERGENT B1, `(.L_x_169) ;  /* 0x0000009000017945 */ /* 0x000fe20003800200 */
[----:B---3--:R-:W-:-:S13]  /*01c0*/  ISETP.NE.AND P1, PT, R14, R5, PT ;  /* 0x000000050e00720c */ /* 0x008fda0003f25270 */
[----:B------:R-:W-:Y:S05]  /*01d0*/  @P1 BRA `(.L_x_170) ;  /* 0x0000000000181947 */ /* 0x000fea0003800000 */
[----:B------:R-:W3:Y:S02]  /*01e0*/  LDG.E R5, desc[UR6][R2.64] ;  /* 0x0000000602057981 */ /* 0x000ee4000c1e1900 */
[C---:B---3--:R-:W-:Y:S01]  /*01f0*/  IADD3 R15, PT, PT, R5.reuse, -0x1, RZ ;  /* 0xffffffff050f7810 */ /* 0x048fe20007ffe0ff */
[----:B--2---:R-:W-:-:S04]  /*0200*/  IMAD.WIDE R4, R5, 0x4, R8 ;  /* 0x0000000405047825 */ /* 0x004fc800078e0208 */
[----:B------:R0:W-:Y:S04]  /*0210*/  STG.E desc[UR6][R2.64], R15 ;  /* 0x0000000f02007986 */ /* 0x0001e8000c101906 */
[----:B------:R0:W-:Y:S04]  /*0220*/  STG.E desc[UR6][R4.64+-0x4], R13 ;  /* 0xfffffc0d04007986 */ /* 0x0001e8000c101906 */
[----:B------:R0:W5:Y:S02]  /*0230*/  LDG.E R12, desc[UR6][R10.64] ;  /* 0x000000060a0c7981 */ /* 0x000164000c1e1900 */
.L_x_170:
[----:B------:R-:W-:Y:S05]  /*0240*/  BSYNC.RECONVERGENT B1 ;  /* 0x0000000000017941 */ /* 0x000fea0003800200 */
.L_x_169:
[C---:B-----5:R-:W-:Y:S02]  /*0250*/  ISETP.GE.AND P1, PT, R13.reuse, R12, PT ;  /* 0x0000000c0d00720c */ /* 0x060fe40003f26270 */
[----:B0-----:R-:W-:-:S11]  /*0260*/  IADD3 R13, PT, PT, R13, 0x1, RZ ;  /* 0x000000010d0d7810 */ /* 0x001fd60007ffe0ff */
[----:B------:R-:W-:Y:S05]  /*0270*/  @!P1 BRA `(.L_x_171) ;  /* 0xfffffffc00c09947 */ /* 0x000fea000383ffff */
.L_x_168:
[----:B------:R-:W-:Y:S05]  /*0280*/  BSYNC.RECONVERGENT B0 ;  /* 0x0000000000007941 */ /* 0x000fea0003800200 */
.L_x_167:
[----:B------:R-:W-:Y:S05]  /*0290*/  @!P0 BRA `(.L_x_172) ;  /* 0xfffffffc00948947 */ /* 0x000fea000383ffff */
[----:B------:R-:W-:Y:S05]  /*02a0*/  EXIT ;  /* 0x000000000000794d */ /* 0x000fea0003800000 */
.L_x_173:
        /* <DEDUP_REMOVED lines=13> */
.L_x_229:


//--------------------- .text._Z19global_matrix_truncPiS_S_S_S_S_S_S_S_S_S_S_ii --------------------------
	.section	.text._Z19global_matrix_truncPiS_S_S_S_S_S_S_S_S_S_S_ii,"ax",@progbits
	.align	128
        .global         _Z19global_matrix_truncPiS_S_S_S_S_S_S_S_S_S_S_ii
        .type           _Z19global_matrix_truncPiS_S_S_S_S_S_S_S_S_S_S_ii,@function
        .size           _Z19global_matrix_truncPiS_S_S_S_S_S_S_S_S_S_S_ii,(.L_x_230 - _Z19global_matrix_truncPiS_S_S_S_S_S_S_S_S_S_S_ii)
        .other          _Z19global_matrix_truncPiS_S_S_S_S_S_S_S_S_S_S_ii,@"STO_CUDA_ENTRY STV_DEFAULT"
_Z19global_matrix_truncPiS_S_S_S_S_S_S_S_S_S_S_ii:
.text._Z19global_matrix_truncPiS_S_S_S_S_S_S_S_S_S_S_ii:
[----:B------:R-:W-:Y:S01]  /*0000*/  LDC R1, c[0x0][0x37c] ;  /* 0x0000df00ff017b82 */ /* 0x000fe20000000800 */
[----:B------:R-:W0:Y:S07]  /*0010*/  S2R R13, SR_CTAID.X ;  /* 0x00000000000d7919 */ /* 0x000e2e0000002500 */
[----:B------:R-:W1:Y:S01]  /*0020*/  LDC R0, c[0x0][0x3e0] ;  /* 0x0000f800ff007b82 */ /* 0x000e620000000800 */
[----:B------:R-:W0:Y:S01]  /*0030*/  LDCU UR4, c[0x0][0x360] ;  /* 0x00006c00ff0477ac */ /* 0x000e220008000800 */
[----:B------:R-:W0:Y:S01]  /*0040*/  S2R R2, SR_TID.X ;  /* 0x0000000000027919 */ /* 0x000e220000002100 */
[----:B-1----:R-:W-:-:S05]  /*0050*/  IADD3 R0, PT, PT, R0, -0x1, RZ ;  /* 0xffffffff00007810 */ /* 0x002fca0007ffe0ff */
[----:B------:R-:W-:Y:S02]  /*0060*/  IMAD R6, R0, R0, RZ ;  /* 0x0000000000067224 */ /* 0x000fe400078e02ff */
[----:B0-----:R-:W-:-:S05]  /*0070*/  IMAD R13, R13, UR4, R2 ;  /* 0x000000040d0d7c24 */ /* 0x001fca000f8e0202 */
[----:B------:R-:W-:-:S13]  /*0080*/  ISETP.GE.AND P0, PT, R13, R6, PT ;  /* 0x000000060d00720c */ /* 0x000fda0003f06270 */
[----:B------:R-:W-:Y:S05]  /*0090*/  @P0 EXIT ;  /* 0x000000000000094d */ /* 0x000fea0003800000 */
[----:B------:R-:W-:Y:S01]  /*00a0*/  IABS R7, R0 ;  /* 0x0000000000077213 */ /* 0x000fe20000000000 */
[----:B------:R-:W0:Y:S01]  /*00b0*/  LDC R8, c[0x0][0x3e0] ;  /* 0x0000f800ff087b82 */ /* 0x000e220000000800 */
[----:B------:R-:W1:Y:S02]  /*00c0*/  LDCU UR5, c[0x0][0x370] ;  /* 0x00006e00ff0577ac */ /* 0x000e640008000800 */
[----:B------:R-:W2:Y:S01]  /*00d0*/  I2F.RP R9, R7 ;  /* 0x0000000700097306 */ /* 0x000ea20000209400 */
[----:B------:R-:W3:Y:S04]  /*00e0*/  LDCU.64 UR6, c[0x0][0x358] ;  /* 0x00006b00ff0677ac */ /* 0x000ee80008000a00 */
[----:B------:R-:W4:Y:S01]  /*00f0*/  LDC.64 R2, c[0x0][0x3b0] ;  /* 0x0000ec00ff027b82 */ /* 0x000f220000000a00 */
[----:B------:R-:W0:Y:S07]  /*0100*/  LDCU UR8, c[0x0][0x3e0] ;  /* 0x00007c00ff0877ac */ /* 0x000e2e0008000800 */
[----:B------:R-:W0:Y:S01]  /*0110*/  LDC.64 R4, c[0x0][0x3a8] ;  /* 0x0000ea00ff047b82 */ /* 0x000e220000000a00 */
[----:B--2---:R-:W2:Y:S01]  /*0120*/  MUFU.RCP R9, R9 ;  /* 0x0000000900097308 */ /* 0x004ea20000001000 */
[----:B-1----:R-:W-:Y:S01]  /*0130*/  UIMAD UR4, UR4, UR5, URZ ;  /* 0x00000005040472a4 */ /* 0x002fe2000f8e02ff */
[----:B--2---:R-:W-:-:S06]  /*0140*/  IADD3 R10, PT, PT, R9, 0xffffffe, RZ ;  /* 0x0ffffffe090a7810 */ /* 0x004fcc0007ffe0ff */
[----:B------:R1:W2:Y:S02]  /*0150*/  F2I.FTZ.U32.TRUNC.NTZ R11, R10 ;  /* 0x0000000a000b7305 */ /* 0x0002a4000021f000 */
[----:B-1----:R-:W-:Y:S02]  /*0160*/  HFMA2 R10, -RZ, RZ, 0, 0 ;  /* 0x00000000ff0a7431 */ /* 0x002fe400000001ff */
[----:B--2---:R-:W-:-:S04]  /*0170*/  IMAD.MOV R12, RZ, RZ, -R11 ;  /* 0x000000ffff0c7224 */ /* 0x004fc800078e0a0b */
[----:B------:R-:W-:-:S04]  /*0180*/  IMAD R9, R12, R7, RZ ;  /* 0x000000070c097224 */ /* 0x000fc800078e02ff */
[----:B------:R-:W-:-:S04]  /*0190*/  IMAD.HI.U32 R9, R11, R9, R10 ;  /* 0x000000090b097227 */ /* 0x000fc800078e000a */
[----:B0--34-:R-:W-:-:S07]  /*01a0*/  IMAD.MOV.U32 R11, RZ, RZ, R13 ;  /* 0x000000ffff0b7224 */ /* 0x019fce00078e000d */
.L_x_181:
[----:B0123--:R-:W0:Y:S02]  /*01b0*/  LDC.64 R12, c[0x0][0x3d8] ;  /* 0x0000f600ff0c7b82 */ /* 0x00fe240000000a00 */
[----:B0-----:R-:W2:Y:S01]  /*01c0*/  LDG.E R15, desc[UR6][R12.64] ;  /* 0x000000060c0f7981 */ /* 0x001ea2000c1e1900 */
[----:B------:R-:W-:Y:S01]  /*01d0*/  IABS R10, R0 ;  /* 0x00000000000a7213 */ /* 0x000fe20000000000 */
[----:B------:R-:W-:Y:S01]  /*01e0*/  BSSY.RECONVERGENT B0, `(.L_x_174) ;  /* 0x0000043000007945 */ /* 0x000fe20003800200 */
[----:B------:R-:W-:-:S03]  /*01f0*/  IABS R14, R11 ;  /* 0x0000000b000e7213 */ /* 0x000fc60000000000 */
[----:B------:R-:W-:Y:S01]  /*0200*/  BSSY.RELIABLE B1, `(.L_x_175) ;  /* 0x000003a000017945 */ /* 0x000fe20003800100 */
[----:B------:R-:W-:Y:S01]  /*0210*/  IADD3 R17, PT, PT, RZ, -R10, RZ ;  /* 0x8000000aff117210 */ /* 0x000fe20007ffe0ff */
[----:B------:R-:W-:-:S04]  /*0220*/  IMAD.HI.U32 R10, R9, R14, RZ ;  /* 0x0000000e090a7227 */ /* 0x000fc800078e00ff */
[----:B------:R-:W-:Y:S01]  /*0230*/  IMAD R14, R10, R17, R14 ;  /* 0x000000110a0e7224 */ /* 0x000fe200078e020e */
[----:B------:R-:W-:-:S04]  /*0240*/  IABS R17, R0 ;  /* 0x0000000000117213 */ /* 0x000fc80000000000 */
[----:B------:R-:W-:-:S13]  /*0250*/  ISETP.GT.U32.AND P2, PT, R7, R14, PT ;  /* 0x0000000e0700720c */ /* 0x000fda0003f44070 */
[----:B------:R-:W-:Y:S01]  /*0260*/  @!P2 IMAD.IADD R14, R14, 0x1, -R17 ;  /* 0x000000010e0ea824 */ /* 0x000fe200078e0a11 */
[----:B------:R-:W-:Y:S02]  /*0270*/  @!P2 IADD3 R10, PT, PT, R10, 0x1, RZ ;  /* 0x000000010a0aa810 */ /* 0x000fe40007ffe0ff */
[----:B------:R-:W-:Y:S02]  /*0280*/  ISETP.NE.AND P2, PT, R0, RZ, PT ;  /* 0x000000ff0000720c */ /* 0x000fe40003f45270 */
[----:B------:R-:W-:Y:S02]  /*0290*/  ISETP.GE.U32.AND P0, PT, R14, R7, PT ;  /* 0x000000070e00720c */ /* 0x000fe40003f06070 */
[----:B------:R-:W-:-:S04]  /*02a0*/  LOP3.LUT R14, R11, R0, RZ, 0x3c, !PT ;  /* 0x000000000b0e7212 */ /* 0x000fc800078e3cff */
[----:B------:R-:W-:-:S07]  /*02b0*/  ISETP.GE.AND P1, PT, R14, RZ, PT ;  /* 0x000000ff0e00720c */ /* 0x000fce0003f26270 */
[----:B------:R-:W-:-:S05]  /*02c0*/  @P0 VIADD R10, R10, 0x1 ;  /* 0x000000010a0a0836 */ /* 0x000fca0000000000 */
[----:B------:R-:W-:-:S05]  /*02d0*/  MOV R14, R10 ;  /* 0x0000000a000e7202 */ /* 0x000fca0000000f00 */
[----:B------:R-:W-:Y:S01]  /*02e0*/  @!P1 IMAD.MOV R14, RZ, RZ, -R14 ;  /* 0x000000ffff0e9224 */ /* 0x000fe200078e0a0e */
[----:B------:R-:W-:-:S04]  /*02f0*/  @!P2 LOP3.LUT R14, RZ, R0, RZ, 0x33, !PT ;  /* 0x00000000ff0ea212 */ /* 0x000fc800078e33ff */
[----:B------:R-:W-:-:S05]  /*0300*/  IADD3 R10, PT, PT, -R14, RZ, RZ ;  /* 0x000000ff0e0a7210 */ /* 0x000fca0007ffe1ff */
[----:B------:R-:W-:Y:S01]  /*0310*/  IMAD R17, R0, R10, R11 ;  /* 0x0000000a00117224 */ /* 0x000fe200078e020b */
[----:B--2---:R-:W-:-:S13]  /*0320*/  ISETP.GE.AND P0, PT, R14, R15, PT ;  /* 0x0000000f0e00720c */ /* 0x004fda0003f06270 */
[----:B------:R-:W-:Y:S05]  /*0330*/  @P0 BRA `(.L_x_176) ;  /* 0x0000000000600947 */ /* 0x000fea0003800000 */
[----:B------:R-:W2:Y:S02]  /*0340*/  LDG.E R12, desc[UR6][R12.64+0x4] ;  /* 0x000004060c0c7981 */ /* 0x000ea4000c1e1900 */
[----:B--2---:R-:W-:-:S13]  /*0350*/  ISETP.GE.AND P0, PT, R17, R12, PT ;  /* 0x0000000c1100720c */ /* 0x004fda0003f06270 */
[----:B------:R-:W-:Y:S05]  /*0360*/  @!P0 BREAK.RELIABLE B1 ;  /* 0x0000000000018942 */ /* 0x000fea0003800100 */
[----:B------:R-:W-:Y:S05]  /*0370*/  @P0 BRA `(.L_x_177) ;  /* 0x0000000000180947 */ /* 0x000fea0003800000 */
[----:B------:R-:W-:-:S04]  /*0380*/  IMAD R13, R14, UR8, R17 ;  /* 0x000000080e0d7c24 */ /* 0x000fc8000f8e0211 */
[----:B------:R-:W-:-:S06]  /*0390*/  IMAD.WIDE R12, R13, 0x4, R2 ;  /* 0x000000040d0c7825 */ /* 0x000fcc00078e0202 */
[----:B------:R-:W2:Y:S01]  /*03a0*/  LDG.E R13, desc[UR6][R12.64] ;  /* 0x000000060c0d7981 */ /* 0x000ea2000c1e1900 */
[----:B------:R-:W-:-:S05]  /*03b0*/  IMAD.WIDE R14, R11, 0x4, R4 ;  /* 0x000000040b0e7825 */ /* 0x000fca00078e0204 */
[----:B--2---:R0:W-:Y:S01]  /*03c0*/  STG.E desc[UR6][R14.64], R13 ;  /* 0x0000000d0e007986 */ /* 0x0041e2000c101906 */
[----:B------:R-:W-:Y:S05]  /*03d0*/  BRA `(.L_x_178) ;  /* 0x00000000008c7947 */ /* 0x000fea0003800000 */
.L_x_177:
[----:B------:R-:W-:-:S13]  /*03e0*/  ISETP.GE.AND P0, PT, R17, R12, PT ;  /* 0x0000000c1100720c */ /* 0x000fda0003f06270 */
[----:B------:R-:W-:Y:S05]  /*03f0*/  @P0 BREAK.RELIABLE B1 ;  /* 0x0000000000010942 */ /* 0x000fea0003800100 */
[----:B------:R-:W-:Y:S05]  /*0400*/  @!P0 BRA `(.L_x_179) ;  /* 0x00000000001c8947 */ /* 0x000fea0003800000 */
[----:B------:R-:W-:-:S04]  /*0410*/  IMAD R13, R14, UR8, R17 ;  /* 0x000000080e0d7c24 */ /* 0x000fc8000f8e0211 */
[----:B------:R-:W-:-:S04]  /*0420*/  VIADD R13, R13, 0x1 ;  /* 0x000000010d0d7836 */ /* 0x000fc80000000000 */
[----:B------:R-:W-:-:S06]  /*0430*/  IMAD.WIDE R12, R13, 0x4, R2 ;  /* 0x000000040d0c7825 */ /* 0x000fcc00078e0202 */
[----:B------:R-:W2:Y:S01]  /*0440*/  LDG.E R13, desc[UR6][R12.64] ;  /* 0x000000060c0d7981 */ /* 0x000ea2000c1e1900 */
[----:B------:R-:W-:-:S05]  /*0450*/  IMAD.WIDE R14, R11, 0x4, R4 ;  /* 0x000000040b0e7825 */ /* 0x000fca00078e0204 */
[----:B--2---:R1:W-:Y:S01]  /*0460*/  STG.E desc[UR6][R14.64], R13 ;  /* 0x0000000d0e007986 */ /* 0x0043e2000c101906 */
[----:B------:R-:W-:Y:S05]  /*0470*/  BRA `(.L_x_178) ;  /* 0x0000000000647947 */ /* 0x000fea0003800000 */
.L_x_179:
[----:B------:R-:W-:-:S13]  /*0480*/  ISETP.GE.AND P0, PT, R14, R15, PT ;  /* 0x0000000f0e00720c */ /* 0x000fda0003f06270 */
[----:B------:R-:W-:Y:S05]  /*0490*/  @!P0 BREAK.RELIABLE B1 ;  /* 0x0000000000018942 */ /* 0x000fea0003800100 */
[----:B------:R-:W-:Y:S05]  /*04a0*/  @!P0 BRA `(.L_x_178) ;  /* 0x0000000000588947 */ /* 0x000fea0003800000 */
[----:B------:R-:W-:Y:S05]  /*04b0*/  BRA `(.L_x_180) ;  /* 0x00000000002c7947 */ /* 0x000fea0003800000 */
.L_x_176:
[----:B------:R-:W2:Y:S02]  /*04c0*/  LDG.E R12, desc[UR6][R12.64+0x4] ;  /* 0x000004060c0c7981 */ /* 0x000ea4000c1e1900 */
[----:B--2---:R-:W-:-:S13]  /*04d0*/  ISETP.GE.AND P0, PT, R17, R12, PT ;  /* 0x0000000c1100720c */ /* 0x004fda0003f06270 */
[----:B------:R-:W-:Y:S05]  /*04e0*/  @!P0 BREAK.RELIABLE B1 ;  /* 0x0000000000018942 */ /* 0x000fea0003800100 */
[----:B------:R-:W-:Y:S05]  /*04f0*/  @P0 BRA `(.L_x_180) ;  /* 0x00000000001c0947 */ /* 0x000fea0003800000 */
[----:B------:R-:W-:-:S05]  /*0500*/  IMAD R10, R14, R8, R8 ;  /* 0x000000080e0a7224 */ /* 0x000fca00078e0208 */
[----:B------:R-:W-:-:S05]  /*0510*/  IADD3 R13, PT, PT, R17, R10, RZ ;  /* 0x0000000a110d7210 */ /* 0x000fca0007ffe0ff */
[----:B------:R-:W-:-:S06]  /*0520*/  IMAD.WIDE R12, R13, 0x4, R2 ;  /* 0x000000040d0c7825 */ /* 0x000fcc00078e0202 */
[----:B------:R-:W2:Y:S01]  /*0530*/  LDG.E R13, desc[UR6][R12.64] ;  /* 0x000000060c0d7981 */ /* 0x000ea2000c1e1900 */
[----:B------:R-:W-:-:S05]  /*0540*/  IMAD.WIDE R14, R11, 0x4, R4 ;  /* 0x000000040b0e7825 */ /* 0x000fca00078e0204 */
[----:B--2---:R2:W-:Y:S01]  /*0550*/  STG.E desc[UR6][R14.64], R13 ;  /* 0x0000000d0e007986 */ /* 0x0045e2000c101906 */
[----:B------:R-:W-:Y:S05]  /*0560*/  BRA `(.L_x_178) ;  /* 0x0000000000287947 */ /* 0x000fea0003800000 */
.L_x_180:
[----:B------:R-:W-:-:S13]  /*0570*/  ISETP.GE.AND P0, PT, R17, R12, PT ;  /* 0x0000000c1100720c */ /* 0x000fda0003f06270 */
[----:B------:R-:W-:Y:S05]  /*0580*/  @!P0 BREAK.RELIABLE B1 ;  /* 0x0000000000018942 */ /* 0x000fea0003800100 */
[----:B------:R-:W-:Y:S05]  /*0590*/  @!P0 BRA `(.L_x_178) ;  /* 0x00000000001c8947 */ /* 0x000fea0003800000 */
[----:B------:R-:W-:Y:S05]  /*05a0*/  BSYNC.RELIABLE B1 ;  /* 0x0000000000017941 */ /* 0x000fea0003800100 */
.L_x_175:
[----:B------:R-:W-:-:S05]  /*05b0*/  IMAD R14, R14, R8, R8 ;  /* 0x000000080e0e7224 */ /* 0x000fca00078e0208 */
[----:B------:R-:W-:-:S05]  /*05c0*/  IADD3 R13, PT, PT, R17, 0x1, R14 ;  /* 0x00000001110d7810 */ /* 0x000fca0007ffe00e */
[----:B------:R-:W-:-:S06]  /*05d0*/  IMAD.WIDE R12, R13, 0x4, R2 ;  /* 0x000000040d0c7825 */ /* 0x000fcc00078e0202 */
[----:B------:R-:W2:Y:S01]  /*05e0*/  LDG.E R13, desc[UR6][R12.64] ;  /* 0x000000060c0d7981 */ /* 0x000ea2000c1e1900 */
[----:B------:R-:W-:-:S05]  /*05f0*/  IMAD.WIDE R14, R11, 0x4, R4 ;  /* 0x000000040b0e7825 */ /* 0x000fca00078e0204 */
[----:B--2---:R3:W-:Y:S02]  /*0600*/  STG.E desc[UR6][R14.64], R13 ;  /* 0x0000000d0e007986 */ /* 0x0047e4000c101906 */
.L_x_178:
[----:B------:R-:W-:Y:S05]  /*0610*/  BSYNC.RECONVERGENT B0 ;  /* 0x0000000000007941 */ /* 0x000fea0003800200 */
.L_x_174:
[----:B------:R-:W-:-:S05]  /*0620*/  VIADD R11, R11, UR4 ;  /* 0x000000040b0b7c36 */ /* 0x000fca0008000000 */
[----:B------:R-:W-:-:S13]  /*0630*/  ISETP.GE.AND P0, PT, R11, R6, PT ;  /* 0x000000060b00720c */ /* 0x000fda0003f06270 */
[----:B------:R-:W-:Y:S05]  /*0640*/  @!P0 BRA `(.L_x_181) ;  /* 0xfffffff800d88947 */ /* 0x000fea000383ffff */
[----:B------:R-:W-:Y:S05]  /*0650*/  EXIT ;  /* 0x000000000000794d */ /* 0x000fea0003800000 */
.L_x_182:
        /* <DEDUP_REMOVED lines=10> */
.L_x_230:


//--------------------- .text._Z20global_add_forbiddenPiS_S_S_S_S_S_S_S_S_S_S_ii --------------------------
	.section	.text._Z20global_add_forbiddenPiS_S_S_S_S_S_S_S_S_S_S_ii,"ax",@progbits
	.align	128
        .global         _Z20global_add_forbiddenPiS_S_S_S_S_S_S_S_S_S_S_ii
        .type           _Z20global_add_forbiddenPiS_S_S_S_S_S_S_S_S_S_S_ii,@function
        .size           _Z20global_add_forbiddenPiS_S_S_S_S_S_S_S_S_S_S_ii,(.L_x_231 - _Z20global_add_forbiddenPiS_S_S_S_S_S_S_S_S_S_S_ii)
        .other          _Z20global_add_forbiddenPiS_S_S_S_S_S_S_S_S_S_S_ii,@"STO_CUDA_ENTRY STV_DEFAULT"
_Z20global_add_forbiddenPiS_S_S_S_S_S_S_S_S_S_S_ii:
.text._Z20global_add_forbiddenPiS_S_S_S_S_S_S_S_S_S_S_ii:
[----:B------:R-:W-:Y:S01]  /*0000*/  LDC R1, c[0x0][0x37c] ;  /* 0x0000df00ff017b82 */ /* 0x000fe20000000800 */
[----:B------:R-:W0:Y:S01]  /*0010*/  S2R R0, SR_CTAID.X ;  /* 0x0000000000007919 */ /* 0x000e220000002500 */
[----:B------:R-:W0:Y:S01]  /*0020*/  LDCU UR4, c[0x0][0x360] ;  /* 0x00006c00ff0477ac */ /* 0x000e220008000800 */
[----:B------:R-:W0:Y:S01]  /*0030*/  S2R R3, SR_TID.X ;  /* 0x0000000000037919 */ /* 0x000e220000002100 */
[----:B------:R-:W1:Y:S01]  /*0040*/  LDCU.64 UR8, c[0x0][0x3e0] ;  /* 0x00007c00ff0877ac */ /* 0x000e620008000a00 */
[----:B0-----:R-:W-:-:S04]  /*0050*/  IMAD R0, R0, UR4, R3 ;  /* 0x0000000400007c24 */ /* 0x001fc8000f8e0203 */
[----:B-1----:R-:W-:-:S05]  /*0060*/  VIADD R0, R0, UR8 ;  /* 0x0000000800007c36 */ /* 0x002fca0008000000 */
[----:B------:R-:W-:-:S13]  /*0070*/  ISETP.GE.AND P0, PT, R0, UR9, PT ;  /* 0x0000000900007c0c */ /* 0x000fda000bf06270 */
[----:B------:R-:W-:Y:S05]  /*0080*/  @P0 EXIT ;  /* 0x000000000000094d */ /* 0x000fea0003800000 */
[----:B------:R-:W0:Y:S01]  /*0090*/  LDCU UR6, c[0x0][0x370] ;  /* 0x00006e00ff0677ac */ /* 0x000e220008000800 */
[----:B------:R-:W-:Y:S01]  /*00a0*/  UISETP.LT.AND UP0, UPT, URZ, UR8, UPT ;  /* 0x00000008ff00728c */ /* 0x000fe2000bf01270 */
[----:B------:R-:W1:Y:S03]  /*00b0*/  LDCU.64 UR10, c[0x0][0x358] ;  /* 0x00006b00ff0a77ac */ /* 0x000e660008000a00 */
[----:B------:R-:W-:Y:S02]  /*00c0*/  USEL UR5, URZ, UR8, UP0 ;  /* 0x00000008ff057287 */ /* 0x000fe40008000000 */
[----:B0-----:R-:W-:Y:S02]  /*00d0*/  UIMAD UR4, UR4, UR6, URZ ;  /* 0x00000006040472a4 */ /* 0x001fe4000f8e02ff */
[----:B-1----:R-:W-:-:S12]  /*00e0*/  UIADD3 UR6, UPT, UPT, UR5, -0x1, URZ ;  /* 0xffffffff05067890 */ /* 0x002fd8000fffe0ff */
.L_x_189:
[----:B0-----:R-:W0:Y:S01]  /*00f0*/  LDC.64 R2, c[0x0][0x3d0] ;  /* 0x0000f400ff027b82 */ /* 0x001e220000000a00 */
[----:B------:R-:W1:Y:S01]  /*0100*/  LDCU UR8, c[0x0][0x3e4] ;  /* 0x00007c80ff0877ac */ /* 0x000e620008000800 */
[----:B------:R-:W-:Y:S01]  /*0110*/  IMAD.MOV.U32 R13, RZ, RZ, R0 ;  /* 0x000000ffff0d7224 */ /* 0x000fe200078e0000 */
[----:B------:R-:W-:Y:S01]  /*0120*/  BSSY.RECONVERGENT B0, `(.L_x_183) ;  /* 0x0000013000007945 */ /* 0x000fe20003800200 */
[----:B------:R-:W-:Y:S01]  /*0130*/  ISETP.NE.AND P0, PT, RZ, UR5, PT ;  /* 0x00000005ff007c0c */ /* 0x000fe2000bf05270 */
[----:B------:R-:W2:Y:S03]  /*0140*/  LDCU UR7, c[0x0][0x3e0] ;  /* 0x00007c00ff0777ac */ /* 0x000ea60008000800 */
[----:B------:R-:W3:Y:S01]  /*0150*/  LDC.64 R4, c[0x0][0x3b8] ;  /* 0x0000ee00ff047b82 */ /* 0x000ee20000000a00 */
[----:B--2---:R-:W-:Y:S02]  /*0160*/  IMAD.U32 R8, RZ, RZ, UR7 ;  /* 0x00000007ff087e24 */ /* 0x004fe4000f8e00ff */
[C---:B0-----:R-:W-:Y:S01]  /*0170*/  IMAD.WIDE R6, R0.reuse, 0x4, R2 ;  /* 0x0000000400067825 */ /* 0x041fe200078e0202 */
[----:B------:R-:W-:-:S04]  /*0180*/  IADD3 R0, PT, PT, R0, UR4, RZ ;  /* 0x0000000400007c10 */ /* 0x000fc8000fffe0ff */
[----:B-1----:R-:W-:-:S13]  /*0190*/  ISETP.GE.AND P2, PT, R0, UR8, PT ;  /* 0x0000000800007c0c */ /* 0x002fda000bf46270 */
.L_x_185:
[----:B------:R-:W-:Y:S01]  /*01a0*/  ISETP.GE.AND P1, PT, R8, 0x1, PT ;  /* 0x000000010800780c */ /* 0x000fe20003f26270 */
[----:B------:R-:W-:-:S12]  /*01b0*/  IMAD.U32 R9, RZ, RZ, UR6 ;  /* 0x00000006ff097e24 */ /* 0x000fd8000f8e00ff */
[----:B------:R-:W-:Y:S05]  /*01c0*/  @!P1 BRA `(.L_x_184) ;  /* 0x0000000000209947 */ /* 0x000fea0003800000 */
[----:B------:R-:W-:Y:S01]  /*01d0*/  IADD3 R9, PT, PT, R8, -0x1, RZ ;  /* 0xffffffff08097810 */ /* 0x000fe20007ffe0ff */
[----:B------:R-:W2:Y:S04]  /*01e0*/  LDG.E R11, desc[UR10][R6.64] ;  /* 0x0000000a060b7981 */ /* 0x000ea8000c1e1900 */
[----:B---3--:R-:W-:-:S06]  /*01f0*/  IMAD.WIDE.U32 R2, R9, 0x4, R4 ;  /* 0x0000000409027825 */ /* 0x008fcc00078e0004 */
[----:B------:R-:W2:Y:S01]  /*0200*/  LDG.E R2, desc[UR10][R2.64] ;  /* 0x0000000a02027981 */ /* 0x000ea2000c1e1900 */
[----:B------:R-:W-:Y:S01]  /*0210*/  IMAD.MOV.U32 R8, RZ, RZ, R9 ;  /* 0x000000ffff087224 */ /* 0x000fe200078e0009 */
[----:B--2---:R-:W-:-:S13]  /*0220*/  ISETP.NE.AND P1, PT, R2, R11, PT ;  /* 0x0000000b0200720c */ /* 0x004fda0003f25270 */
[----:B------:R-:W-:Y:S05]  /*0230*/  @P1 BRA `(.L_x_185) ;  /* 0xfffffffc00d81947 */ /* 0x000fea000383ffff */
[----:B------:R-:W-:-:S13]  /*0240*/  PLOP3.LUT P0, PT, PT, PT, PT, 0x80, 0x8 ;  /* 0x000000000008781c */ /* 0x000fda0003f0f070 */
.L_x_184:
[----:B------:R-:W-:Y:S05]  /*0250*/  BSYNC.RECONVERGENT B0 ;  /* 0x0000000000007941 */ /* 0x000fea0003800200 */
.L_x_183:
[----:B------:R-:W0:Y:S01]  /*0260*/  LDC.64 R2, c[0x0][0x3c8] ;  /* 0x0000f200ff027b82 */ /* 0x000e220000000a00 */
[----:B------:R-:W1:Y:S01]  /*0270*/  LDCU UR7, c[0x0][0x3e0] ;  /* 0x00007c00ff0777ac */ /* 0x000e620008000800 */
[----:B------:R-:W-:Y:S01]  /*0280*/  BSSY.RECONVERGENT B0, `(.L_x_186) ;  /* 0x0000010000007945 */ /* 0x000fe20003800200 */
[----:B------:R-:W-:-:S05]  /*0290*/  ISETP.NE.AND P1, PT, RZ, UR5, PT ;  /* 0x00000005ff007c0c */ /* 0x000fca000bf25270 */
[----:B---3--:R-:W2:Y:S01]  /*02a0*/  LDC.64 R4, c[0x0][0x3c0] ;  /* 0x0000f000ff047b82 */ /* 0x008ea20000000a00 */
[----:B-1----:R-:W-:Y:S01]  /*02b0*/  MOV R8, UR7 ;  /* 0x0000000700087c02 */ /* 0x002fe20008000f00 */
[----:B0-----:R-:W-:-:S07]  /*02c0*/  IMAD.WIDE R6, R13, 0x4, R2 ;  /* 0x000000040d067825 */ /* 0x001fce00078e0202 */
.L_x_188:
[----:B------:R-:W-:Y:S01]  /*02d0*/  ISETP.GE.AND P3, PT, R8, 0x1, PT ;  /* 0x000000010800780c */ /* 0x000fe20003f66270 */
[----:B------:R-:W-:-:S12]  /*02e0*/  IMAD.U32 R10, RZ, RZ, UR6 ;  /* 0x00000006ff0a7e24 */ /* 0x000fd8000f8e00ff */
[----:B------:R-:W-:Y:S05]  /*02f0*/  @!P3 BRA `(.L_x_187) ;  /* 0x000000000020b947 */ /* 0x000fea0003800000 */
[----:B------:R-:W-:Y:S01]  /*0300*/  IADD3 R8, PT, PT, R8, -0x1, RZ ;  /* 0xffffffff08087810 */ /* 0x000fe20007ffe0ff */
[----:B------:R-:W3:Y:S04]  /*0310*/  LDG.E R11, desc[UR10][R6.64] ;  /* 0x0000000a060b7981 */ /* 0x000ee8000c1e1900 */
[----:B--2---:R-:W-:-:S06]  /*0320*/  IMAD.WIDE.U32 R2, R8, 0x4, R4 ;  /* 0x0000000408027825 */ /* 0x004fcc00078e0004 */
[----:B------:R-:W3:Y:S02]  /*0330*/  LDG.E R2, desc[UR10][R2.64] ;  /* 0x0000000a02027981 */ /* 0x000ee4000c1e1900 */
[----:B---3--:R-:W-:-:S13]  /*0340*/  ISETP.NE.AND P3, PT, R2, R11, PT ;  /* 0x0000000b0200720c */ /* 0x008fda0003f65270 */
[----:B------:R-:W-:Y:S05]  /*0350*/  @P3 BRA `(.L_x_188) ;  /* 0xfffffffc00dc3947 */ /* 0x000fea000383ffff */
[----:B------:R-:W-:Y:S01]  /*0360*/  PLOP3.LUT P1, PT, PT, PT, PT, 0x80, 0x8 ;  /* 0x000000000008781c */ /* 0x000fe20003f2f070 */
[----:B------:R-:W-:-:S12]  /*0370*/  IMAD.MOV.U32 R10, RZ, RZ, R8 ;  /* 0x000000ffff0a7224 */ /* 0x000fd800078e0008 */
.L_x_187:
[----:B------:R-:W-:Y:S05]  /*0380*/  BSYNC.RECONVERGENT B0 ;  /* 0x0000000000007941 */ /* 0x000fea0003800200 */
.L_x_186:
[----:B------:R-:W-:-:S13]  /*0390*/  PLOP3.LUT P0, PT, P0, P1, PT, 0x2f, 0xf2 ;  /* 0x0000000000f2781c */ /* 0x000fda0000702577 */
[----:B--2---:R-:W0:Y:S01]  /*03a0*/  @!P0 LDC R4, c[0x0][0x3e0] ;  /* 0x0000f800ff048b82 */ /* 0x004e220000000800 */
[----:B------:R-:W-:-:S07]  /*03b0*/  @!P0 MOV R5, 0x7fffffff ;  /* 0x7fffffff00058802 */ /* 0x000fce0000000f00 */
[----:B------:R-:W1:Y:S01]  /*03c0*/  @!P0 LDC.64 R2, c[0x0][0x3b0] ;  /* 0x0000ec00ff028b82 */ /* 0x000e620000000a00 */
[----:B0-----:R-:W-:-:S04]  /*03d0*/  @!P0 IMAD R9, R9, R4, R10 ;  /* 0x0000000409098224 */ /* 0x001fc800078e020a */
[----:B-1----:R-:W-:-:S05]  /*03e0*/  @!P0 IMAD.WIDE R2, R9, 0x4, R2 ;  /* 0x0000000409028825 */ /* 0x002fca00078e0202 */
[----:B------:R0:W-:Y:S01]  /*03f0*/  @!P0 STG.E desc[UR10][R2.64], R5 ;  /* 0x0000000502008986 */ /* 0x0001e2000c10190a */
[----:B------:R-:W-:Y:S05]  /*0400*/  @!P2 BRA `(.L_x_189) ;  /* 0xfffffffc0038a947 */ /* 0x000fea000383ffff */
[----:B------:R-:W-:Y:S05]  /*0410*/  EXIT ;  /* 0x000000000000794d */ /* 0x000fea0003800000 */
.L_x_190:
        /* <DEDUP_REMOVED lines=14> */
.L_x_231:


//--------------------- .text._Z21global_queue_oneway_bPiS_S_S_S_S_S_S_S_S_S_S_ii --------------------------
	.section	.text._Z21global_queue_oneway_bPiS_S_S_S_S_S_S_S_S_S_S_ii,"ax",@progbits
	.align	128
        .global         _Z21global_queue_oneway_bPiS_S_S_S_S_S_S_S_S_S_S_ii
        .type           _Z21global_queue_oneway_bPiS_S_S_S_S_S_S_S_S_S_S_ii,@function
        .size           _Z21global_queue_oneway_bPiS_S_S_S_S_S_S_S_S_S_S_ii,(.L_x_232 - _Z21global_queue_oneway_bPiS_S_S_S_S_S_S_S_S_S_S_ii)
        .other          _Z21global_queue_oneway_bPiS_S_S_S_S_S_S_S_S_S_S_ii,@"STO_CUDA_ENTRY STV_DEFAULT"
_Z21global_queue_oneway_bPiS_S_S_S_S_S_S_S_S_S_S_ii:
.text._Z21global_queue_oneway_bPiS_S_S_S_S_S_S_S_S_S_S_ii:
        /* <DEDUP_REMOVED lines=11> */
[----:B------:R-:W1:Y:S01]  /*00b0*/  LDCU UR4, c[0x0][0x370] ;  /* 0x00006e00ff0477ac */ /* 0x000e620008000800 */
[C---:B------:R-:W-:Y:S01]  /*00c0*/  IMAD.SHL.U32 R5, R7.reuse, 0x2, RZ ;  /* 0x0000000207057824 */ /* 0x040fe200078e00ff */
[----:B------:R-:W-:Y:S01]  /*00d0*/  IADD3 R4, PT, PT, -R7, RZ, RZ ;  /* 0x000000ff07047210 */ /* 0x000fe20007ffe1ff */
[----:B------:R-:W2:Y:S03]  /*00e0*/  LDCU.64 UR6, c[0x0][0x358] ;  /* 0x00006b00ff0677ac */ /* 0x000ea60008000a00 */
[----:B------:R-:W-:Y:S01]  /*00f0*/  VIMNMX R5, PT, PT, R5, 0x1, !PT ;  /* 0x0000000105057848 */ /* 0x000fe20007fe0100 */
[----:B------:R-:W3:Y:S01]  /*0100*/  LDCU UR8, c[0x0][0x3e0] ;  /* 0x00007c00ff0877ac */ /* 0x000ee20008000800 */
[----:B-1----:R-:W-:Y:S01]  /*0110*/  UIMAD UR4, UR5, UR4, URZ ;  /* 0x00000004050472a4 */ /* 0x002fe2000f8e02ff */
[----:B0-23--:R-:W-:-:S11]  /*0120*/  IMAD.WIDE.U32 R2, R7, 0x4, R2 ;  /* 0x0000000407027825 */ /* 0x00dfd600078e0002 */
.L_x_198:
[----:B------:R-:W-:Y:S02]  /*0130*/  VIADD R0, R0, UR4 ;  /* 0x0000000400007c36 */ /* 0x000fe40008000000 */
[----:B------:R-:W-:-:S03]  /*0140*/  HFMA2 R6, -RZ, RZ, 0, 0 ;  /* 0x00000000ff067431 */ /* 0x000fc600000001ff */
[----:B012---:R-:W-:-:S13]  /*0150*/  ISETP.GE.AND P0, PT, R0, 0x1, PT ;  /* 0x000000010000780c */ /* 0x007fda0003f06270 */
.L_x_197:
[----:B012---:R-:W0:Y:S02]  /*0160*/  LDC.64 R8, c[0x0][0x3a0] ;  /* 0x0000e800ff087b82 */ /* 0x007e240000000a00 */
[----:B0-----:R-:W-:-:S06]  /*0170*/  IMAD.WIDE.U32 R8, R6, 0x4, R8 ;  /* 0x0000000406087825 */ /* 0x001fcc00078e0008 */
[----:B------:R-:W2:Y:S02]  /*0180*/  LDG.E R8, desc[UR6][R8.64] ;  /* 0x0000000608087981 */ /* 0x000ea4000c1e1900 */
[----:B--2---:R-:W-:-:S13]  /*0190*/  ISETP.NE.AND P1, PT, R8, 0x1, PT ;  /* 0x000000010800780c */ /* 0x004fda0003f25270 */
[----:B------:R-:W-:Y:S05]  /*01a0*/  @P1 BRA `(.L_x_191) ;  /* 0x0000000000bc1947 */ /* 0x000fea0003800000 */
[----:B------:R-:W0:Y:S02]  /*01b0*/  LDCU UR5, c[0x0][0x3e0] ;  /* 0x00007c00ff0577ac */ /* 0x000e240008000800 */
[----:B0-----:R-:W-:-:S13]  /*01c0*/  ISETP.GE.AND P1, PT, R6, UR5, PT ;  /* 0x0000000506007c0c */ /* 0x001fda000bf26270 */
[----:B------:R-:W-:Y:S05]  /*01d0*/  @P1 BRA `(.L_x_192) ;  /* 0x0000000000501947 */ /* 0x000fea0003800000 */
[----:B------:R-:W0:Y:S01]  /*01e0*/  LDC R12, c[0x0][0x3e0] ;  /* 0x0000f800ff0c7b82 */ /* 0x000e220000000800 */
[----:B------:R-:W-:-:S07]  /*01f0*/  IMAD.MOV.U32 R7, RZ, RZ, RZ ;  /* 0x000000ffff077224 */ /* 0x000fce00078e00ff */
[----:B------:R-:W1:Y:S02]  /*0200*/  LDC.64 R10, c[0x0][0x3b0] ;  /* 0x0000ec00ff0a7b82 */ /* 0x000e640000000a00 */
.L_x_194:
[----:B------:R-:W-:-:S04]  /*0210*/  IMAD R9, R7, UR8, R6 ;  /* 0x0000000807097c24 */ /* 0x000fc8000f8e0206 */
[----:B-1----:R-:W-:-:S06]  /*0220*/  IMAD.WIDE.U32 R8, R9, 0x4, R10 ;  /* 0x0000000409087825 */ /* 0x002fcc00078e000a */
[----:B------:R-:W2:Y:S02]  /*0230*/  LDG.E R8, desc[UR6][R8.64] ;  /* 0x0000000608087981 */ /* 0x000ea4000c1e1900 */
[----:B--2---:R-:W-:-:S13]  /*0240*/  ISETP.NE.AND P1, PT, R8, 0x7fffffff, PT ;  /* 0x7fffffff0800780c */ /* 0x004fda0003f25270 */
[----:B------:R-:W-:Y:S05]  /*0250*/  @P1 BRA `(.L_x_193) ;  /* 0x0000000000101947 */ /* 0x000fea0003800000 */
[----:B------:R-:W-:-:S04]  /*0260*/  IADD3 R7, PT, PT, R7, 0x1, RZ ;  /* 0x0000000107077810 */ /* 0x000fc80007ffe0ff */
[----:B------:R-:W-:-:S13]  /*0270*/  ISETP.NE.AND P1, PT, R7, UR8, PT ;  /* 0x0000000807007c0c */ /* 0x000fda000bf25270 */
[----:B------:R-:W-:Y:S05]  /*0280*/  @P1 BRA `(.L_x_194) ;  /* 0xfffffffc00e01947 */ /* 0x000fea000383ffff */
[----:B0-----:R-:W-:-:S07]  /*0290*/  IMAD.MOV.U32 R7, RZ, RZ, R12 ;  /* 0x000000ffff077224 */ /* 0x001fce00078e000c */
.L_x_193:
[----:B------:R-:W2:Y:S01]  /*02a0*/  LDG.E R11, desc[UR6][R2.64] ;  /* 0x00000006020b7981 */ /* 0x000ea2000c1e1900 */
[----:B------:R-:W1:Y:S01]  /*02b0*/  LDC.64 R8, c[0x0][0x380] ;  /* 0x0000e000ff087b82 */ /* 0x000e620000000a00 */
[----:B------:R-:W-:Y:S01]  /*02c0*/  IMAD R7, R7, UR8, R6 ;  /* 0x0000000807077c24 */ /* 0x000fe2000f8e0206 */
[C---:B--2---:R-:W-:Y:S01]  /*02d0*/  IADD3 R13, PT, PT, R11.reuse, -0x1, RZ ;  /* 0xffffffff0b0d7810 */ /* 0x044fe20007ffe0ff */
[----:B-1----:R-:W-:-:S04]  /*02e0*/  IMAD.WIDE R8, R11, 0x4, R8 ;  /* 0x000000040b087825 */ /* 0x002fc800078e0208 */
[----:B------:R2:W-:Y:S04]  /*02f0*/  STG.E desc[UR6][R2.64], R13 ;  /* 0x0000000d02007986 */ /* 0x0005e8000c101906 */
[----:B------:R2:W-:Y:S01]  /*0300*/  STG.E desc[UR6][R8.64+-0x4], R7 ;  /* 0xfffffc0708007986 */ /* 0x0005e2000c101906 */
[----:B------:R-:W-:Y:S05]  /*0310*/  BRA `(.L_x_191) ;  /* 0x0000000000607947 */ /* 0x000fea0003800000 */
.L_x_192:
[----:B------:R-:W0:Y:S01]  /*0320*/  LDC R15, c[0x0][0x3e0] ;  /* 0x0000f800ff0f7b82 */ /* 0x000e220000000800 */
[----:B------:R-:W-:Y:S02]  /*0330*/  VIADD R7, R6, -UR5 ;  /* 0x8000000506077c36 */ /* 0x000fe40008000000 */
[----:B------:R-:W-:Y:S02]  /*0340*/  IMAD.MOV.U32 R12, RZ, RZ, R4 ;  /* 0x000000ffff0c7224 */ /* 0x000fe400078e0004 */
[----:B------:R-:W-:Y:S02]  /*0350*/  IMAD R14, R7, UR5, RZ ;  /* 0x00000005070e7c24 */ /* 0x000fe4000f8e02ff */
[----:B------:R-:W-:Y:S01]  /*0360*/  HFMA2 R7, -RZ, RZ, 0, 0 ;  /* 0x00000000ff077431 */ /* 0x000fe200000001ff */
[----:B------:R-:W1:Y:S02]  /*0370*/  LDC.64 R8, c[0x0][0x3b0] ;  /* 0x0000ec00ff087b82 */ /* 0x000e640000000a00 */
[----:B------:R-:W-:-:S07]  /*0380*/  MOV R13, R14 ;  /* 0x0000000e000d7202 */ /* 0x000fce0000000f00 */
.L_x_196:
[----:B-1----:R-:W-:-:S06]  /*0390*/  IMAD.WIDE R10, R13, 0x4, R8 ;  /* 0x000000040d0a7825 */ /* 0x002fcc00078e0208 */
[----:B------:R-:W2:Y:S02]  /*03a0*/  LDG.E R10, desc[UR6][R10.64] ;  /* 0x000000060a0a7981 */ /* 0x000ea4000c1e1900 */
[----:B--2---:R-:W-:-:S13]  /*03b0*/  ISETP.NE.AND P1, PT, R10, 0x7fffffff, PT ;  /* 0x7fffffff0a00780c */ /* 0x004fda0003f25270 */
[----:B------:R-:W-:Y:S05]  /*03c0*/  @P1 BRA `(.L_x_195) ;  /* 0x0000000000181947 */ /* 0x000fea0003800000 */
[----:B------:R-:W-:Y:S01]  /*03d0*/  VIADD R12, R12, 0x1 ;  /* 0x000000010c0c7836 */ /* 0x000fe20000000000 */
[----:B------:R-:W-:Y:S01]  /*03e0*/  IADD3 R7, PT, PT, R7, 0x1, RZ ;  /* 0x0000000107077810 */ /* 0x000fe20007ffe0ff */
[----:B------:R-:W-:-:S03]  /*03f0*/  VIADD R13, R13, 0x1 ;  /* 0x000000010d0d7836 */ /* 0x000fc60000000000 */
[----:B------:R-:W-:-:S13]  /*0400*/  ISETP.NE.AND P1, PT, R12, RZ, PT ;  /* 0x000000ff0c00720c */ /* 0x000fda0003f25270 */
[----:B------:R-:W-:Y:S05]  /*0410*/  @P1 BRA `(.L_x_196) ;  /* 0xfffffffc00dc1947 */ /* 0x000fea000383ffff */
[----:B0-----:R-:W-:-:S07]  /*0420*/  MOV R7, R15 ;  /* 0x0000000f00077202 */ /* 0x001fce0000000f00 */
.L_x_195:
[----:B------:R-:W2:Y:S01]  /*0430*/  LDG.E R11, desc[UR6][R2.64] ;  /* 0x00000006020b7981 */ /* 0x000ea2000c1e1900 */
[----:B------:R-:W1:Y:S01]  /*0440*/  LDC.64 R8, c[0x0][0x380] ;  /* 0x0000e000ff087b82 */ /* 0x000e620000000a00 */
[----:B------:R-:W-:Y:S01]  /*0450*/  IMAD.IADD R7, R14, 0x1, R7 ;  /* 0x000000010e077824 */ /* 0x000fe200078e0207 */
[C---:B--2---:R-:W-:Y:S01]  /*0460*/  IADD3 R13, PT, PT, R11.reuse, -0x1, RZ ;  /* 0xffffffff0b0d7810 */ /* 0x044fe20007ffe0ff */
[----:B-1----:R-:W-:-:S04]  /*0470*/  IMAD.WIDE R8, R11, 0x4, R8 ;  /* 0x000000040b087825 */ /* 0x002fc800078e0208 */
[----:B------:R1:W-:Y:S04]  /*0480*/  STG.E desc[UR6][R2.64], R13 ;  /* 0x0000000d02007986 */ /* 0x0003e8000c101906 */
[----:B------:R1:W-:Y:S02]  /*0490*/  STG.E desc[UR6][R8.64+-0x4], R7 ;  /* 0xfffffc0708007986 */ /* 0x0003e4000c101906 */
.L_x_191:
[----:B------:R-:W-:-:S05]  /*04a0*/  VIADD R6, R6, 0x1 ;  /* 0x0000000106067836 */ /* 0x000fca0000000000 */
[----:B------:R-:W-:-:S13]  /*04b0*/  ISETP.NE.AND P1, PT, R6, R5, PT ;  /* 0x000000050600720c */ /* 0x000fda0003f25270 */
[----:B------:R-:W-:Y:S05]  /*04c0*/  @P1 BRA `(.L_x_197) ;  /* 0xfffffffc00241947 */ /* 0x000fea000383ffff */
[----:B------:R-:W-:Y:S05]  /*04d0*/  @!P0 BRA `(.L_x_198) ;  /* 0xfffffffc00148947 */ /* 0x000fea000383ffff */
[----:B------:R-:W-:Y:S05]  /*04e0*/  EXIT ;  /* 0x000000000000794d */ /* 0x000fea0003800000 */
.L_x_199:
        /* <DEDUP_REMOVED lines=9> */
.L_x_232:


//--------------------- .text._Z21global_queue_oneway_aPiS_S_S_S_S_S_S_S_S_S_S_ii --------------------------
	.section	.text._Z21global_queue_oneway_aPiS_S_S_S_S_S_S_S_S_S_S_ii,"ax",@progbits
	.align	128
        .global         _Z21global_queue_oneway_aPiS_S_S_S_S_S_S_S_S_S_S_ii
        .type           _Z21global_queue_oneway_aPiS_S_S_S_S_S_S_S_S_S_S_ii,@function
        .size           _Z21global_queue_oneway_aPiS_S_S_S_S_S_S_S_S_S_S_ii,(.L_x_233 - _Z21global_queue_oneway_aPiS_S_S_S_S_S_S_S_S_S_S_ii)
        .other          _Z21global_queue_oneway_aPiS_S_S_S_S_S_S_S_S_S_S_ii,@"STO_CUDA_ENTRY STV_DEFAULT"
_Z21global_queue_oneway_aPiS_S_S_S_S_S_S_S_S_S_S_ii:
.text._Z21global_queue_oneway_aPiS_S_S_S_S_S_S_S_S_S_S_ii:
[----:B------:R-:W-:Y:S01]  /*0000*/  LDC R1, c[0x0][0x37c] ;  /* 0x0000df00ff017b82 */ /* 0x000fe20000000800 */
[----:B------:R-:W0:Y:S01]  /*0010*/  S2R R0, SR_CTAID.X ;  /* 0x0000000000007919 */ /* 0x000e220000002500 */
[----:B------:R-:W1:Y:S01]  /*0020*/  LDCU UR7, c[0x0][0x3e0] ;  /* 0x00007c00ff0777ac */ /* 0x000e620008000800 */
[----:B------:R-:W0:Y:S01]  /*0030*/  S2R R3, SR_TID.X ;  /* 0x0000000000037919 */ /* 0x000e220000002100 */
[----:B------:R-:W0:Y:S01]  /*0040*/  LDCU UR4, c[0x0][0x360] ;  /* 0x00006c00ff0477ac */ /* 0x000e220008000800 */
[----:B-1----:R-:W-:Y:S01]  /*0050*/  USHF.L.U32 UR6, UR7, 0x1, URZ ;  /* 0x0000000107067899 */ /* 0x002fe200080006ff */
[----:B0-----:R-:W-:-:S05]  /*0060*/  IMAD R0, R0, UR4, R3 ;  /* 0x0000000400007c24 */ /* 0x001fca000f8e0203 */
[----:B------:R-:W-:-:S13]  /*0070*/  ISETP.GE.AND P0, PT, R0, UR6, PT ;  /* 0x0000000600007c0c */ /* 0x000fda000bf06270 */
[----:B------:R-:W-:Y:S05]  /*0080*/  @P0 EXIT ;  /* 0x000000000000094d */ /* 0x000fea0003800000 */
[----:B------:R-:W0:Y:S01]  /*0090*/  LDCU UR5, c[0x0][0x370] ;  /* 0x00006e00ff0577ac */ /* 0x000e220008000800 */
[----:B------:R-:W-:Y:S01]  /*00a0*/  UISETP.GT.AND UP0, UPT, UR7, URZ, UPT ;  /* 0x000000ff0700728c */ /* 0x000fe2000bf04270 */
[----:B------:R-:W1:Y:S01]  /*00b0*/  LDCU.64 UR8, c[0x0][0x358] ;  /* 0x00006b00ff0877ac */ /* 0x000e620008000a00 */
[----:B------:R-:W2:Y:S01]  /*00c0*/  LDCU UR10, c[0x0][0x3e0] ;  /* 0x00007c00ff0a77ac */ /* 0x000ea20008000800 */
[----:B0-----:R-:W-:-:S06]  /*00d0*/  UIMAD UR4, UR4, UR5, URZ ;  /* 0x00000005040472a4 */ /* 0x001fcc000f8e02ff */
[----:B------:R-:W-:Y:S06]  /*00e0*/  BRA.U UP0, `(.L_x_200) ;  /* 0x00000001001c7547 */ /* 0x000fec000b800000 */
[----:B------:R-:W0:Y:S02]  /*00f0*/  LDC.64 R4, c[0x0][0x3a0] ;  /* 0x0000e800ff047b82 */ /* 0x000e240000000a00 */
.L_x_201:
[----:B0-----:R-:W-:-:S04]  /*0100*/  IMAD.WIDE R2, R0, 0x4, R4 ;  /* 0x0000000400027825 */ /* 0x001fc800078e0204 */
[----:B------:R-:W-:Y:S01]  /*0110*/  VIADD R0, R0, UR4 ;  /* 0x0000000400007c36 */ /* 0x000fe20008000000 */
[----:B-1----:R3:W-:Y:S04]  /*0120*/  STG.E desc[UR8][R2.64], RZ ;  /* 0x000000ff02007986 */ /* 0x0027e8000c101908 */
[----:B------:R-:W-:-:S13]  /*0130*/  ISETP.GE.AND P0, PT, R0, UR6, PT ;  /* 0x0000000600007c0c */ /* 0x000fda000bf06270 */
[----:B---3--:R-:W-:Y:S05]  /*0140*/  @!P0 BRA `(.L_x_201) ;  /* 0xfffffffc00ec8947 */ /* 0x008fea000383ffff */
[----:B--2---:R-:W-:Y:S05]  /*0150*/  EXIT ;  /* 0x000000000000794d */ /* 0x004fea0003800000 */
.L_x_200:
[----:B-1----:R-:W0:Y:S01]  /*0160*/  LDC.64 R2, c[0x0][0x3a0] ;  /* 0x0000e800ff027b82 */ /* 0x002e220000000a00 */
[----:B------:R-:W-:Y:S07]  /*0170*/  BSSY.RECONVERGENT B0, `(.L_x_202) ;  /* 0x000002f000007945 */ /* 0x000fee0003800200 */
[----:B------:R-:W3:Y:S01]  /*0180*/  LDC R11, c[0x0][0x3e0] ;  /* 0x0000f800ff0b7b82 */ /* 0x000ee20000000800 */
[----:B0-----:R-:W-:-:S05]  /*0190*/  IMAD.WIDE R2, R0, 0x4, R2 ;  /* 0x0000000400027825 */ /* 0x001fca00078e0202 */
[----:B-1----:R0:W-:Y:S01]  /*01a0*/  STG.E desc[UR8][R2.64], RZ ;  /* 0x000000ff02007986 */ /* 0x0021e2000c101908 */
[----:B---3--:R-:W-:-:S13]  /*01b0*/  ISETP.GE.AND P0, PT, R0, R11, PT ;  /* 0x0000000b0000720c */ /* 0x008fda0003f06270 */
[----:B0-----:R-:W-:Y:S05]  /*01c0*/  @P0 BRA `(.L_x_203) ;  /* 0x0000000000400947 */ /* 0x001fea0003800000 */
[----:B------:R-:W0:Y:S01]  /*01d0*/  LDC.64 R6, c[0x0][0x3b0] ;  /* 0x0000ec00ff067b82 */ /* 0x000e220000000a00 */
[----:B------:R-:W-:Y:S01]  /*01e0*/  HFMA2 R11, -RZ, RZ, 0, 0 ;  /* 0x00000000ff0b7431 */ /* 0x000fe200000001ff */
[----:B------:R-:W-:Y:S01]  /*01f0*/  BSSY.RECONVERGENT B1, `(.L_x_204) ;  /* 0x000000c000017945 */ /* 0x000fe20003800200 */
[----:B------:R-:W-:-:S07]  /*0200*/  IMAD.MOV.U32 R9, RZ, RZ, RZ ;  /* 0x000000ffff097224 */ /* 0x000fce00078e00ff */
.L_x_205:
[----:B--2---:R-:W-:-:S04]  /*0210*/  IMAD R5, R11, UR10, R0 ;  /* 0x0000000a0b057c24 */ /* 0x004fc8000f8e0200 */
[----:B0-----:R-:W-:-:S06]  /*0220*/  IMAD.WIDE R4, R5, 0x4, R6 ;  /* 0x0000000405047825 */ /* 0x001fcc00078e0206 */
[----:B------:R-:W2:Y:S01]  /*0230*/  LDG.E R4, desc[UR8][R4.64] ;  /* 0x0000000804047981 */ /* 0x000ea2000c1e1900 */
[----:B------:R-:W-:Y:S01]  /*0240*/  VIADD R11, R11, 0x1 ;  /* 0x000000010b0b7836 */ /* 0x000fe20000000000 */
[----:B--2---:R-:W-:-:S13]  /*0250*/  ISETP.NE.AND P0, PT, R4, 0x7fffffff, PT ;  /* 0x7fffffff0400780c */ /* 0x004fda0003f05270 */
[----:B------:R-:W-:-:S05]  /*0260*/  @P0 VIADD R9, R9, 0x1 ;  /* 0x0000000109090836 */ /* 0x000fca0000000000 */
[----:B------:R1:W-:Y:S01]  /*0270*/  @P0 STG.E desc[UR8][R2.64], R9 ;  /* 0x0000000902000986 */ /* 0x0003e2000c101908 */
[----:B------:R-:W-:Y:S02]  /*0280*/  ISETP.GE.AND P0, PT, R11, UR10, PT ;  /* 0x0000000a0b007c0c */ /* 0x000fe4000bf06270 */
[----:B------:R-:W-:-:S13]  /*0290*/  ISETP.LT.AND P1, PT, R9, 0x2, PT ;  /* 0x000000020900780c */ /* 0x000fda0003f21270 */
[----:B-1----:R-:W-:Y:S05]  /*02a0*/  @!P0 BRA P1, `(.L_x_205) ;  /* 0xfffffffc00d88947 */ /* 0x002fea000083ffff */
[----:B------:R-:W-:Y:S05]  /*02b0*/  BSYNC.RECONVERGENT B1 ;  /* 0x0000000000017941 */ /* 0x000fea0003800200 */
.L_x_204:
[----:B------:R-:W-:Y:S05]  /*02c0*/  BRA `(.L_x_206) ;  /* 0x0000000000647947 */ /* 0x000fea0003800000 */
.L_x_203:
[----:B------:R-:W0:Y:S02]  /*02d0*/  LDC.64 R4, c[0x0][0x3d8] ;  /* 0x0000f600ff047b82 */ /* 0x000e240000000a00 */
[----:B0-----:R-:W3:Y:S02]  /*02e0*/  LDG.E R4, desc[UR8][R4.64] ;  /* 0x0000000804047981 */ /* 0x001ee4000c1e1900 */
[----:B---3--:R-:W-:-:S13]  /*02f0*/  ISETP.GT.AND P0, PT, R4, 0x1, PT ;  /* 0x000000010400780c */ /* 0x008fda0003f04270 */
[----:B------:R-:W-:Y:S05]  /*0300*/  @P0 BRA `(.L_x_206) ;  /* 0x0000000000540947 */ /* 0x000fea0003800000 */
[----:B------:R-:W0:Y:S01]  /*0310*/  LDC R13, c[0x0][0x3e0] ;  /* 0x0000f800ff0d7b82 */ /* 0x000e220000000800 */
[----:B------:R-:W-:Y:S01]  /*0320*/  HFMA2 R9, -RZ, RZ, 0, 0 ;  /* 0x00000000ff097431 */ /* 0x000fe200000001ff */
[----:B------:R-:W-:Y:S01]  /*0330*/  MOV R8, R4 ;  /* 0x0000000400087202 */ /* 0x000fe20000000f00 */
[----:B------:R-:W-:Y:S02]  /*0340*/  IMAD.IADD R11, R0, 0x1, -R11 ;  /* 0x00000001000b7824 */ /* 0x000fe400078e0a0b */
[----:B------:R-:W-:-:S03]  /*0350*/  IMAD.MOV.U32 R10, RZ, RZ, RZ ;  /* 0x000000ffff0a7224 */ /* 0x000fc600078e00ff */
[----:B------:R-:W1:Y:S04]  /*0360*/  LDC.64 R6, c[0x0][0x3b0] ;  /* 0x0000ec00ff067b82 */ /* 0x000e680000000a00 */
.L_x_209:
[----:B01----:R-:W-:-:S04]  /*0370*/  IMAD R5, R11, R13, R10 ;  /* 0x0000000d0b057224 */ /* 0x003fc800078e020a */
[----:B-1----:R-:W-:-:S06]  /*0380*/  IMAD.WIDE R4, R5, 0x4, R6 ;  /* 0x0000000405047825 */ /* 0x002fcc00078e0206 */
[----:B------:R-:W3:Y:S01]  /*0390*/  LDG.E R4, desc[UR8][R4.64] ;  /* 0x0000000804047981 */ /* 0x000ee2000c1e1900 */
[----:B------:R-:W-:Y:S01]  /*03a0*/  IADD3 R10, PT, PT, R10, 0x1, RZ ;  /* 0x000000010a0a7810 */ /* 0x000fe20007ffe0ff */
[----:B------:R-:W-:Y:S03]  /*03b0*/  BSSY.RECONVERGENT B1, `(.L_x_207) ;  /* 0x0000008000017945 */ /* 0x000fe60003800200 */
[----:B------:R-:W-:Y:S02]  /*03c0*/  ISETP.GE.AND P0, PT, R10, R13, PT ;  /* 0x0000000d0a00720c */ /* 0x000fe40003f06270 */
[----:B---3--:R-:W-:-:S13]  /*03d0*/  ISETP.NE.AND P1, PT, R4, 0x7fffffff, PT ;  /* 0x7fffffff0400780c */ /* 0x008fda0003f25270 */
[----:B------:R-:W-:Y:S05]  /*03e0*/  @!P1 BRA `(.L_x_208) ;  /* 0x0000000000109947 */ /* 0x000fea0003800000 */
[----:B------:R-:W0:Y:S01]  /*03f0*/  LDC.64 R4, c[0x0][0x3d8] ;  /* 0x0000f600ff047b82 */ /* 0x000e220000000a00 */
[----:B------:R-:W-:-:S05]  /*0400*/  VIADD R9, R9, 0x1 ;  /* 0x0000000109097836 */ /* 0x000fca0000000000 */
[----:B------:R1:W-:Y:S04]  /*0410*/  STG.E desc[UR8][R2.64], R9 ;  /* 0x0000000902007986 */ /* 0x0003e8000c101908 */
[----:B0-----:R1:W5:Y:S02]  /*0420*/  LDG.E R8, desc[UR8][R4.64] ;  /* 0x0000000804087981 */ /* 0x001364000c1e1900 */
.L_x_208:
[----:B--2---:R-:W-:Y:S05]  /*0430*/  BSYNC.RECONVERGENT B1 ;  /* 0x0000000000017941 */ /* 0x004fea0003800200 */
.L_x_207:
[----:B-----5:R-:W-:-:S13]  /*0440*/  ISETP.LT.AND P1, PT, R8, 0x2, PT ;  /* 0x000000020800780c */ /* 0x020fda0003f21270 */
[----:B------:R-:W-:Y:S05]  /*0450*/  @!P0 BRA P1, `(.L_x_209) ;  /* 0xfffffffc00c48947 */ /* 0x000fea000083ffff */
.L_x_206:
[----:B--2---:R-:W-:Y:S05]  /*0460*/  BSYNC.RECONVERGENT B0 ;  /* 0x0000000000007941 */ /* 0x004fea0003800200 */
.L_x_202:
[----:B------:R-:W-:-:S04]  /*0470*/  IADD3 R0, PT, PT, R0, UR4, RZ ;  /* 0x0000000400007c10 */ /* 0x000fc8000fffe0ff */
[----:B------:R-:W-:-:S13]  /*0480*/  ISETP.GE.AND P0, PT, R0, UR6, PT ;  /* 0x0000000600007c0c */ /* 0x000fda000bf06270 */
[----:B------:R-:W-:Y:S05]  /*0490*/  @!P0 BRA `(.L_x_200) ;  /* 0xfffffffc00308947 */ /* 0x000fea000383ffff */
[----:B------:R-:W-:Y:S05]  /*04a0*/  EXIT ;  /* 0x000000000000794d */ /* 0x000fea0003800000 */
.L_x_210:
        /* <DEDUP_REMOVED lines=13> */
.L_x_233:


//--------------------- .nv.shared.reserved.0     --------------------------
	.section	.nv.shared.reserved.0,"aw",@nobits
	.weak		__nv_reservedSMEM_offset_0_alias
	.size		__nv_reservedSMEM_offset_0_alias, 0, 64
	.other		__nv_reservedSMEM_offset_0_alias,@"STO_CUDA_RESERVED_SHARED STV_DEFAULT"
__nv_reservedSMEM_offset_0_alias:
	.zero		0
	.zero		64


//--------------------- .nv.constant0._Z17global_initializePiS_S_S_S_S_S_S_S_S_S_S_ii --------------------------
	.section	.nv.constant0._Z17global_initializePiS_S_S_S_S_S_S_S_S_S_S_ii,"a",@progbits
	.sectionflags	@""
	.align	4
.nv.constant0._Z17global_initializePiS_S_S_S_S_S_S_S_S_S_S_ii:
	.zero		1000


//--------------------- .nv.constant0._Z21global_check_infinityPiS_S_S_S_S_S_S_S_S_S_S_ii --------------------------
	.section	.nv.constant0._Z21global_check_infinityPiS_S_S_S_S_S_S_S_S_S_S_ii,"a",@progbits
	.sectionflags	@""
	.align	4
.nv.constant0._Z21global_check_infinityPiS_S_S_S_S_S_S_S_S_S_S_ii:
	.zero		1000


//--------------------- .nv.constant0._Z21global_sum_lbound_endPiS_S_S_S_S_S_S_S_S_S_S_ii --------------------------
	.section	.nv.constant0._Z21global_sum_lbound_endPiS_S_S_S_S_S_S_S_S_S_S_ii,"a",@progbits
	.sectionflags	@""
	.align	4
.nv.constant0._Z21global_sum_lbound_endPiS_S_S_S_S_S_S_S_S_S_S_ii:
	.zero		1000


//--------------------- .nv.constant0._Z18global_slice_clearPiS_S_S_S_S_S_S_S_S_S_S_ii --------------------------
	.section	.nv.constant0._Z18global_slice_clearPiS_S_S_S_S_S_S_S_S_S_S_ii,"a",@progbits
	.sectionflags	@""
	.align	4
.nv.constant0._Z18global_slice_clearPiS_S_S_S_S_S_S_S_S_S_S_ii:
	.zero		1000


//--------------------- .nv.constant0._Z22global_sum_lbound_stepPiS_S_S_S_S_S_S_S_S_S_S_ii --------------------------
	.section	.nv.constant0._Z22global_sum_lbound_stepPiS_S_S_S_S_S_S_S_S_S_S_ii,"a",@progbits
	.sectionflags	@""
	.align	4
.nv.constant0._Z22global_sum_lbound_stepPiS_S_S_S_S_S_S_S_S_S_S_ii:
	.zero		1000


//--------------------- .nv.constant0._Z23global_sum_lbound_beginPiS_S_S_S_S_S_S_S_S_S_S_ii --------------------------
	.section	.nv.constant0._Z23global_sum_lbound_beginPiS_S_S_S_S_S_S_S_S_S_S_ii,"a",@progbits
	.sectionflags	@""
	.align	4
.nv.constant0._Z23global_sum_lbound_beginPiS_S_S_S_S_S_S_S_S_S_S_ii:
	.zero		1000


//--------------------- .nv.constant0._Z17global_add_lboundPiS_S_S_S_S_S_S_S_S_S_S_ii --------------------------
	.section	.nv.constant0._Z17global_add_lboundPiS_S_S_S_S_S_S_S_S_S_S_ii,"a",@progbits
	.sectionflags	@""
	.align	4
.nv.constant0._Z17global_add_lboundPiS_S_S_S_S_S_S_S_S_S_S_ii:
	.zero		1000


//--------------------- .nv.constant0._Z17global_sum_lboundPiS_S_S_S_S_S_S_S_S_S_S_ii --------------------------
	.section	.nv.constant0._Z17global_sum_lboundPiS_S_S_S_S_S_S_S_S_S_S_ii,"a",@progbits
	.sectionflags	@""
	.align	4
.nv.constant0._Z17global_sum_lboundPiS_S_S_S_S_S_S_S_S_S_S_ii:
	.zero		1000


//--------------------- .nv.constant0._Z17global_min_by_dimPiS_S_S_S_S_S_S_S_S_S_S_ii --------------------------
	.section	.nv.constant0._Z17global_min_by_dimPiS_S_S_S_S_S_S_S_S_S_S_ii,"a",@progbits
	.sectionflags	@""
	.align	4
.nv.constant0._Z17global_min_by_dimPiS_S_S_S_S_S_S_S_S_S_S_ii:
	.zero		1000


//--------------------- .nv.constant0._Z18global_prev_by_colPiS_S_S_S_S_S_S_S_S_S_S_ii --------------------------
	.section	.nv.constant0._Z18global_prev_by_colPiS_S_S_S_S_S_S_S_S_S_S_ii,"a",@progbits
	.sectionflags	@""
	.align	4
.nv.constant0._Z18global_prev_by_colPiS_S_S_S_S_S_S_S_S_S_S_ii:
	.zero		1000


//--------------------- .nv.constant0._Z18global_next_by_rowPiS_S_S_S_S_S_S_S_S_S_S_ii --------------------------
	.section	.nv.constant0._Z18global_next_by_rowPiS_S_S_S_S_S_S_S_S_S_S_ii,"a",@progbits
	.sectionflags	@""
	.align	4
.nv.constant0._Z18global_next_by_rowPiS_S_S_S_S_S_S_S_S_S_S_ii:
	.zero		1000


//--------------------- .nv.constant0._Z17global_min_by_rowPiS_S_S_S_S_S_S_S_S_S_S_ii --------------------------
	.section	.nv.constant0._Z17global_min_by_rowPiS_S_S_S_S_S_S_S_S_S_S_ii,"a",@progbits
	.sectionflags	@""
	.align	4
.nv.constant0._Z17global_min_by_rowPiS_S_S_S_S_S_S_S_S_S_S_ii:
	.zero		1000


//--------------------- .nv.constant0._Z17global_min_by_colPiS_S_S_S_S_S_S_S_S_S_S_ii --------------------------
	.section	.nv.constant0._Z17global_min_by_colPiS_S_S_S_S_S_S_S_S_S_S_ii,"a",@progbits
	.sectionflags	@""
	.align	4
.nv.constant0._Z17global_min_by_colPiS_S_S_S_S_S_S_S_S_S_S_ii:
	.zero		1000


//--------------------- .nv.constant0._Z17global_sub_by_colPiS_S_S_S_S_S_S_S_S_S_S_ii --------------------------
	.section	.nv.constant0._Z17global_sub_by_colPiS_S_S_S_S_S_S_S_S_S_S_ii,"a",@progbits
	.sectionflags	@""
	.align	4
.nv.constant0._Z17global_sub_by_colPiS_S_S_S_S_S_S_S_S_S_S_ii:
	.zero		1000


//--------------------- .nv.constant0._Z17global_sub_by_rowPiS_S_S_S_S_S_S_S_S_S_S_ii --------------------------
	.section	.nv.constant0._Z17global_sub_by_rowPiS_S_S_S_S_S_S_S_S_S_S_ii,"a",@progbits
	.sectionflags	@""
	.align	4
.nv.constant0._Z17global_sub_by_rowPiS_S_S_S_S_S_S_S_S_S_S_ii:
	.zero		1000


//--------------------- .nv.constant0._Z17global_calc_gammaPiS_S_S_S_S_S_S_S_S_S_S_ii --------------------------
	.section	.nv.constant0._Z17global_calc_gammaPiS_S_S_S_S_S_S_S_S_S_S_ii,"a",@progbits
	.sectionflags	@""
	.align	4
.nv.constant0._Z17global_calc_gammaPiS_S_S_S_S_S_S_S_S_S_S_ii:
	.zero		1000


//--------------------- .nv.constant0._Z31global_gamma_max_index_of_max_bPiS_S_S_S_S_S_S_S_S_S_S_ii --------------------------
	.section	.nv.constant0._Z31global_gamma_max_index_of_max_bPiS_S_S_S_S_S_S_S_S_S_S_ii,"a",@progbits
	.sectionflags	@""
	.align	4
.nv.constant0._Z31global_gamma_max_index_of_max_bPiS_S_S_S_S_S_S_S_S_S_S_ii:
	.zero		1000


//--------------------- .nv.constant0._Z31global_gamma_max_index_of_max_aPiS_S_S_S_S_S_S_S_S_S_S_ii --------------------------
	.section	.nv.constant0._Z31global_gamma_max_index_of_max_aPiS_S_S_S_S_S_S_S_S_S_S_ii,"a",@progbits
	.sectionflags	@""
	.align	4
.nv.constant0._Z31global_gamma_max_index_of_max_aPiS_S_S_S_S_S_S_S_S_S_S_ii:
	.zero		1000


//--------------------- .nv.constant0._Z27global_queue_indexes_of_maxPiS_S_S_S_S_S_S_S_S_S_S_ii --------------------------
	.section	.nv.constant0._Z27global_queue_indexes_of_maxPiS_S_S_S_S_S_S_S_S_S_S_ii,"a",@progbits
	.sectionflags	@""
	.align	4
.nv.constant0._Z27global_queue_indexes_of_maxPiS_S_S_S_S_S_S_S_S_S_S_ii:
	.zero		1000


//--------------------- .nv.constant0._Z19global_matrix_truncPiS_S_S_S_S_S_S_S_S_S_S_ii --------------------------
	.section	.nv.constant0._Z19global_matrix_truncPiS_S_S_S_S_S_S_S_S_S_S_ii,"a",@progbits
	.sectionflags	@""
	.align	4
.nv.constant0._Z19global_matrix_truncPiS_S_S_S_S_S_S_S_S_S_S_ii:
	.zero		1000


//--------------------- .nv.constant0._Z20global_add_forbiddenPiS_S_S_S_S_S_S_S_S_S_S_ii --------------------------
	.section	.nv.constant0._Z20global_add_forbiddenPiS_S_S_S_S_S_S_S_S_S_S_ii,"a",@progbits
	.sectionflags	@""
	.align	4
.nv.constant0._Z20global_add_forbiddenPiS_S_S_S_S_S_S_S_S_S_S_ii:
	.zero		1000


//--------------------- .nv.constant0._Z21global_queue_oneway_bPiS_S_S_S_S_S_S_S_S_S_S_ii --------------------------
	.section	.nv.constant0._Z21global_queue_oneway_bPiS_S_S_S_S_S_S_S_S_S_S_ii,"a",@progbits
	.sectionflags	@""
	.align	4
.nv.constant0._Z21global_queue_oneway_bPiS_S_S_S_S_S_S_S_S_S_S_ii:
	.zero		1000


//--------------------- .nv.constant0._Z21global_queue_oneway_aPiS_S_S_S_S_S_S_S_S_S_S_ii --------------------------
	.section	.nv.constant0._Z21global_queue_oneway_aPiS_S_S_S_S_S_S_S_S_S_S_ii,"a",@progbits
	.sectionflags	@""
	.align	4
.nv.constant0._Z21global_queue_oneway_aPiS_S_S_S_S_S_S_S_S_S_S_ii:
	.zero		1000


//--------------------- SYMBOLS --------------------------

	.type		.nv.reservedSmem.offset0,@object
	.size		.nv.reservedSmem.offset0,0x4
